# CuTe-DSL kernel — source=fa4 family=fa4_fwd_sm100
# config = {"dtype": "Float16", "causal": true, "use_2cta": true, "q_stage": 2, "head_dim": 80}


// ===== COMPILED SASS (sm_100a) =====

	.target	sm_100a

	.elftype	@"ET_EXEC"


//--------------------- .note.nv.tkinfo           --------------------------
	.section	.note.nv.tkinfo,"",@"SHT_NOTE"
	.sectionflags	@"SHF_NOTE_NV_TKINFO"
	.tkinfo
        /*0018*/ 	.word	0x00000081
        /*0030*/ 	.string	""
        /*0030*/ 	.string	"ptxas"
        /*0030*/ 	.string	"Cuda compilation tools, release 12.9, V12.9.83"
        /*0030*/ 	.string	"Build system must define TOOLS_VERSION_EXTENDED"
        /*0030*/ 	.string	"-O 3 -arch sm_100a "



//--------------------- .note.nv.cuver            --------------------------
	.section	.note.nv.cuver,"",@"SHT_NOTE"
	.sectionflags	@"SHF_NOTE_NV_CUVER"
        /*0018*/ 	.short	0x0001
        /*001a*/ 	.short	0x0064
        /*001c*/ 	.short	0x0001
        /*001e*/ 	.short	0x0000
        /*0020*/ 	.short	0x0001
        /*0022*/ 	.short	0x0000


//--------------------- .nv.info                  --------------------------
	.section	.nv.info,"",@"SHT_CUDA_INFO"
	.align	4


	//----- nvinfo : EIATTR_REGCOUNT
	.align		4
        /*0000*/ 	.byte	0x04, 0x2f
        /*0002*/ 	.short	(.L_6 - .L_5)
	.align		4
.L_5:
        /*0004*/ 	.word	index@(kernel_cutlass_kernel_flash_attncuteflash_fwd_sm100FlashAttentionForwardSm100_object_at__tensor0000o8011101213_tensor0000o8011101213_tensor0000o8010111213_tensor0000o8011101213_tensorptrf_0)
        /*0008*/ 	.word	0x00000080


	//----- nvinfo : EIATTR_FRAME_SIZE
	.align		4
.L_6:
        /*000c*/ 	.byte	0x04, 0x11
        /*000e*/ 	.short	(.L_8 - .L_7)
	.align		4
.L_7:
        /*0010*/ 	.word	index@($__internal_2_$__cuda_sm10x_tcgen05_guardrail_trap_unallocated_columns_being_dealloced)
        /*0014*/ 	.word	0x00000000


	//----- nvinfo : EIATTR_FRAME_SIZE
	.align		4
.L_8:
        /*0018*/ 	.byte	0x04, 0x11
        /*001a*/ 	.short	(.L_10 - .L_9)
	.align		4
.L_9:
        /*001c*/ 	.word	index@($__internal_1_$__cuda_sm10x_tcgen05_guardrail_trap_phase_invalid_during_alloc)
        /*0020*/ 	.word	0x00000000


	//----- nvinfo : EIATTR_FRAME_SIZE
	.align		4
.L_10:
        /*0024*/ 	.byte	0x04, 0x11
        /*0026*/ 	.short	(.L_12 - .L_11)
	.align		4
.L_11:
        /*0028*/ 	.word	index@($__internal_0_$__cuda_sm10x_tcgen05_guardrail_trap_col_being_dealloced_not_returned_by_alloc)
        /*002c*/ 	.word	0x00000000


	//----- nvinfo : EIATTR_FRAME_SIZE
	.align		4
.L_12:
        /*0030*/ 	.byte	0x04, 0x11
        /*0032*/ 	.short	(.L_14 - .L_13)
	.align		4
.L_13:
        /*0034*/ 	.word	index@(kernel_cutlass_kernel_flash_attncuteflash_fwd_sm100FlashAttentionForwardSm100_object_at__tensor0000o8011101213_tensor0000o8011101213_tensor0000o8010111213_tensor0000o8011101213_tensorptrf_0)
        /*0038*/ 	.word	0x00000000


	//----- nvinfo : EIATTR_MIN_STACK_SIZE
	.align		4
.L_14:
        /*003c*/ 	.byte	0x04, 0x12
        /*003e*/ 	.short	(.L_16 - .L_15)
	.align		4
.L_15:
        /*0040*/ 	.word	index@(kernel_cutlass_kernel_flash_attncuteflash_fwd_sm100FlashAttentionForwardSm100_object_at__tensor0000o8011101213_tensor0000o8011101213_tensor0000o8010111213_tensor0000o8011101213_tensorptrf_0)
        /*0044*/ 	.word	0x00000000
.L_16:


//--------------------- .nv.info.kernel_cutlass_kernel_flash_attncuteflash_fwd_sm100FlashAttentionForwardSm100_object_at__tensor0000o8011101213_tensor0000o8011101213_tensor0000o8010111213_tensor0000o8011101213_tensorptrf_0 --------------------------
	.section	.nv.info.kernel_cutlass_kernel_flash_attncuteflash_fwd_sm100FlashAttentionForwardSm100_object_at__tensor0000o8011101213_tensor0000o8011101213_tensor0000o8010111213_tensor0000o8011101213_tensorptrf_0,"",@"SHT_CUDA_INFO"
	.sectionflags	@""
	.align	4


	//----- nvinfo : EIATTR_CUDA_API_VERSION
	.align		4
        /*0000*/ 	.byte	0x04, 0x37
        /*0002*/ 	.short	(.L_18 - .L_17)
.L_17:
        /*0004*/ 	.word	0x00000081


	//----- nvinfo : EIATTR_KPARAM_INFO
	.align		4
.L_18:
        /*0008*/ 	.byte	0x04, 0x17
        /*000a*/ 	.short	(.L_20 - .L_19)
.L_19:
        /*000c*/ 	.word	0x00000000
        /*0010*/ 	.short	0x0018
        /*0012*/ 	.short	0x02e4
        /*0014*/ 	.byte	0x00, 0xf0, 0x11, 0x00


	//----- nvinfo : EIATTR_KPARAM_INFO
	.align		4
.L_20:
        /*0018*/ 	.byte	0x04, 0x17
        /*001a*/ 	.short	(.L_22 - .L_21)
.L_21:
        /*001c*/ 	.word	0x00000000
        /*0020*/ 	.short	0x0017
        /*0022*/ 	.short	0x02d8
        /*0024*/ 	.byte	0x00, 0xf0, 0x31, 0x00


	//----- nvinfo : EIATTR_KPARAM_INFO
	.align		4
.L_22:
        /*0028*/ 	.byte	0x04, 0x17
        /*002a*/ 	.short	(.L_24 - .L_23)
.L_23:
        /*002c*/ 	.word	0x00000000
        /*0030*/ 	.short	0x0016
        /*0032*/ 	.short	0x02d4
        /*0034*/ 	.byte	0x00, 0xf0, 0x11, 0x00


	//----- nvinfo : EIATTR_KPARAM_INFO
	.align		4
.L_24:
        /*0038*/ 	.byte	0x04, 0x17
        /*003a*/ 	.short	(.L_26 - .L_25)
.L_25:
        /*003c*/ 	.word	0x00000000
        /*0040*/ 	.short	0x0015
        /*0042*/ 	.short	0x02c8
        /*0044*/ 	.byte	0x00, 0xf0, 0x31, 0x00


	//----- nvinfo : EIATTR_KPARAM_INFO
	.align		4
.L_26:
        /*0048*/ 	.byte	0x04, 0x17
        /*004a*/ 	.short	(.L_28 - .L_27)
.L_27:
        /*004c*/ 	.word	0x00000000
        /*0050*/ 	.short	0x0014
        /*0052*/ 	.short	0x02bc
        /*0054*/ 	.byte	0x00, 0xf0, 0x31, 0x00


	//----- nvinfo : EIATTR_KPARAM_INFO
	.align		4
.L_28:
        /*0058*/ 	.byte	0x04, 0x17
        /*005a*/ 	.short	(.L_30 - .L_29)
.L_29:
        /*005c*/ 	.word	0x00000000
        /*0060*/ 	.short	0x0013
        /*0062*/ 	.short	0x02b0
        /*0064*/ 	.byte	0x00, 0xf0, 0x31, 0x00


	//----- nvinfo : EIATTR_KPARAM_INFO
	.align		4
.L_30:
        /*0068*/ 	.byte	0x04, 0x17
        /*006a*/ 	.short	(.L_32 - .L_31)
.L_31:
        /*006c*/ 	.word	0x00000000
        /*0070*/ 	.short	0x0012
        /*0072*/ 	.short	0x02a4
        /*0074*/ 	.byte	0x00, 0xf0, 0x31, 0x00


	//----- nvinfo : EIATTR_KPARAM_INFO
	.align		4
.L_32:
        /*0078*/ 	.byte	0x04, 0x17
        /*007a*/ 	.short	(.L_34 - .L_33)
.L_33:
        /*007c*/ 	.word	0x00000000
        /*0080*/ 	.short	0x0011
        /*0082*/ 	.short	0x02a0
        /*0084*/ 	.byte	0x00, 0xf0, 0x11, 0x00


	//----- nvinfo : EIATTR_KPARAM_INFO
	.align		4
.L_34:
        /*0088*/ 	.byte	0x04, 0x17
        /*008a*/ 	.short	(.L_36 - .L_35)
.L_35:
        /*008c*/ 	.word	0x00000000
        /*0090*/ 	.short	0x0010
        /*0092*/ 	.short	0x029c
        /*0094*/ 	.byte	0x00, 0xf0, 0x11, 0x00


	//----- nvinfo : EIATTR_KPARAM_INFO
	.align		4
.L_36:
        /*0098*/ 	.byte	0x04, 0x17
        /*009a*/ 	.short	(.L_38 - .L_37)
.L_37:
        /*009c*/ 	.word	0x00000000
        /*00a0*/ 	.short	0x000f
        /*00a2*/ 	.short	0x0298
        /*00a4*/ 	.byte	0x00, 0xf0, 0x11, 0x00


	//----- nvinfo : EIATTR_KPARAM_INFO
	.align		4
.L_38:
        /*00a8*/ 	.byte	0x04, 0x17
        /*00aa*/ 	.short	(.L_40 - .L_39)
.L_39:
        /*00ac*/ 	.word	0x00000000
        /*00b0*/ 	.short	0x000e
        /*00b2*/ 	.short	0x0294
        /*00b4*/ 	.byte	0x00, 0xf0, 0x11, 0x00


	//----- nvinfo : EIATTR_KPARAM_INFO
	.align		4
.L_40:
        /*00b8*/ 	.byte	0x04, 0x17
        /*00ba*/ 	.short	(.L_42 - .L_41)
.L_41:
        /*00bc*/ 	.word	0x00000000
        /*00c0*/ 	.short	0x000d
        /*00c2*/ 	.short	0x0290
        /*00c4*/ 	.byte	0x00, 0xf0, 0x11, 0x00


	//----- nvinfo : EIATTR_KPARAM_INFO
	.align		4
.L_42:
        /*00c8*/ 	.byte	0x04, 0x17
        /*00ca*/ 	.short	(.L_44 - .L_43)
.L_43:
        /*00cc*/ 	.word	0x00000000
        /*00d0*/ 	.short	0x000c
        /*00d2*/ 	.short	0x028c
        /*00d4*/ 	.byte	0x00, 0xf0, 0x11, 0x00


	//----- nvinfo : EIATTR_KPARAM_INFO
	.align		4
.L_44:
        /*00d8*/ 	.byte	0x04, 0x17
        /*00da*/ 	.short	(.L_46 - .L_45)
.L_45:
        /*00dc*/ 	.word	0x00000000
        /*00e0*/ 	.short	0x000b
        /*00e2*/ 	.short	0x0287
        /*00e4*/ 	.byte	0x00, 0xf0, 0x0d, 0x00


	//----- nvinfo : EIATTR_KPARAM_INFO
	.align		4
.L_46:
        /*00e8*/ 	.byte	0x04, 0x17
        /*00ea*/ 	.short	(.L_48 - .L_47)
.L_47:
        /*00ec*/ 	.word	0x00000000
        /*00f0*/ 	.short	0x000a
        /*00f2*/ 	.short	0x0284
        /*00f4*/ 	.byte	0x00, 0xf0, 0x0d, 0x00


	//----- nvinfo : EIATTR_KPARAM_INFO
	.align		4
.L_48:
        /*00f8*/ 	.byte	0x04, 0x17
        /*00fa*/ 	.short	(.L_50 - .L_49)
.L_49:
        /*00fc*/ 	.word	0x00000000
        /*0100*/ 	.short	0x0009
        /*0102*/ 	.short	0x0280
        /*0104*/ 	.byte	0x00, 0xf0, 0x11, 0x00


	//----- nvinfo : EIATTR_KPARAM_INFO
	.align		4
.L_50:
        /*0108*/ 	.byte	0x04, 0x17
        /*010a*/ 	.short	(.L_52 - .L_51)
.L_51:
        /*010c*/ 	.word	0x00000000
        /*0110*/ 	.short	0x0008
        /*0112*/ 	.short	0x0200
        /*0114*/ 	.byte	0x00, 0xf0, 0x01, 0x02


	//----- nvinfo : EIATTR_KPARAM_INFO
	.align		4
.L_52:
        /*0118*/ 	.byte	0x04, 0x17
        /*011a*/ 	.short	(.L_54 - .L_53)
.L_53:
        /*011c*/ 	.word	0x00000000
        /*0120*/ 	.short	0x0007
        /*0122*/ 	.short	0x0180
        /*0124*/ 	.byte	0x00, 0xf0, 0x01, 0x02


	//----- nvinfo : EIATTR_KPARAM_INFO
	.align		4
.L_54:
        /*0128*/ 	.byte	0x04, 0x17
        /*012a*/ 	.short	(.L_56 - .L_55)
.L_55:
        /*012c*/ 	.word	0x00000000
        /*0130*/ 	.short	0x0006
        /*0132*/ 	.short	0x0100
        /*0134*/ 	.byte	0x00, 0xf0, 0x01, 0x02


	//----- nvinfo : EIATTR_KPARAM_INFO
	.align		4
.L_56:
        /*0138*/ 	.byte	0x04, 0x17
        /*013a*/ 	.short	(.L_58 - .L_57)
.L_57:
        /*013c*/ 	.word	0x00000000
        /*0140*/ 	.short	0x0005
        /*0142*/ 	.short	0x0080
        /*0144*/ 	.byte	0x00, 0xf0, 0x01, 0x02


	//----- nvinfo : EIATTR_KPARAM_INFO
	.align		4
.L_58:
        /*0148*/ 	.byte	0x04, 0x17
        /*014a*/ 	.short	(.L_60 - .L_59)
.L_59:
        /*014c*/ 	.word	0x00000000
        /*0150*/ 	.short	0x0004
        /*0152*/ 	.short	0x0030
        /*0154*/ 	.byte	0x00, 0xf0, 0xa1, 0x00


	//----- nvinfo : EIATTR_KPARAM_INFO
	.align		4
.L_60:
        /*0158*/ 	.byte	0x04, 0x17
        /*015a*/ 	.short	(.L_62 - .L_61)
.L_61:
        /*015c*/ 	.word	0x00000000
        /*0160*/ 	.short	0x0003
        /*0162*/ 	.short	0x0024
        /*0164*/ 	.byte	0x00, 0xf0, 0x31, 0x00


	//----- nvinfo : EIATTR_KPARAM_INFO
	.align		4
.L_62:
        /*0168*/ 	.byte	0x04, 0x17
        /*016a*/ 	.short	(.L_64 - .L_63)
.L_63:
        /*016c*/ 	.word	0x00000000
        /*0170*/ 	.short	0x0002
        /*0172*/ 	.short	0x0018
        /*0174*/ 	.byte	0x00, 0xf0, 0x31, 0x00


	//----- nvinfo : EIATTR_KPARAM_INFO
	.align		4
.L_64:
        /*0178*/ 	.byte	0x04, 0x17
        /*017a*/ 	.short	(.L_66 - .L_65)
.L_65:
        /*017c*/ 	.word	0x00000000
        /*0180*/ 	.short	0x0001
        /*0182*/ 	.short	0x000c
        /*0184*/ 	.byte	0x00, 0xf0, 0x31, 0x00


	//----- nvinfo : EIATTR_KPARAM_INFO
	.align		4
.L_66:
        /*0188*/ 	.byte	0x04, 0x17
        /*018a*/ 	.short	(.L_68 - .L_67)
.L_67:
        /*018c*/ 	.word	0x00000000
        /*0190*/ 	.short	0x0000
        /*0192*/ 	.short	0x0000
        /*0194*/ 	.byte	0x00, 0xf0, 0x31, 0x00


	//----- nvinfo : EIATTR_AT_ENTRY_FRAGMENTS
	.align		4
.L_68:
        /*0198*/ 	.byte	0x04, 0x4f
        /*019a*/ 	.short	(.L_70 - .L_69)


	//   ....[0]....
.L_69:
        /*019c*/ 	.word	0x00000004


	//   ....[1]....
        /*01a0*/ 	.word	0x00000005


	//----- nvinfo : EIATTR_RESERVED_SMEM_USED
	.align		4
.L_70:
        /*01a4*/ 	.byte	0x01, 0x41
	.zero		2


	//----- nvinfo : EIATTR_SPARSE_MMA_MASK
	.align		4
        /*01a8*/ 	.byte	0x03, 0x50
        /*01aa*/ 	.short	0x0000


	//----- nvinfo : EIATTR_TCGEN05_2CTA_USED
	.align		4
        /*01ac*/ 	.byte	0x01, 0x52
	.zero		2


	//----- nvinfo : EIATTR_MAXREG_COUNT
	.align		4
        /*01b0*/ 	.byte	0x03, 0x1b
        /*01b2*/ 	.short	0x0080


	//----- nvinfo : EIATTR_NUM_BARRIERS
	.align		4
        /*01b4*/ 	.byte	0x02, 0x4c
        /*01b6*/ 	.byte	0x10
	.zero		1


	//----- nvinfo : EIATTR_INT_WARP_WIDE_INSTR_OFFSETS
	.align		4
        /*01b8*/ 	.byte	0x04, 0x31
        /*01ba*/ 	.short	(.L_72 - .L_71)


	//   ....[0]....
.L_71:
        /*01bc*/ 	.word	0x00006090


	//   ....[1]....
        /*01c0*/ 	.word	0x000060c0


	//----- nvinfo : EIATTR_COOP_GROUP_MASK_REGIDS
	.align		4
.L_72:
        /*01c4*/ 	.byte	0x04, 0x29
        /*01c6*/ 	.short	(.L_74 - .L_73)


	//   ....[0]....
.L_73:
        /*01c8*/ 	.word	0xffffffff


	//   ....[1]....
        /*01cc*/ 	.word	0xffffffff


	//   ....[2]....
        /*01d0*/ 	.word	0xffffffff


	//   ....[3]....
        /*01d4*/ 	.word	0xffffffff


	//   ....[4]....
        /*01d8*/ 	.word	0xffffffff


	//   ....[5]....
        /*01dc*/ 	.word	0xffffffff


	//   ....[6]....
        /*01e0*/ 	.word	0xffffffff


	//   ....[7]....
        /*01e4*/ 	.word	0xffffffff


	//   ....[8]....
        /*01e8*/ 	.word	0xffffffff


	//   ....[9]....
        /*01ec*/ 	.word	0xffffffff


	//----- nvinfo : EIATTR_COOP_GROUP_INSTR_OFFSETS
	.align		4
.L_74:
        /*01f0*/ 	.byte	0x04, 0x28
        /*01f2*/ 	.short	(.L_76 - .L_75)


	//   ....[0]....
.L_75:
        /*01f4*/ 	.word	0x00000a10


	//   ....[1]....
        /*01f8*/ 	.word	0x00003220


	//   ....[2]....
        /*01fc*/ 	.word	0x00003880


	//   ....[3]....
        /*0200*/ 	.word	0x00005f20


	//   ....[4]....
        /*0204*/ 	.word	0x00006180


	//   ....[5]....
        /*0208*/ 	.word	0x00009750


	//   ....[6]....
        /*020c*/ 	.word	0x0000bb10


	//   ....[7]....
        /*0210*/ 	.word	0x0000dc60


	//   ....[8]....
        /*0214*/ 	.word	0x0000ec60


	//   ....[9]....
        /*0218*/ 	.word	0x0000f050


	//----- nvinfo : EIATTR_REG_RECONFIG
	.align		4
.L_76:
        /*021c*/ 	.byte	0x01, 0x54
	.zero		2


	//----- nvinfo : EIATTR_VRC_CTA_INIT_COUNT
	.align		4
        /*0220*/ 	.byte	0x02, 0x4a
        /*0222*/ 	.byte	0x80
	.zero		1


	//----- nvinfo : EIATTR_MBARRIER_INSTR_OFFSETS
	.align		4
        /*0224*/ 	.byte	0x04, 0x39
        /*0226*/ 	.short	(.L_78 - .L_77)


	//   ....[0]....
.L_77:
        /*0228*/ 	.word	0x00000360
        /*022c*/ 	.word	0x000000ff
        /*0230*/ 	.word	0x000001c0
        /*0234*/ 	.short	0x0100
        /*0236*/ 	.byte	0x06
	.zero		1


	//   ....[1]....
        /*0238*/ 	.word	0x00000420
        /*023c*/ 	.word	0x000000ff
        /*0240*/ 	.word	0x00000000
        /*0244*/ 	.short	0x0100
        /*0246*/ 	.byte	0x04
	.zero		1


	//   ....[2]....
        /*0248*/ 	.word	0x00000430
        /*024c*/ 	.word	0x000000ff
        /*0250*/ 	.word	0x00000008
        /*0254*/ 	.short	0x0100
        /*0256*/ 	.byte	0x04
	.zero		1


	//   ....[3]....
        /*0258*/ 	.word	0x00000440
        /*025c*/ 	.word	0x000000ff
        /*0260*/ 	.word	0x00000010
        /*0264*/ 	.short	0x0100
        /*0266*/ 	.byte	0x04
	.zero		1


	//   ....[4]....
        /*0268*/ 	.word	0x00000450
        /*026c*/ 	.word	0x000000ff
        /*0270*/ 	.word	0x00000018
        /*0274*/ 	.short	0x0100
        /*0276*/ 	.byte	0x04
	.zero		1


	//   ....[5]....
        /*0278*/ 	.word	0x00000530
        /*027c*/ 	.word	0x000000ff
        /*0280*/ 	.word	0x00000020
        /*0284*/ 	.short	0x0100
        /*0286*/ 	.byte	0x04
	.zero		1


	//   ....[6]....
        /*0288*/ 	.word	0x00000540
        /*028c*/ 	.word	0x000000ff
        /*0290*/ 	.word	0x00000028
        /*0294*/ 	.short	0x0100
        /*0296*/ 	.byte	0x04
	.zero		1


	//   ....[7]....
        /*0298*/ 	.word	0x00000550
        /*029c*/ 	.word	0x000000ff
        /*02a0*/ 	.word	0x00000030
        /*02a4*/ 	.short	0x0100
        /*02a6*/ 	.byte	0x04
	.zero		1


	//   ....[8]....
        /*02a8*/ 	.word	0x00000560
        /*02ac*/ 	.word	0x000000ff
        /*02b0*/ 	.word	0x00000038
        /*02b4*/ 	.short	0x0100
        /*02b6*/ 	.byte	0x04
	.zero		1


	//   ....[9]....
        /*02b8*/ 	.word	0x00000570
        /*02bc*/ 	.word	0x000000ff
        /*02c0*/ 	.word	0x00000040
        /*02c4*/ 	.short	0x0100
        /*02c6*/ 	.byte	0x04
	.zero		1


	//   ....[10]....
        /*02c8*/ 	.word	0x00000580
        /*02cc*/ 	.word	0x000000ff
        /*02d0*/ 	.word	0x00000048
        /*02d4*/ 	.short	0x0100
        /*02d6*/ 	.byte	0x04
	.zero		1


	//   ....[11]....
        /*02d8*/ 	.word	0x00000590
        /*02dc*/ 	.word	0x000000ff
        /*02e0*/ 	.word	0x00000050
        /*02e4*/ 	.short	0x0100
        /*02e6*/ 	.byte	0x04
	.zero		1


	//   ....[12]....
        /*02e8*/ 	.word	0x000005a0
        /*02ec*/ 	.word	0x000000ff
        /*02f0*/ 	.word	0x00000058
        /*02f4*/ 	.short	0x0100
        /*02f6*/ 	.byte	0x04
	.zero		1


	//   ....[13]....
        /*02f8*/ 	.word	0x000005b0
        /*02fc*/ 	.word	0x000000ff
        /*0300*/ 	.word	0x00000060
        /*0304*/ 	.short	0x0100
        /*0306*/ 	.byte	0x04
	.zero		1


	//   ....[14]....
        /*0308*/ 	.word	0x000005c0
        /*030c*/ 	.word	0x000000ff
        /*0310*/ 	.word	0x00000068
        /*0314*/ 	.short	0x0100
        /*0316*/ 	.byte	0x04
	.zero		1


	//   ....[15]....
        /*0318*/ 	.word	0x000005d0
        /*031c*/ 	.word	0x000000ff
        /*0320*/ 	.word	0x00000070
        /*0324*/ 	.short	0x0100
        /*0326*/ 	.byte	0x04
	.zero		1


	//   ....[16]....
        /*0328*/ 	.word	0x000005e0
        /*032c*/ 	.word	0x000000ff
        /*0330*/ 	.word	0x00000078
        /*0334*/ 	.short	0x0100
        /*0336*/ 	.byte	0x04
	.zero		1


	//   ....[17]....
        /*0338*/ 	.word	0x000005f0
        /*033c*/ 	.word	0x000000ff
        /*0340*/ 	.word	0x00000080
        /*0344*/ 	.short	0x0100
        /*0346*/ 	.byte	0x04
	.zero		1


	//   ....[18]....
        /*0348*/ 	.word	0x00000600
        /*034c*/ 	.word	0x000000ff
        /*0350*/ 	.word	0x00000088
        /*0354*/ 	.short	0x0100
        /*0356*/ 	.byte	0x04
	.zero		1


	//   ....[19]....
        /*0358*/ 	.word	0x00000610
        /*035c*/ 	.word	0x000000ff
        /*0360*/ 	.word	0x00000090
        /*0364*/ 	.short	0x0100
        /*0366*/ 	.byte	0x04
	.zero		1


	//   ....[20]....
        /*0368*/ 	.word	0x00000620
        /*036c*/ 	.word	0x000000ff
        /*0370*/ 	.word	0x00000098
        /*0374*/ 	.short	0x0100
        /*0376*/ 	.byte	0x04
	.zero		1


	//   ....[21]....
        /*0378*/ 	.word	0x00000630
        /*037c*/ 	.word	0x000000ff
        /*0380*/ 	.word	0x000000a0
        /*0384*/ 	.short	0x0100
        /*0386*/ 	.byte	0x04
	.zero		1


	//   ....[22]....
        /*0388*/ 	.word	0x00000640
        /*038c*/ 	.word	0x000000ff
        /*0390*/ 	.word	0x000000a8
        /*0394*/ 	.short	0x0100
        /*0396*/ 	.byte	0x04
	.zero		1


	//   ....[23]....
        /*0398*/ 	.word	0x00000650
        /*039c*/ 	.word	0x000000ff
        /*03a0*/ 	.word	0x000000b0
        /*03a4*/ 	.short	0x0100
        /*03a6*/ 	.byte	0x04
	.zero		1


	//   ....[24]....
        /*03a8*/ 	.word	0x00000660
        /*03ac*/ 	.word	0x000000ff
        /*03b0*/ 	.word	0x000000b8
        /*03b4*/ 	.short	0x0100
        /*03b6*/ 	.byte	0x04
	.zero		1


	//   ....[25]....
        /*03b8*/ 	.word	0x00000670
        /*03bc*/ 	.word	0x000000ff
        /*03c0*/ 	.word	0x000000c0
        /*03c4*/ 	.short	0x0100
        /*03c6*/ 	.byte	0x04
	.zero		1


	//   ....[26]....
        /*03c8*/ 	.word	0x00000680
        /*03cc*/ 	.word	0x000000ff
        /*03d0*/ 	.word	0x000000c8
        /*03d4*/ 	.short	0x0100
        /*03d6*/ 	.byte	0x04
	.zero		1


	//   ....[27]....
        /*03d8*/ 	.word	0x00000690
        /*03dc*/ 	.word	0x000000ff
        /*03e0*/ 	.word	0x000000d0
        /*03e4*/ 	.short	0x0100
        /*03e6*/ 	.byte	0x04
	.zero		1


	//   ....[28]....
        /*03e8*/ 	.word	0x000006a0
        /*03ec*/ 	.word	0x000000ff
        /*03f0*/ 	.word	0x000000d8
        /*03f4*/ 	.short	0x0100
        /*03f6*/ 	.byte	0x04
	.zero		1


	//   ....[29]....
        /*03f8*/ 	.word	0x000006b0
        /*03fc*/ 	.word	0x000000ff
        /*0400*/ 	.word	0x000000e0
        /*0404*/ 	.short	0x0100
        /*0406*/ 	.byte	0x04
	.zero		1


	//   ....[30]....
        /*0408*/ 	.word	0x000006c0
        /*040c*/ 	.word	0x000000ff
        /*0410*/ 	.word	0x000000e8
        /*0414*/ 	.short	0x0100
        /*0416*/ 	.byte	0x04
	.zero		1


	//   ....[31]....
        /*0418*/ 	.word	0x000006d0
        /*041c*/ 	.word	0x000000ff
        /*0420*/ 	.word	0x000000f0
        /*0424*/ 	.short	0x0100
        /*0426*/ 	.byte	0x04
	.zero		1


	//   ....[32]....
        /*0428*/ 	.word	0x000006e0
        /*042c*/ 	.word	0x000000ff
        /*0430*/ 	.word	0x000000f8
        /*0434*/ 	.short	0x0100
        /*0436*/ 	.byte	0x04
	.zero		1


	//   ....[33]....
        /*0438*/ 	.word	0x000006f0
        /*043c*/ 	.word	0x000000ff
        /*0440*/ 	.word	0x00000100
        /*0444*/ 	.short	0x0100
        /*0446*/ 	.byte	0x04
	.zero		1


	//   ....[34]....
        /*0448*/ 	.word	0x00000700
        /*044c*/ 	.word	0x000000ff
        /*0450*/ 	.word	0x00000108
        /*0454*/ 	.short	0x0100
        /*0456*/ 	.byte	0x04
	.zero		1


	//   ....[35]....
        /*0458*/ 	.word	0x00000710
        /*045c*/ 	.word	0x000000ff
        /*0460*/ 	.word	0x00000110
        /*0464*/ 	.short	0x0100
        /*0466*/ 	.byte	0x04
	.zero		1


	//   ....[36]....
        /*0468*/ 	.word	0x00000720
        /*046c*/ 	.word	0x000000ff
        /*0470*/ 	.word	0x00000118
        /*0474*/ 	.short	0x0100
        /*0476*/ 	.byte	0x04
	.zero		1


	//   ....[37]....
        /*0478*/ 	.word	0x000008c0
        /*047c*/ 	.word	0x000000ff
        /*0480*/ 	.word	0x00000120
        /*0484*/ 	.short	0x0100
        /*0486*/ 	.byte	0x04
	.zero		1


	//   ....[38]....
        /*0488*/ 	.word	0x000008d0
        /*048c*/ 	.word	0x000000ff
        /*0490*/ 	.word	0x00000128
        /*0494*/ 	.short	0x0100
        /*0496*/ 	.byte	0x04
	.zero		1


	//   ....[39]....
        /*0498*/ 	.word	0x000008e0
        /*049c*/ 	.word	0x000000ff
        /*04a0*/ 	.word	0x00000130
        /*04a4*/ 	.short	0x0100
        /*04a6*/ 	.byte	0x04
	.zero		1


	//   ....[40]....
        /*04a8*/ 	.word	0x000008f0
        /*04ac*/ 	.word	0x000000ff
        /*04b0*/ 	.word	0x00000138
        /*04b4*/ 	.short	0x0100
        /*04b6*/ 	.byte	0x04
	.zero		1


	//   ....[41]....
        /*04b8*/ 	.word	0x00000900
        /*04bc*/ 	.word	0x000000ff
        /*04c0*/ 	.word	0x00000140
        /*04c4*/ 	.short	0x0100
        /*04c6*/ 	.byte	0x04
	.zero		1


	//   ....[42]....
        /*04c8*/ 	.word	0x00000910
        /*04cc*/ 	.word	0x000000ff
        /*04d0*/ 	.word	0x00000148
        /*04d4*/ 	.short	0x0100
        /*04d6*/ 	.byte	0x04
	.zero		1


	//   ....[43]....
        /*04d8*/ 	.word	0x00000920
        /*04dc*/ 	.word	0x000000ff
        /*04e0*/ 	.word	0x00000150
        /*04e4*/ 	.short	0x0100
        /*04e6*/ 	.byte	0x04
	.zero		1


	//   ....[44]....
        /*04e8*/ 	.word	0x00000930
        /*04ec*/ 	.word	0x000000ff
        /*04f0*/ 	.word	0x00000158
        /*04f4*/ 	.short	0x0100
        /*04f6*/ 	.byte	0x04
	.zero		1


	//   ....[45]....
        /*04f8*/ 	.word	0x00000940
        /*04fc*/ 	.word	0x000000ff
        /*0500*/ 	.word	0x00000160
        /*0504*/ 	.short	0x0100
        /*0506*/ 	.byte	0x04
	.zero		1


	//   ....[46]....
        /*0508*/ 	.word	0x00000950
        /*050c*/ 	.word	0x000000ff
        /*0510*/ 	.word	0x00000168
        /*0514*/ 	.short	0x0100
        /*0516*/ 	.byte	0x04
	.zero		1


	//   ....[47]....
        /*0518*/ 	.word	0x00000960
        /*051c*/ 	.word	0x000000ff
        /*0520*/ 	.word	0x00000170
        /*0524*/ 	.short	0x0100
        /*0526*/ 	.byte	0x04
	.zero		1


	//   ....[48]....
        /*0528*/ 	.word	0x00000970
        /*052c*/ 	.word	0x000000ff
        /*0530*/ 	.word	0x00000178
        /*0534*/ 	.short	0x0100
        /*0536*/ 	.byte	0x04
	.zero		1


	//   ....[49]....
        /*0538*/ 	.word	0x00000980
        /*053c*/ 	.word	0x000000ff
        /*0540*/ 	.word	0x00000180
        /*0544*/ 	.short	0x0100
        /*0546*/ 	.byte	0x04
	.zero		1


	//   ....[50]....
        /*0548*/ 	.word	0x00000990
        /*054c*/ 	.word	0x000000ff
        /*0550*/ 	.word	0x00000188
        /*0554*/ 	.short	0x0100
        /*0556*/ 	.byte	0x04
	.zero		1


	//   ....[51]....
        /*0558*/ 	.word	0x000009a0
        /*055c*/ 	.word	0x000000ff
        /*0560*/ 	.word	0x00000190
        /*0564*/ 	.short	0x0100
        /*0566*/ 	.byte	0x04
	.zero		1


	//   ....[52]....
        /*0568*/ 	.word	0x000009b0
        /*056c*/ 	.word	0x000000ff
        /*0570*/ 	.word	0x00000198
        /*0574*/ 	.short	0x0100
        /*0576*/ 	.byte	0x04
	.zero		1


	//   ....[53]....
        /*0578*/ 	.word	0x00000ef0
        /*057c*/ 	.word	0x000000ff
        /*0580*/ 	.word	0x00000090
        /*0584*/ 	.short	0x010a
        /*0586*/ 	.byte	0x0e
	.zero		1


	//   ....[54]....
        /*0588*/ 	.word	0x00001670
        /*058c*/ 	.word	0x000000ff
        /*0590*/ 	.word	0x00000010
        /*0594*/ 	.short	0x010a
        /*0596*/ 	.byte	0x0e
	.zero		1


	//   ....[55]....
        /*0598*/ 	.word	0x00001a40
        /*059c*/ 	.word	0x000000ff
        /*05a0*/ 	.word	0x00000018
        /*05a4*/ 	.short	0x010a
        /*05a6*/ 	.byte	0x0e
	.zero		1


	//   ....[56]....
        /*05a8*/ 	.word	0x00001e60
        /*05ac*/ 	.word	0x000000ff
        /*05b0*/ 	.word	0x00000098
        /*05b4*/ 	.short	0x010a
        /*05b6*/ 	.byte	0x0e
	.zero		1


	//   ....[57]....
        /*05b8*/ 	.word	0x00002480
        /*05bc*/ 	.word	0x000000ff
        /*05c0*/ 	.word	0x00000090
        /*05c4*/ 	.short	0x010a
        /*05c6*/ 	.byte	0x05
	.zero		1


	//   ....[58]....
        /*05c8*/ 	.word	0x000028e0
        /*05cc*/ 	.word	0x000000ff
        /*05d0*/ 	.word	0x00000090
        /*05d4*/ 	.short	0x010a
        /*05d6*/ 	.byte	0x06
	.zero		1


	//   ....[59]....
        /*05d8*/ 	.word	0x00003010
        /*05dc*/ 	.word	0x000000ff
        /*05e0*/ 	.word	0x00000090
        /*05e4*/ 	.short	0x010a
        /*05e6*/ 	.byte	0x05
	.zero		1


	//   ....[60]....
        /*05e8*/ 	.word	0x00003090
        /*05ec*/ 	.word	0x000000ff
        /*05f0*/ 	.word	0x00000018
        /*05f4*/ 	.short	0x010a
        /*05f6*/ 	.byte	0x04
	.zero		1


	//   ....[61]....
        /*05f8*/ 	.word	0x00003110
        /*05fc*/ 	.word	0x000000ff
        /*0600*/ 	.word	0x00000018
        /*0604*/ 	.short	0x010a
        /*0606*/ 	.byte	0x04
	.zero		1


	//   ....[62]....
        /*0608*/ 	.word	0x000031f0
        /*060c*/ 	.word	0x000000ff
        /*0610*/ 	.word	0x000001c0
        /*0614*/ 	.short	0x0100
        /*0616*/ 	.byte	0x06
	.zero		1


	//   ....[63]....
        /*0618*/ 	.word	0x00003490
        /*061c*/ 	.word	0x00000008
        /*0620*/ 	.word	0x00000000
        /*0624*/ 	.short	0x010a
        /*0626*/ 	.byte	0xff
	.zero		1


	//   ....[64]....
        /*0628*/ 	.word	0x000034b0
        /*062c*/ 	.word	0x00000008
        /*0630*/ 	.word	0x00000000
        /*0634*/ 	.short	0x010a
        /*0636*/ 	.byte	0xff
	.zero		1


	//   ....[65]....
        /*0638*/ 	.word	0x000036e0
        /*063c*/ 	.word	0x00000005
        /*0640*/ 	.word	0x00000000
        /*0644*/ 	.short	0x010a
        /*0646*/ 	.byte	0xff
	.zero		1


	//   ....[66]....
        /*0648*/ 	.word	0x00003700
        /*064c*/ 	.word	0x00000005
        /*0650*/ 	.word	0x00000000
        /*0654*/ 	.short	0x010a
        /*0656*/ 	.byte	0xff
	.zero		1


	//   ....[67]....
        /*0658*/ 	.word	0x00003800
        /*065c*/ 	.word	0x00000008
        /*0660*/ 	.word	0x00000000
        /*0664*/ 	.short	0x0101
        /*0666*/ 	.byte	0xff
	.zero		1


	//   ....[68]....
        /*0668*/ 	.word	0x00003da0
        /*066c*/ 	.word	0x000000ff
        /*0670*/ 	.word	0x00000000
        /*0674*/ 	.short	0x010a
        /*0676*/ 	.byte	0x04
	.zero		1


	//   ....[69]....
        /*0678*/ 	.word	0x00003dc0
        /*067c*/ 	.word	0x000000ff
        /*0680*/ 	.word	0x00000020
        /*0684*/ 	.short	0x010a
        /*0686*/ 	.byte	0x04
	.zero		1


	//   ....[70]....
        /*0688*/ 	.word	0x000040d0
        /*068c*/ 	.word	0x000000ff
        /*0690*/ 	.word	0x00000008
        /*0694*/ 	.short	0x010a
        /*0696*/ 	.byte	0x04
	.zero		1


	//   ....[71]....
        /*0698*/ 	.word	0x00004610
        /*069c*/ 	.word	0x000000ff
        /*06a0*/ 	.word	0x00000000
        /*06a4*/ 	.short	0x010a
        /*06a6*/ 	.byte	0x29
	.zero		1


	//   ....[72]....
        /*06a8*/ 	.word	0x00004680
        /*06ac*/ 	.word	0x000000ff
        /*06b0*/ 	.word	0x00000110
        /*06b4*/ 	.short	0x010a
        /*06b6*/ 	.byte	0x04
	.zero		1


	//   ....[73]....
        /*06b8*/ 	.word	0x000049c0
        /*06bc*/ 	.word	0x000000ff
        /*06c0*/ 	.word	0x00000120
        /*06c4*/ 	.short	0x010a
        /*06c6*/ 	.byte	0x04
	.zero		1


	//   ....[74]....
        /*06c8*/ 	.word	0x00004b90
        /*06cc*/ 	.word	0x000000ff
        /*06d0*/ 	.word	0x00000000
        /*06d4*/ 	.short	0x010a
        /*06d6*/ 	.byte	0x17
	.zero		1


	//   ....[75]....
        /*06d8*/ 	.word	0x00004ec0
        /*06dc*/ 	.word	0x000000ff
        /*06e0*/ 	.word	0x00000118
        /*06e4*/ 	.short	0x010a
        /*06e6*/ 	.byte	0x04
	.zero		1


	//   ....[76]....
        /*06e8*/ 	.word	0x00005130
        /*06ec*/ 	.word	0x000000ff
        /*06f0*/ 	.word	0x00000128
        /*06f4*/ 	.short	0x010a
        /*06f6*/ 	.byte	0x04
	.zero		1


	//   ....[77]....
        /*06f8*/ 	.word	0x00005420
        /*06fc*/ 	.word	0x000000ff
        /*0700*/ 	.word	0x00000020
        /*0704*/ 	.short	0x010a
        /*0706*/ 	.byte	0x16
	.zero		1


	//   ....[78]....
        /*0708*/ 	.word	0x00005440
        /*070c*/ 	.word	0x000000ff
        /*0710*/ 	.word	0x00000110
        /*0714*/ 	.short	0x010a
        /*0716*/ 	.byte	0x04
	.zero		1


	//   ....[79]....
        /*0718*/ 	.word	0x00005860
        /*071c*/ 	.word	0x000000ff
        /*0720*/ 	.word	0x00000120
        /*0724*/ 	.short	0x010a
        /*0726*/ 	.byte	0x04
	.zero		1


	//   ....[80]....
        /*0728*/ 	.word	0x000059d0
        /*072c*/ 	.word	0x000000ff
        /*0730*/ 	.word	0x00000118
        /*0734*/ 	.short	0x010a
        /*0736*/ 	.byte	0x04
	.zero		1


	//   ....[81]....
        /*0738*/ 	.word	0x00005ca0
        /*073c*/ 	.word	0x000000ff
        /*0740*/ 	.word	0x00000128
        /*0744*/ 	.short	0x010a
        /*0746*/ 	.byte	0x04
	.zero		1


	//   ....[82]....
        /*0748*/ 	.word	0x00005ef0
        /*074c*/ 	.word	0x000000ff
        /*0750*/ 	.word	0x00000000
        /*0754*/ 	.short	0x0101
        /*0756*/ 	.byte	0x05
	.zero		1


	//   ....[83]....
        /*0758*/ 	.word	0x00005f00
        /*075c*/ 	.word	0x000000ff
        /*0760*/ 	.word	0x000001c0
        /*0764*/ 	.short	0x010a
        /*0766*/ 	.byte	0x04
	.zero		1


	//   ....[84]....
        /*0768*/ 	.word	0x000061f0
        /*076c*/ 	.word	0x000000ff
        /*0770*/ 	.word	0x000001c0
        /*0774*/ 	.short	0x0100
        /*0776*/ 	.byte	0x04
	.zero		1


	//   ....[85]....
        /*0778*/ 	.word	0x000066a0
        /*077c*/ 	.word	0x000000ff
        /*0780*/ 	.word	0x00000180
        /*0784*/ 	.short	0x010a
        /*0786*/ 	.byte	0x04
	.zero		1


	//   ....[86]....
        /*0788*/ 	.word	0x000068e0
        /*078c*/ 	.word	0x000000ff
        /*0790*/ 	.word	0x00000188
        /*0794*/ 	.short	0x010a
        /*0796*/ 	.byte	0x04
	.zero		1


	//   ....[87]....
        /*0798*/ 	.word	0x00006a40
        /*079c*/ 	.word	0x000000ff
        /*07a0*/ 	.word	0x00000190
        /*07a4*/ 	.short	0x0101
        /*07a6*/ 	.byte	0x04
	.zero		1


	//   ....[88]....
        /*07a8*/ 	.word	0x00006a60
        /*07ac*/ 	.word	0x000000ff
        /*07b0*/ 	.word	0x00000198
        /*07b4*/ 	.short	0x0101
        /*07b6*/ 	.byte	0x04
	.zero		1


	//   ....[89]....
        /*07b8*/ 	.word	0x00006c70
        /*07bc*/ 	.word	0x000000ff
        /*07c0*/ 	.word	0x00000170
        /*07c4*/ 	.short	0x010a
        /*07c6*/ 	.byte	0x15
	.zero		1


	//   ....[90]....
        /*07c8*/ 	.word	0x00006d70
        /*07cc*/ 	.word	0x000000ff
        /*07d0*/ 	.word	0x00000000
        /*07d4*/ 	.short	0x010a
        /*07d6*/ 	.byte	0x0e
	.zero		1


	//   ....[91]....
        /*07d8*/ 	.word	0x00009330
        /*07dc*/ 	.word	0x000000ff
        /*07e0*/ 	.word	0x00000000
        /*07e4*/ 	.short	0x0101
        /*07e6*/ 	.byte	0x0f
	.zero		1


	//   ....[92]....
        /*07e8*/ 	.word	0x00009770
        /*07ec*/ 	.word	0x000000ff
        /*07f0*/ 	.word	0x00000000
        /*07f4*/ 	.short	0x0101
        /*07f6*/ 	.byte	0x04
	.zero		1


	//   ....[93]....
        /*07f8*/ 	.word	0x000097a0
        /*07fc*/ 	.word	0x000000ff
        /*0800*/ 	.word	0x00000000
        /*0804*/ 	.short	0x010a
        /*0806*/ 	.byte	0x0d
	.zero		1


	//   ....[94]....
        /*0808*/ 	.word	0x00009960
        /*080c*/ 	.word	0x000000ff
        /*0810*/ 	.word	0x00000000
        /*0814*/ 	.short	0x010a
        /*0816*/ 	.byte	0x0e
	.zero		1


	//   ....[95]....
        /*0818*/ 	.word	0x0000b800
        /*081c*/ 	.word	0x000000ff
        /*0820*/ 	.word	0x00000000
        /*0824*/ 	.short	0x0101
        /*0826*/ 	.byte	0x0f
	.zero		1


	//   ....[96]....
        /*0828*/ 	.word	0x0000bb30
        /*082c*/ 	.word	0x000000ff
        /*0830*/ 	.word	0x00000000
        /*0834*/ 	.short	0x0101
        /*0836*/ 	.byte	0x0c
	.zero		1


	//   ....[97]....
        /*0838*/ 	.word	0x0000bb40
        /*083c*/ 	.word	0x000000ff
        /*0840*/ 	.word	0x00000000
        /*0844*/ 	.short	0x010a
        /*0846*/ 	.byte	0x0d
	.zero		1


	//   ....[98]....
        /*0848*/ 	.word	0x0000c1e0
        /*084c*/ 	.word	0x000000ff
        /*0850*/ 	.word	0x00000100
        /*0854*/ 	.short	0x010a
        /*0856*/ 	.byte	0x07
	.zero		1


	//   ....[99]....
        /*0858*/ 	.word	0x0000d9d0
        /*085c*/ 	.word	0x000000ff
        /*0860*/ 	.word	0x00000000
        /*0864*/ 	.short	0x0101
        /*0866*/ 	.byte	0x0f
	.zero		1


	//   ....[100]....
        /*0868*/ 	.word	0x0000dc80
        /*086c*/ 	.word	0x000000ff
        /*0870*/ 	.word	0x00000000
        /*0874*/ 	.short	0x0101
        /*0876*/ 	.byte	0x0e
	.zero		1


	//   ....[101]....
        /*0878*/ 	.word	0x0000dc90
        /*087c*/ 	.word	0x000000ff
        /*0880*/ 	.word	0x00000170
        /*0884*/ 	.short	0x010a
        /*0886*/ 	.byte	0x07
	.zero		1


	//   ....[102]....
        /*0888*/ 	.word	0x0000e2a0
        /*088c*/ 	.word	0x000000ff
        /*0890*/ 	.word	0x00000170
        /*0894*/ 	.short	0x010a
        /*0896*/ 	.byte	0x04
	.zero		1


	//   ....[103]....
        /*0898*/ 	.word	0x0000e3a0
        /*089c*/ 	.word	0x000000ff
        /*08a0*/ 	.word	0x000001c0
        /*08a4*/ 	.short	0x0100
        /*08a6*/ 	.byte	0x06
	.zero		1


	//   ....[104]....
        /*08a8*/ 	.word	0x0000e4b0
        /*08ac*/ 	.word	0x000000ff
        /*08b0*/ 	.word	0x000001c0
        /*08b4*/ 	.short	0x0100
        /*08b6*/ 	.byte	0x06
	.zero		1


	//   ....[105]....
        /*08b8*/ 	.word	0x0000e8d0
        /*08bc*/ 	.word	0x000000ff
        /*08c0*/ 	.word	0x00000000
        /*08c4*/ 	.short	0x0101
        /*08c6*/ 	.byte	0x08
	.zero		1


	//   ....[106]....
        /*08c8*/ 	.word	0x0000e900
        /*08cc*/ 	.word	0x000000ff
        /*08d0*/ 	.word	0x00000000
        /*08d4*/ 	.short	0x0101
        /*08d6*/ 	.byte	0x0a
	.zero		1


	//   ....[107]....
        /*08d8*/ 	.word	0x0000eb30
        /*08dc*/ 	.word	0x000000ff
        /*08e0*/ 	.word	0x00000170
        /*08e4*/ 	.short	0x0101
        /*08e6*/ 	.byte	0x07
	.zero		1


	//   ....[108]....
        /*08e8*/ 	.word	0x0000efe0
        /*08ec*/ 	.word	0x000000ff
        /*08f0*/ 	.word	0x00000000
        /*08f4*/ 	.short	0x0101
        /*08f6*/ 	.byte	0x08
	.zero		1


	//   ....[109]....
        /*08f8*/ 	.word	0x0000f010
        /*08fc*/ 	.word	0x000000ff
        /*0900*/ 	.word	0x00000178
        /*0904*/ 	.short	0x0101
        /*0906*/ 	.byte	0x07
	.zero		1


	//   ....[110]....
        /*0908*/ 	.word	0x0000f3d0
        /*090c*/ 	.word	0x000000ff
        /*0910*/ 	.word	0x00000000
        /*0914*/ 	.short	0x0101
        /*0916*/ 	.byte	0x0a
	.zero		1


	//   ....[111]....
        /*0918*/ 	.word	0x0000f3e0
        /*091c*/ 	.word	0x000000ff
        /*0920*/ 	.word	0x00000170
        /*0924*/ 	.short	0x0101
        /*0926*/ 	.byte	0x07
	.zero		1


	//   ....[112]....
        /*0928*/ 	.word	0x0000f400
        /*092c*/ 	.word	0x000000ff
        /*0930*/ 	.word	0x00000178
        /*0934*/ 	.short	0x0101
        /*0936*/ 	.byte	0x07
	.zero		1


	//   ....[113]....
        /*0938*/ 	.word	0x0000f450
        /*093c*/ 	.word	0x000000ff
        /*0940*/ 	.word	0x00000170
        /*0944*/ 	.short	0x0101
        /*0946*/ 	.byte	0x07
	.zero		1


	//   ....[114]....
        /*0948*/ 	.word	0x0000f460
        /*094c*/ 	.word	0x000000ff
        /*0950*/ 	.word	0x00000140
        /*0954*/ 	.short	0x010a
        /*0956*/ 	.byte	0x07
	.zero		1


	//   ....[115]....
        /*0958*/ 	.word	0x0000f480
        /*095c*/ 	.word	0x000000ff
        /*0960*/ 	.word	0x00000190
        /*0964*/ 	.short	0x010a
        /*0966*/ 	.byte	0x07
	.zero		1


	//   ....[116]....
        /*0968*/ 	.word	0x0000fb90
        /*096c*/ 	.word	0x000000ff
        /*0970*/ 	.word	0x00000000
        /*0974*/ 	.short	0x0101
        /*0976*/ 	.byte	0x08
	.zero		1


	//   ....[117]....
        /*0978*/ 	.word	0x0000fba0
        /*097c*/ 	.word	0x000000ff
        /*0980*/ 	.word	0x00000180
        /*0984*/ 	.short	0x0101
        /*0986*/ 	.byte	0x07
	.zero		1


	//   ....[118]....
        /*0988*/ 	.word	0x0000fbe0
        /*098c*/ 	.word	0x000000ff
        /*0990*/ 	.word	0x00000178
        /*0994*/ 	.short	0x0101
        /*0996*/ 	.byte	0x07
	.zero		1


	//   ....[119]....
        /*0998*/ 	.word	0x0000fbf0
        /*099c*/ 	.word	0x000000ff
        /*09a0*/ 	.word	0x00000148
        /*09a4*/ 	.short	0x010a
        /*09a6*/ 	.byte	0x07
	.zero		1


	//   ....[120]....
        /*09a8*/ 	.word	0x0000fc10
        /*09ac*/ 	.word	0x000000ff
        /*09b0*/ 	.word	0x00000198
        /*09b4*/ 	.short	0x010a
        /*09b6*/ 	.byte	0x07
	.zero		1


	//   ....[121]....
        /*09b8*/ 	.word	0x00010580
        /*09bc*/ 	.word	0x000000ff
        /*09c0*/ 	.word	0x00000000
        /*09c4*/ 	.short	0x0101
        /*09c6*/ 	.byte	0x0a
	.zero		1


	//   ....[122]....
        /*09c8*/ 	.word	0x000105a0
        /*09cc*/ 	.word	0x000000ff
        /*09d0*/ 	.word	0x00000188
        /*09d4*/ 	.short	0x0101
        /*09d6*/ 	.byte	0x07
	.zero		1


	//   ....[123]....
        /*09d8*/ 	.word	0x00010620
        /*09dc*/ 	.word	0x000000ff
        /*09e0*/ 	.word	0x00000198
        /*09e4*/ 	.short	0x010a
        /*09e6*/ 	.byte	0x07
	.zero		1


	//   ....[124]....
        /*09e8*/ 	.word	0x00010700
        /*09ec*/ 	.word	0x000000ff
        /*09f0*/ 	.word	0x000001c0
        /*09f4*/ 	.short	0x0100
        /*09f6*/ 	.byte	0x06
	.zero		1


	//   ....[125]....
        /*09f8*/ 	.word	0x000107f0
        /*09fc*/ 	.word	0x000000ff
        /*0a00*/ 	.word	0x000001c0
        /*0a04*/ 	.short	0x0100
        /*0a06*/ 	.byte	0x06
	.zero		1


	//   ....[126]....
        /*0a08*/ 	.word	0x00010860
        /*0a0c*/ 	.word	0x00000004
        /*0a10*/ 	.word	0x00000090
        /*0a14*/ 	.short	0x010a
        /*0a16*/ 	.byte	0xff
	.zero		1


	//   ....[127]....
        /*0a18*/ 	.word	0x000108e0
        /*0a1c*/ 	.word	0x00000004
        /*0a20*/ 	.word	0x00000010
        /*0a24*/ 	.short	0x010a
        /*0a26*/ 	.byte	0xff
	.zero		1


	//   ....[128]....
        /*0a28*/ 	.word	0x00010960
        /*0a2c*/ 	.word	0x00000004
        /*0a30*/ 	.word	0x00000018
        /*0a34*/ 	.short	0x010a
        /*0a36*/ 	.byte	0xff
	.zero		1


	//   ....[129]....
        /*0a38*/ 	.word	0x000109e0
        /*0a3c*/ 	.word	0x00000004
        /*0a40*/ 	.word	0x00000098
        /*0a44*/ 	.short	0x010a
        /*0a46*/ 	.byte	0xff
	.zero		1


	//   ....[130]....
        /*0a48*/ 	.word	0x00010a60
        /*0a4c*/ 	.word	0x0000000b
        /*0a50*/ 	.word	0x00000090
        /*0a54*/ 	.short	0x010a
        /*0a56*/ 	.byte	0xff
	.zero		1


	//   ....[131]....
        /*0a58*/ 	.word	0x00010ae0
        /*0a5c*/ 	.word	0x00000005
        /*0a60*/ 	.word	0x00000090
        /*0a64*/ 	.short	0x010a
        /*0a66*/ 	.byte	0xff
	.zero		1


	//   ....[132]....
        /*0a68*/ 	.word	0x00010b70
        /*0a6c*/ 	.word	0x00000005
        /*0a70*/ 	.word	0x00000090
        /*0a74*/ 	.short	0x010a
        /*0a76*/ 	.byte	0xff
	.zero		1


	//   ....[133]....
        /*0a78*/ 	.word	0x00010be0
        /*0a7c*/ 	.word	0x00000004
        /*0a80*/ 	.word	0x00000018
        /*0a84*/ 	.short	0x010a
        /*0a86*/ 	.byte	0xff
	.zero		1


	//   ....[134]....
        /*0a88*/ 	.word	0x00010c50
        /*0a8c*/ 	.word	0x00000004
        /*0a90*/ 	.word	0x00000018
        /*0a94*/ 	.short	0x010a
        /*0a96*/ 	.byte	0xff
	.zero		1


	//   ....[135]....
        /*0a98*/ 	.word	0x00010cb0
        /*0a9c*/ 	.word	0x00000008
        /*0aa0*/ 	.word	0x00000000
        /*0aa4*/ 	.short	0x010a
        /*0aa6*/ 	.byte	0xff
	.zero		1


	//   ....[136]....
        /*0aa8*/ 	.word	0x00010d10
        /*0aac*/ 	.word	0x00000005
        /*0ab0*/ 	.word	0x00000000
        /*0ab4*/ 	.short	0x010a
        /*0ab6*/ 	.byte	0xff
	.zero		1


	//   ....[137]....
        /*0ab8*/ 	.word	0x00010d70
        /*0abc*/ 	.word	0x00000004
        /*0ac0*/ 	.word	0x00000000
        /*0ac4*/ 	.short	0x010a
        /*0ac6*/ 	.byte	0xff
	.zero		1


	//   ....[138]....
        /*0ac8*/ 	.word	0x00010dd0
        /*0acc*/ 	.word	0x00000004
        /*0ad0*/ 	.word	0x00000020
        /*0ad4*/ 	.short	0x010a
        /*0ad6*/ 	.byte	0xff
	.zero		1


	//   ....[139]....
        /*0ad8*/ 	.word	0x00010e30
        /*0adc*/ 	.word	0x00000004
        /*0ae0*/ 	.word	0x00000008
        /*0ae4*/ 	.short	0x010a
        /*0ae6*/ 	.byte	0xff
	.zero		1


	//   ....[140]....
        /*0ae8*/ 	.word	0x00010eb0
        /*0aec*/ 	.word	0x0000000e
        /*0af0*/ 	.word	0x00000000
        /*0af4*/ 	.short	0x010a
        /*0af6*/ 	.byte	0xff
	.zero		1


	//   ....[141]....
        /*0af8*/ 	.word	0x00010f30
        /*0afc*/ 	.word	0x0000000e
        /*0b00*/ 	.word	0x00000110
        /*0b04*/ 	.short	0x010a
        /*0b06*/ 	.byte	0xff
	.zero		1


	//   ....[142]....
        /*0b08*/ 	.word	0x00010fb0
        /*0b0c*/ 	.word	0x0000000e
        /*0b10*/ 	.word	0x00000120
        /*0b14*/ 	.short	0x010a
        /*0b16*/ 	.byte	0xff
	.zero		1


	//   ....[143]....
        /*0b18*/ 	.word	0x00011030
        /*0b1c*/ 	.word	0x0000000e
        /*0b20*/ 	.word	0x00000000
        /*0b24*/ 	.short	0x010a
        /*0b26*/ 	.byte	0xff
	.zero		1


	//   ....[144]....
        /*0b28*/ 	.word	0x000110b0
        /*0b2c*/ 	.word	0x0000000e
        /*0b30*/ 	.word	0x00000118
        /*0b34*/ 	.short	0x010a
        /*0b36*/ 	.byte	0xff
	.zero		1


	//   ....[145]....
        /*0b38*/ 	.word	0x00011130
        /*0b3c*/ 	.word	0x0000000e
        /*0b40*/ 	.word	0x00000128
        /*0b44*/ 	.short	0x010a
        /*0b46*/ 	.byte	0xff
	.zero		1


	//   ....[146]....
        /*0b48*/ 	.word	0x000111c0
        /*0b4c*/ 	.word	0x00000005
        /*0b50*/ 	.word	0x00000020
        /*0b54*/ 	.short	0x010a
        /*0b56*/ 	.byte	0xff
	.zero		1


	//   ....[147]....
        /*0b58*/ 	.word	0x00011240
        /*0b5c*/ 	.word	0x00000004
        /*0b60*/ 	.word	0x00000110
        /*0b64*/ 	.short	0x010a
        /*0b66*/ 	.byte	0xff
	.zero		1


	//   ....[148]....
        /*0b68*/ 	.word	0x000112c0
        /*0b6c*/ 	.word	0x00000004
        /*0b70*/ 	.word	0x00000120
        /*0b74*/ 	.short	0x010a
        /*0b76*/ 	.byte	0xff
	.zero		1


	//   ....[149]....
        /*0b78*/ 	.word	0x00011340
        /*0b7c*/ 	.word	0x00000004
        /*0b80*/ 	.word	0x00000118
        /*0b84*/ 	.short	0x010a
        /*0b86*/ 	.byte	0xff
	.zero		1


	//   ....[150]....
        /*0b88*/ 	.word	0x000113e0
        /*0b8c*/ 	.word	0x00000004
        /*0b90*/ 	.word	0x00000128
        /*0b94*/ 	.short	0x010a
        /*0b96*/ 	.byte	0xff
	.zero		1


	//   ....[151]....
        /*0b98*/ 	.word	0x00011440
        /*0b9c*/ 	.word	0x00000004
        /*0ba0*/ 	.word	0x000001c0
        /*0ba4*/ 	.short	0x010a
        /*0ba6*/ 	.byte	0xff
	.zero		1


	//   ....[152]....
        /*0ba8*/ 	.word	0x000114a0
        /*0bac*/ 	.word	0x00000004
        /*0bb0*/ 	.word	0x00000180
        /*0bb4*/ 	.short	0x010a
        /*0bb6*/ 	.byte	0xff
	.zero		1


	//   ....[153]....
        /*0bb8*/ 	.word	0x00011500
        /*0bbc*/ 	.word	0x00000004
        /*0bc0*/ 	.word	0x00000188
        /*0bc4*/ 	.short	0x010a
        /*0bc6*/ 	.byte	0xff
	.zero		1


	//   ....[154]....
        /*0bc8*/ 	.word	0x00011580
        /*0bcc*/ 	.word	0x00000004
        /*0bd0*/ 	.word	0x00000000
        /*0bd4*/ 	.short	0x010a
        /*0bd6*/ 	.byte	0xff
	.zero		1


	//   ....[155]....
        /*0bd8*/ 	.word	0x000115e0
        /*0bdc*/ 	.word	0x00000004
        /*0be0*/ 	.word	0x00000000
        /*0be4*/ 	.short	0x010a
        /*0be6*/ 	.byte	0xff
	.zero		1


	//   ....[156]....
        /*0be8*/ 	.word	0x00011640
        /*0bec*/ 	.word	0x00000004
        /*0bf0*/ 	.word	0x00000000
        /*0bf4*/ 	.short	0x010a
        /*0bf6*/ 	.byte	0xff
	.zero		1


	//   ....[157]....
        /*0bf8*/ 	.word	0x000116c0
        /*0bfc*/ 	.word	0x00000004
        /*0c00*/ 	.word	0x00000000
        /*0c04*/ 	.short	0x010a
        /*0c06*/ 	.byte	0xff
	.zero		1


	//   ....[158]....
        /*0c08*/ 	.word	0x00011740
        /*0c0c*/ 	.word	0x00000004
        /*0c10*/ 	.word	0x00000000
        /*0c14*/ 	.short	0x010a
        /*0c16*/ 	.byte	0xff
	.zero		1


	//   ....[159]....
        /*0c18*/ 	.word	0x000117d0
        /*0c1c*/ 	.word	0x00000004
        /*0c20*/ 	.word	0x00000000
        /*0c24*/ 	.short	0x010a
        /*0c26*/ 	.byte	0xff
	.zero		1


	//   ....[160]....
        /*0c28*/ 	.word	0x00011860
        /*0c2c*/ 	.word	0x00000004
        /*0c30*/ 	.word	0x00000000
        /*0c34*/ 	.short	0x010a
        /*0c36*/ 	.byte	0xff
	.zero		1


	//   ....[161]....
        /*0c38*/ 	.word	0x000118f0
        /*0c3c*/ 	.word	0x00000003
        /*0c40*/ 	.word	0x00000000
        /*0c44*/ 	.short	0x010a
        /*0c46*/ 	.byte	0xff
	.zero		1


	//   ....[162]....
        /*0c48*/ 	.word	0x00011950
        /*0c4c*/ 	.word	0x00000004
        /*0c50*/ 	.word	0x00000140
        /*0c54*/ 	.short	0x010a
        /*0c56*/ 	.byte	0xff
	.zero		1


	//   ....[163]....
        /*0c58*/ 	.word	0x000119d0
        /*0c5c*/ 	.word	0x00000004
        /*0c60*/ 	.word	0x00000190
        /*0c64*/ 	.short	0x010a
        /*0c66*/ 	.byte	0xff
	.zero		1


	//   ....[164]....
        /*0c68*/ 	.word	0x00011a30
        /*0c6c*/ 	.word	0x00000004
        /*0c70*/ 	.word	0x00000148
        /*0c74*/ 	.short	0x010a
        /*0c76*/ 	.byte	0xff
	.zero		1


	//   ....[165]....
        /*0c78*/ 	.word	0x00011ab0
        /*0c7c*/ 	.word	0x00000004
        /*0c80*/ 	.word	0x00000198
        /*0c84*/ 	.short	0x010a
        /*0c86*/ 	.byte	0xff
	.zero		1


	//   ....[166]....
        /*0c88*/ 	.word	0x00011b20
        /*0c8c*/ 	.word	0x00000002
        /*0c90*/ 	.word	0x00000198
        /*0c94*/ 	.short	0x010a
        /*0c96*/ 	.byte	0xff
	.zero		1


	//----- nvinfo : EIATTR_NUM_MBARRIERS
	.align		4
.L_78:
        /*0c98*/ 	.byte	0x03, 0x38
        /*0c9a*/ 	.short	0x003b


	//----- nvinfo : EIATTR_EXIT_INSTR_OFFSETS
	.align		4
        /*0c9c*/ 	.byte	0x04, 0x1c
        /*0c9e*/ 	.short	(.L_80 - .L_79)


	//   ....[0]....
.L_79:
        /*0ca0*/ 	.word	0x00010820


	//----- nvinfo : EIATTR_REQNTID
	.align		4
.L_80:
        /*0ca4*/ 	.byte	0x04, 0x10
        /*0ca6*/ 	.short	(.L_82 - .L_81)
.L_81:
        /*0ca8*/ 	.word	0x00000200
        /*0cac*/ 	.word	0x00000001
        /*0cb0*/ 	.word	0x00000001


	//----- nvinfo : EIATTR_CRS_STACK_SIZE
	.align		4
.L_82:
        /*0cb4*/ 	.byte	0x04, 0x1e
        /*0cb6*/ 	.short	(.L_84 - .L_83)
.L_83:
        /*0cb8*/ 	.word	0x00000000


	//----- nvinfo : EIATTR_CBANK_PARAM_SIZE
	.align		4
.L_84:
        /*0cbc*/ 	.byte	0x03, 0x19
        /*0cbe*/ 	.short	0x02e8


	//----- nvinfo : EIATTR_PARAM_CBANK
	.align		4
        /*0cc0*/ 	.byte	0x04, 0x0a
        /*0cc2*/ 	.short	(.L_86 - .L_85)
	.align		4
.L_85:
        /*0cc4*/ 	.word	index@(.nv.constant0.kernel_cutlass_kernel_flash_attncuteflash_fwd_sm100FlashAttentionForwardSm100_object_at__tensor0000o8011101213_tensor0000o8011101213_tensor0000o8010111213_tensor0000o8011101213_tensorptrf_0)
        /*0cc8*/ 	.short	0x0380
        /*0cca*/ 	.short	0x02e8


	//----- nvinfo : EIATTR_SW_WAR
	.align		4
.L_86:
        /*0ccc*/ 	.byte	0x04, 0x36
        /*0cce*/ 	.short	(.L_88 - .L_87)
.L_87:
        /*0cd0*/ 	.word	0x00000008
.L_88:


//--------------------- .nv.compat                --------------------------
	.section	.nv.compat,"",@"SHT_CUDA_COMPAT_INFO"
	.align	4
        /*0000*/ 	.byte	0x02, 0x02, 0x02, 0x00, 0x02, 0x05, 0x05, 0x00, 0x02, 0x03, 0x01, 0x00, 0x02, 0x06, 0x01, 0x00


//--------------------- .nv.callgraph             --------------------------
	.section	.nv.callgraph,"",@"SHT_CUDA_CALLGRAPH"
	.align	4
	.sectionentsize	8
	.align		4
        /*0000*/ 	.word	0x00000000
	.align		4
        /*0004*/ 	.word	0xffffffff
	.align		4
        /*0008*/ 	.word	0x00000000
	.align		4
        /*000c*/ 	.word	0xfffffffe
	.align		4
        /*0010*/ 	.word	0x00000000
	.align		4
        /*0014*/ 	.word	0xfffffffd
	.align		4
        /*0018*/ 	.word	0x00000000
	.align		4
        /*001c*/ 	.word	0xfffffffc


//--------------------- .text.kernel_cutlass_kernel_flash_attncuteflash_fwd_sm100FlashAttentionForwardSm100_object_at__tensor0000o8011101213_tensor0000o8011101213_tensor0000o8010111213_tensor0000o8011101213_tensorptrf_0 --------------------------
	.section	.text.kernel_cutlass_kernel_flash_attncuteflash_fwd_sm100FlashAttentionForwardSm100_object_at__tensor0000o8011101213_tensor0000o8011101213_tensor0000o8010111213_tensor0000o8011101213_tensorptrf_0,"ax",@progbits
	.align	128
        .global         kernel_cutlass_kernel_flash_attncuteflash_fwd_sm100FlashAttentionForwardSm100_object_at__tensor0000o8011101213_tensor0000o8011101213_tensor0000o8010111213_tensor0000o8011101213_tensorptrf_0
        .type           kernel_cutlass_kernel_flash_attncuteflash_fwd_sm100FlashAttentionForwardSm100_object_at__tensor0000o8011101213_tensor0000o8011101213_tensor0000o8010111213_tensor0000o8011101213_tensorptrf_0,@function
        .size           kernel_cutlass_kernel_flash_attncuteflash_fwd_sm100FlashAttentionForwardSm100_object_at__tensor0000o8011101213_tensor0000o8011101213_tensor0000o8010111213_tensor0000o8011101213_tensorptrf_0,(.L_x_181 - kernel_cutlass_kernel_flash_attncuteflash_fwd_sm100FlashAttentionForwardSm100_object_at__tensor0000o8011101213_tensor0000o8011101213_tensor0000o8010111213_tensor0000o8011101213_tensorptrf_0)
        .other          kernel_cutlass_kernel_flash_attncuteflash_fwd_sm100FlashAttentionForwardSm100_object_at__tensor0000o8011101213_tensor0000o8011101213_tensor0000o8010111213_tensor0000o8011101213_tensorptrf_0,@"STO_CUDA_ENTRY STV_DEFAULT"
kernel_cutlass_kernel_flash_attncuteflash_fwd_sm100FlashAttentionForwardSm100_object_at__tensor0000o8011101213_tensor0000o8011101213_tensor0000o8010111213_tensor0000o8011101213_tensorptrf_0:
.text.kernel_cutlass_kernel_flash_attncuteflash_fwd_sm100FlashAttentionForwardSm100_object_at__tensor0000o8011101213_tensor0000o8011101213_tensor0000o8010111213_tensor0000o8011101213_tensorptrf_0:
[----:B------:R-:W1:Y:S01]  /*0000*/  LDC R1, c[0x0][0x37c] ;  /* 0x0000df00ff017b82 */ /* 0x000e620000000800 */
[----:B------:R-:W2:Y:S07]  /*0010*/  S2R R3, SR_TID.X ;  /* 0x0000000000037919 */ /* 0x000eae0000002100 */
[----:B------:R-:W3:Y:S01]  /*0020*/  S2UR UR16, SR_CgaCtaId ;  /* 0x00000000001079c3 */ /* 0x000ee20000008800 */
[----:B------:R-:W4:Y:S01]  /*0030*/  LDCU UR7, c[0x0][0x36c] ;  /* 0x00006d80ff0777ac */ /* 0x000f220008000800 */
[----:B------:R-:W-:-:S06]  /*0040*/  UMOV UR9, 0x1 ;  /* 0x0000000100097882 */ /* 0x000fcc0000000000 */
[----:B------:R-:W5:Y:S01]  /*0050*/  S2UR UR6, SR_CTAID.X ;  /* 0x00000000000679c3 */ /* 0x000f620000002500 */
[----:B----4-:R-:W-:Y:S02]  /*0060*/  UISETP.EQ.U32.AND UP4, UPT, UR7, 0x1, UPT ;  /* 0x000000010700788c */ /* 0x010fe4000bf82070 */
[----:B---3--:R-:W-:-:S04]  /*0070*/  ULEA.HI UR5, UR16, UR16, URZ, 0x1 ;  /* 0x0000001010057291 */ /* 0x008fc8000f8f08ff */
[----:B------:R-:W-:Y:S02]  /*0080*/  ULOP3.LUT UR4, UR5, 0xfffffffe, URZ, 0xc0, !UPT ;  /* 0xfffffffe05047892 */ /* 0x000fe4000f8ec0ff */
[----:B------:R-:W-:Y:S01]  /*0090*/  USHF.R.U32.HI UR5, URZ, 0x1, UR5 ;  /* 0x00000001ff057899 */ /* 0x000fe20008011605 */
[----:B--2---:R-:W-:Y:S01]  /*00a0*/  SHF.R.U32.HI R0, RZ, 0x5, R3 ;  /* 0x00000005ff007819 */ /* 0x004fe20000011603 */
[----:B------:R-:W-:Y:S02]  /*00b0*/  UISETP.NE.AND UP0, UPT, UR16, UR4, UPT ;  /* 0x000000041000728c */ /* 0x000fe4000bf05270 */
[----:B-----5:R-:W-:Y:S01]  /*00c0*/  ULOP3.LUT UR6, UR6, 0x1, URZ, 0xc0, !UPT ;  /* 0x0000000106067892 */ /* 0x020fe2000f8ec0ff */
[----:B------:R-:W-:Y:S01]  /*00d0*/  R2UR UR10, R0 ;  /* 0x00000000000a72ca */ /* 0x000fe200000e0000 */
[----:B------:R-:W-:-:S04]  /*00e0*/  UISETP.LT.AND UP0, UPT, UR16, URZ, UP0 ;  /* 0x000000ff1000728c */ /* 0x000fc80008701270 */
[----:B------:R-:W-:Y:S01]  /*00f0*/  IMAD.U32 R2, RZ, RZ, UR6 ;  /* 0x00000006ff027e24 */ /* 0x000fe2000f8e00ff */
[----:B------:R-:W-:Y:S02]  /*0100*/  UIADD3 UR6, UPT, UPT, -UR4, UR16, URZ ;  /* 0x0000001004067290 */ /* 0x000fe4000fffe1ff */
[----:B------:R-:W-:Y:S02]  /*0110*/  UIADD3 UR4, UPT, UPT, UR5, -0x1, URZ ;  /* 0xffffffff05047890 */ /* 0x000fe4000fffe0ff */
[----:B------:R-:W-:Y:S02]  /*0120*/  ULOP3.LUT UR7, UR6, 0x1, URZ, 0x3c, !UPT ;  /* 0x0000000106077892 */ /* 0x000fe4000f8e3cff */
[----:B------:R-:W-:Y:S01]  /*0130*/  USHF.L.U32 UR8, UR9, UR6, URZ ;  /* 0x0000000609087299 */ /* 0x000fe200080006ff */
[----:B------:R-:W-:Y:S01]  /*0140*/  IMAD.U32 R2, RZ, RZ, UR10 ;  /* 0x0000000aff027e24 */ /* 0x000fe2000f8e00ff */
[----:B------:R-:W-:Y:S02]  /*0150*/  UISETP.NE.AND UP6, UPT, UR10, URZ, UPT ;  /* 0x000000ff0a00728c */ /* 0x000fe4000bfc5270 */
[----:B------:R-:W-:-:S02]  /*0160*/  USHF.L.U32 UR6, UR9, UR7, URZ ;  /* 0x0000000709067299 */ /* 0x000fc400080006ff */
[----:B------:R-:W-:Y:S02]  /*0170*/  @!UP0 UIADD3 UR4, UPT, UPT, UR5, URZ, URZ ;  /* 0x000000ff05048290 */ /* 0x000fe4000fffe0ff */
[----:B------:R-:W-:Y:S02]  /*0180*/  ULOP3.LUT UR5, UR6, UR8, URZ, 0xfc, !UPT ;  /* 0x0000000806057292 */ /* 0x000fe4000f8efcff */
[----:B------:R-:W-:Y:S02]  /*0190*/  UIADD3 UR4, UPT, UPT, UR4, UR4, URZ ;  /* 0x0000000404047290 */ /* 0x000fe4000fffe0ff */
[----:B------:R-:W-:Y:S02]  /*01a0*/  UISETP.NE.AND UP5, UPT, UR10, 0xc, UPT ;  /* 0x0000000c0a00788c */ /* 0x000fe4000bfa5270 */
[----:B------:R-:W-:Y:S02]  /*01b0*/  MOV R6, UR5 ;  /* 0x0000000500067c02 */ /* 0x000fe40008000f00 */
[----:B------:R-:W-:Y:S01]  /*01c0*/  IMAD.U32 R2, RZ, RZ, UR4 ;  /* 0x00000004ff027e24 */ /* 0x000fe2000f8e00ff */
[----:B-1----:R-:W-:Y:S06]  /*01d0*/  BRA.U UP6, `(.L_x_0) ;  /* 0x0000000106387547 */ /* 0x002fec000b800000 */
[----:B------:R-:W1:Y:S02]  /*01e0*/  LDCU.64 UR4, c[0x0][0x348] ;  /* 0x00006900ff0477ac */ /* 0x000e640008000a00 */
[----:B-1----:R-:W-:Y:S02]  /*01f0*/  UIADD3 UR10, UP3, UPT, UR4, 0x80, URZ ;  /* 0x00000080040a7890 */ /* 0x002fe4000ff7e0ff */
[----:B------:R-:W-:Y:S02]  /*0200*/  UIADD3 UR8, UP2, UPT, UR4, 0x100, URZ ;  /* 0x0000010004087890 */ /* 0x000fe4000ff5e0ff */
[----:B------:R-:W-:Y:S02]  /*0210*/  UIADD3 UR6, UP1, UPT, UR4, 0x180, URZ ;  /* 0x0000018004067890 */ /* 0x000fe4000ff3e0ff */
[----:B------:R-:W-:Y:S02]  /*0220*/  UIADD3 UR4, UP0, UPT, UR4, 0x200, URZ ;  /* 0x0000020004047890 */ /* 0x000fe4000ff1e0ff */
[----:B------:R-:W-:-:S02]  /*0230*/  UIADD3.X UR11, UPT, UPT, URZ, UR5, URZ, UP3, !UPT ;  /* 0x00000005ff0b7290 */ /* 0x000fc40009ffe4ff */
[----:B------:R-:W-:Y:S02]  /*0240*/  UIADD3.X UR9, UPT, UPT, URZ, UR5, URZ, UP2, !UPT ;  /* 0x00000005ff097290 */ /* 0x000fe400097fe4ff */
[----:B------:R-:W-:Y:S02]  /*0250*/  UIADD3.X UR7, UPT, UPT, URZ, UR5, URZ, UP1, !UPT ;  /* 0x00000005ff077290 */ /* 0x000fe40008ffe4ff */
[----:B------:R-:W-:-:S03]  /*0260*/  UIADD3.X UR5, UPT, UPT, URZ, UR5, URZ, UP0, !UPT ;  /* 0x00000005ff057290 */ /* 0x000fc600087fe4ff */
[----:B------:R1:W-:Y:S02]  /*0270*/  UTMACCTL.PF [UR10] ;  /* 0x000000000a0079b9 */ /* 0x0003e40008040000 */
[----:B------:R1:W-:Y:S02]  /*0280*/  UTMACCTL.PF [UR8] ;  /* 0x00000000080079b9 */ /* 0x0003e40008040000 */
[----:B------:R1:W-:Y:S02]  /*0290*/  UTMACCTL.PF [UR6] ;  /* 0x00000000060079b9 */ /* 0x0003e40008040000 */
[----:B------:R1:W-:Y:S02]  /*02a0*/  UTMACCTL.PF [UR4] ;  /* 0x00000000040079b9 */ /* 0x0003e40008040000 */
[----:B-1----:R-:W-:Y:S01]  /*02b0*/  NOP ;  /* 0x0000000000007918 */ /* 0x002fe20000000000 */
.L_x_0:
[----:B------:R-:W-:Y:S05]  /*02c0*/  BRA.U UP5, `(.L_x_1) ;  /* 0x00000001052c7547 */ /* 0x000fea000b800000 */
[----:B------:R-:W1:Y:S01]  /*02d0*/  S2UR UR6, SR_CgaCtaId ;  /* 0x00000000000679c3 */ /* 0x000e620000008800 */
[----:B------:R-:W-:Y:S01]  /*02e0*/  UMOV UR4, 0x400 ;  /* 0x0000040000047882 */ /* 0x000fe20000000000 */
[----:B------:R-:W-:Y:S01]  /*02f0*/  UMOV UR5, 0x20 ;  /* 0x0000002000057882 */ /* 0x000fe20000000000 */
[----:B------:R-:W-:Y:S01]  /*0300*/  ELECT P0, URZ, PT ;  /* 0x0000000000ff782f */ /* 0x000fe20003800000 */
[----:B-1----:R-:W-:Y:S02]  /*0310*/  ULEA UR6, UR6, UR4, 0x18 ;  /* 0x0000000406067291 */ /* 0x002fe4000f8ec0ff */
[----:B------:R-:W-:-:S04]  /*0320*/  UIADD3 UR4, UPT, UPT, -UR5, 0x100000, URZ ;  /* 0x0010000005047890 */ /* 0x000fc8000fffe1ff */
[----:B------:R-:W-:Y:S02]  /*0330*/  USHF.L.U32 UR5, UR4, 0xb, URZ ;  /* 0x0000000b04057899 */ /* 0x000fe400080006ff */
[----:B------:R-:W-:Y:S01]  /*0340*/  USHF.L.U32 UR4, UR4, 0x1, URZ ;  /* 0x0000000104047899 */ /* 0x000fe200080006ff */
[----:B------:R-:W1:Y:S11]  /*0350*/  FENCE.VIEW.ASYNC.S ;  /* 0x00000000000073c6 */ /* 0x000e760000000000 */
[----:B-1----:R1:W2:Y:S01]  /*0360*/  SYNCS.EXCH.64 URZ, [UR6+0x1c0], UR4 ;  /* 0x0001c00406ff75b2 */ /* 0x0022a20008000100 */
[----:B------:R-:W-:Y:S01]  /*0370*/  NOP ;  /* 0x0000000000007918 */ /* 0x000fe20000000000 */
.L_x_1:
[----:B------:R-:W-:Y:S01]  /*0380*/  NOP ;  /* 0x0000000000007918 */ /* 0x000fe20000000000 */
[----:B------:R-:W-:Y:S05]  /*0390*/  BRA.U UP6, `(.L_x_2) ;  /* 0x0000000106347547 */ /* 0x000fea000b800000 */
[----:B-1----:R-:W1:Y:S01]  /*03a0*/  S2UR UR4, SR_CgaCtaId ;  /* 0x00000000000479c3 */ /* 0x002e620000008800 */
[----:B------:R-:W-:Y:S01]  /*03b0*/  UMOV UR5, 0x400 ;  /* 0x0000040000057882 */ /* 0x000fe20000000000 */
[----:B------:R-:W-:Y:S02]  /*03c0*/  UMOV UR6, 0x1 ;  /* 0x0000000100067882 */ /* 0x000fe40000000000 */
[----:B------:R-:W-:-:S04]  /*03d0*/  UIADD3 UR6, UPT, UPT, -UR6, 0x100000, URZ ;  /* 0x0010000006067890 */ /* 0x000fc8000fffe1ff */
[----:B------:R-:W-:Y:S02]  /*03e0*/  USHF.L.U32 UR7, UR6, 0xb, URZ ;  /* 0x0000000b06077899 */ /* 0x000fe400080006ff */
[----:B------:R-:W-:Y:S02]  /*03f0*/  USHF.L.U32 UR6, UR6, 0x1, URZ ;  /* 0x0000000106067899 */ /* 0x000fe400080006ff */
[----:B-1----:R-:W-:Y:S01]  /*0400*/  ULEA UR4, UR4, UR5, 0x18 ;  /* 0x0000000504047291 */ /* 0x002fe2000f8ec0ff */
[----:B------:R-:W1:Y:S11]  /*0410*/  FENCE.VIEW.ASYNC.S ;  /* 0x00000000000073c6 */ /* 0x000e760000000000 */
[----:B-1----:R3:W4:Y:S01]  /*0420*/  SYNCS.EXCH.64 URZ, [UR4], UR6 ;  /* 0x0000000604ff75b2 */ /* 0x0027220008000100 */
[----:B------:R3:W5:Y:S01]  /*0430*/  SYNCS.EXCH.64 URZ, [UR4+0x8], UR6 ;  /* 0x0000080604ff75b2 */ /* 0x0007620008000100 */
[----:B------:R3:W1:Y:S01]  /*0440*/  SYNCS.EXCH.64 URZ, [UR4+0x10], UR6 ;  /* 0x0000100604ff75b2 */ /* 0x0006620008000100 */
[----:B------:R3:W2:Y:S02]  /*0450*/  SYNCS.EXCH.64 URZ, [UR4+0x18], UR6 ;  /* 0x0000180604ff75b2 */ /* 0x0006a40008000100 */
[----:B---3--:R-:W-:Y:S01]  /*0460*/  NOP ;  /* 0x0000000000007918 */ /* 0x008fe20000000000 */
.L_x_2:
[----:B------:R-:W-:Y:S05]  /*0470*/  BRA.U UP6, `(.L_x_3) ;  /* 0x0000000106b07547 */ /* 0x000fea000b800000 */
[----:B-1----:R-:W-:Y:S01]  /*0480*/  UMOV UR4, 0x400 ;  /* 0x0000040000047882 */ /* 0x002fe20000000000 */
[----:B------:R-:W-:Y:S01]  /*0490*/  UMOV UR6, 0x1 ;  /* 0x0000000100067882 */ /* 0x000fe20000000000 */
[----:B------:R-:W-:Y:S02]  /*04a0*/  ULEA UR4, UR16, UR4, 0x18 ;  /* 0x0000000410047291 */ /* 0x000fe4000f8ec0ff */
[----:B------:R-:W-:-:S04]  /*04b0*/  UIADD3 UR6, UPT, UPT, -UR6, 0x100000, URZ ;  /* 0x0010000006067890 */ /* 0x000fc8000fffe1ff */
[----:B------:R-:W-:Y:S02]  /*04c0*/  USHF.L.U32 UR7, UR6, 0xb, URZ ;  /* 0x0000000b06077899 */ /* 0x000fe400080006ff */
[----:B------:R-:W-:Y:S01]  /*04d0*/  USHF.L.U32 UR6, UR6, 0x1, URZ ;  /* 0x0000000106067899 */ /* 0x000fe200080006ff */
[----:B------:R-:W-:Y:S02]  /*04e0*/  UMOV UR8, 0x200 ;  /* 0x0000020000087882 */ /* 0x000fe40000000000 */
[----:B------:R-:W-:-:S04]  /*04f0*/  UIADD3 UR8, UPT, UPT, -UR8, 0x100000, URZ ;  /* 0x0010000008087890 */ /* 0x000fc8000fffe1ff */
[----:B------:R-:W-:Y:S02]  /*0500*/  USHF.L.U32 UR9, UR8, 0xb, URZ ;  /* 0x0000000b08097899 */ /* 0x000fe400080006ff */
[----:B------:R-:W-:Y:S01]  /*0510*/  USHF.L.U32 UR8, UR8, 0x1, URZ ;  /* 0x0000000108087899 */ /* 0x000fe200080006ff */
[----:B------:R-:W1:Y:S02]  /*0520*/  FENCE.VIEW.ASYNC.S ;  /* 0x00000000000073c6 */ /* 0x000e640000000000 */
[----:B-1----:R3:W1:Y:S01]  /*0530*/  SYNCS.EXCH.64 URZ, [UR4+0x20], UR6 ;  /* 0x0000200604ff75b2 */ /* 0x0026620008000100 */
[----:B------:R3:W5:Y:S01]  /*0540*/  SYNCS.EXCH.64 URZ, [UR4+0x28], UR6 ;  /* 0x0000280604ff75b2 */ /* 0x0007620008000100 */
[----:B------:R3:W4:Y:S01]  /*0550*/  SYNCS.EXCH.64 URZ, [UR4+0x30], UR6 ;  /* 0x0000300604ff75b2 */ /* 0x0007220008000100 */
[----:B------:R3:W2:Y:S01]  /*0560*/  SYNCS.EXCH.64 URZ, [UR4+0x38], UR6 ;  /* 0x0000380604ff75b2 */ /* 0x0006a20008000100 */
[----:B------:R3:W1:Y:S01]  /*0570*/  SYNCS.EXCH.64 URZ, [UR4+0x40], UR6 ;  /* 0x0000400604ff75b2 */ /* 0x0006620008000100 */
        /* <DEDUP_REMOVED lines=26> */
[----:B------:R3:W1:Y:S02]  /*0720*/  SYNCS.EXCH.64 URZ, [UR4+0x118], UR8 ;  /* 0x0001180804ff75b2 */ /* 0x0006640008000100 */
[----:B--2345:R-:W-:Y:S01]  /*0730*/  NOP ;  /* 0x0000000000007918 */ /* 0x03cfe20000000000 */
.L_x_3:
[----:B------:R-:W-:Y:S05]  /*0740*/  BRA.U UP6, `(.L_x_4) ;  /* 0x0000000106a07547 */ /* 0x000fea000b800000 */
[----:B-1----:R-:W-:Y:S01]  /*0750*/  UMOV UR4, 0x400 ;  /* 0x0000040000047882 */ /* 0x002fe20000000000 */
[----:B------:R-:W-:Y:S01]  /*0760*/  UMOV UR14, 0x8 ;  /* 0x00000008000e7882 */ /* 0x000fe20000000000 */
[----:B------:R-:W-:Y:S01]  /*0770*/  UMOV UR8, 0x1 ;  /* 0x0000000100087882 */ /* 0x000fe20000000000 */
[----:B------:R-:W-:Y:S02]  /*0780*/  ULEA UR4, UR16, UR4, 0x18 ;  /* 0x0000000410047291 */ /* 0x000fe4000f8ec0ff */
[----:B------:R-:W-:-:S04]  /*0790*/  UIADD3 UR14, UPT, UPT, -UR14, 0x100000, URZ ;  /* 0x001000000e0e7890 */ /* 0x000fc8000fffe1ff */
[----:B------:R-:W-:Y:S02]  /*07a0*/  USHF.L.U32 UR15, UR14, 0xb, URZ ;  /* 0x0000000b0e0f7899 */ /* 0x000fe400080006ff */
[----:B------:R-:W-:Y:S01]  /*07b0*/  USHF.L.U32 UR14, UR14, 0x1, URZ ;  /* 0x000000010e0e7899 */ /* 0x000fe200080006ff */
[----:B------:R-:W-:Y:S01]  /*07c0*/  UMOV UR12, 0x100 ;  /* 0x00000100000c7882 */ /* 0x000fe20000000000 */
        /* <DEDUP_REMOVED lines=10> */
[----:B------:R-:W-:Y:S02]  /*0870*/  USHF.L.U32 UR6, UR6, 0x1, URZ ;  /* 0x0000000106067899 */ /* 0x000fe400080006ff */
        /* <DEDUP_REMOVED lines=20> */
[----:B---3--:R-:W-:Y:S01]  /*09c0*/  NOP ;  /* 0x0000000000007918 */ /* 0x008fe20000000000 */
.L_x_4:
[----:B------:R-:W-:Y:S01]  /*09d0*/  NOP ;  /* 0x0000000000007918 */ /* 0x000fe20000000000 */
[----:B------:R-:W-:Y:S05]  /*09e0*/  BRA.U !UP4, `(.L_x_5) ;  /* 0x000000010c087547 */ /* 0x000fea000b800000 */
[----:B-12-45:R-:W-:Y:S01]  /*09f0*/  UCGABAR_ARV ;  /* 0x00000000000079c7 */ /* 0x036fe20008000000 */
[----:B------:R-:W-:Y:S05]  /*0a00*/  BRA `(.L_x_6) ;  /* 0x0000000000047947 */ /* 0x000fea0003800000 */
.L_x_5:
[----:B-12-45:R-:W-:Y:S01]  /*0a10*/  NOP ;  /* 0x0000000000007918 */ /* 0x036fe20000000000 */
.L_x_6:
[----:B------:R-:W-:Y:S05]  /*0a20*/  BRA.U !UP4, `(.L_x_7) ;  /* 0x000000010c0c7547 */ /* 0x000fea000b800000 */
[----:B------:R-:W-:Y:S01]  /*0a30*/  UCGABAR_WAIT ;  /* 0x0000000000007dc7 */ /* 0x000fe20008000000 */
[----:B------:R-:W-:Y:S01]  /*0a40*/  CCTL.IVALL ;  /* 0x00000000ff00798f */ /* 0x000fe20002000000 */
[----:B------:R-:W-:Y:S05]  /*0a50*/  BRA `(.L_x_8) ;  /* 0x0000000000047947 */ /* 0x000fea0003800000 */
.L_x_7:
[----:B------:R-:W-:Y:S06]  /*0a60*/  BAR.SYNC.DEFER_BLOCKING 0x0 ;  /* 0x0000000000007b1d */ /* 0x000fec0000010000 */
.L_x_8:
[----:B------:R-:W-:Y:S01]  /*0a70*/  R2UR UR4, R0 ;  /* 0x00000000000472ca */ /* 0x000fe200000e0000 */
[----:B------:R-:W-:-:S12]  /*0a80*/  BSSY.RECONVERGENT B1, `(.L_x_9) ;  /* 0x000057a000017945 */ /* 0x000fd80003800200 */
[----:B------:R-:W-:-:S09]  /*0a90*/  UISETP.NE.AND UP0, UPT, UR4, 0xe, UPT ;  /* 0x0000000e0400788c */ /* 0x000fd2000bf05270 */
[----:B------:R-:W-:Y:S05]  /*0aa0*/  BRA.U !UP0, `(.L_x_10) ;  /* 0x0000000108187547 */ /* 0x000fea000b800000 */
[----:B------:R-:W-:-:S13]  /*0ab0*/  R2UR UR4, R0 ;  /* 0x00000000000472ca */ /* 0x000fda00000e0000 */
[----:B------:R-:W-:-:S09]  /*0ac0*/  UISETP.NE.AND UP0, UPT, UR4, 0xf, UPT ;  /* 0x0000000f0400788c */ /* 0x000fd2000bf05270 */
[----:B------:R-:W-:Y:S05]  /*0ad0*/  BRA.U UP0, `(.L_x_11) ;  /* 0x0000002500987547 */ /* 0x000fea000b800000 */
[----:B------:R-:W-:-:S08]  /*0ae0*/  NOP ;  /* 0x0000000000007918 */ /* 0x000fd00000000000 */
[----:B------:R-:W1:-:S00]  /*0af0*/  USETMAXREG.DEALLOC.CTAPOOL 0x30 ;  /* 0x00000030000079c8 */ /* 0x000e4000080e0500 */
[----:B-1----:R-:W-:Y:S05]  /*0b00*/  BRA `(.L_x_12) ;  /* 0x0000005400c07947 */ /* 0x002fea0003800000 */
.L_x_10:
[----:B------:R-:W-:-:S08]  /*0b10*/  NOP ;  /* 0x0000000000007918 */ /* 0x000fd00000000000 */
[----:B------:R-:W1:-:S00]  /*0b20*/  USETMAXREG.DEALLOC.CTAPOOL 0x30 ;  /* 0x00000030000079c8 */ /* 0x000e4000080e0500 */
[----:B------:R-:W2:Y:S01]  /*0b30*/  S2UR UR11, SR_CTAID.X ;  /* 0x00000000000b79c3 */ /* 0x000ea20000002500 */
[----:B------:R-:W2:Y:S01]  /*0b40*/  LDCU UR4, c[0x0][0x640] ;  /* 0x0000c800ff0477ac */ /* 0x000ea20008000800 */
[----:B-1----:R-:W-:Y:S01]  /*0b50*/  HFMA2 R4, -RZ, RZ, 0, 5.9604644775390625e-08 ;  /* 0x00000001ff047431 */ /* 0x002fe200000001ff */
[----:B------:R-:W1:Y:S01]  /*0b60*/  LDCU.U8 UR8, c[0x0][0x644] ;  /* 0x0000c880ff0877ac */ /* 0x000e620008000000 */
[----:B------:R-:W3:Y:S01]  /*0b70*/  LDCU.U8 UR7, c[0x0][0x645] ;  /* 0x0000c8a0ff0777ac */ /* 0x000ee20008000000 */
[----:B------:R-:W4:Y:S01]  /*0b80*/  LDCU UR6, c[0x0][0x654] ;  /* 0x0000ca80ff0677ac */ /* 0x000f220008000800 */
[----:B------:R-:W5:Y:S01]  /*0b90*/  LDCU.U8 UR14, c[0x0][0x638] ;  /* 0x0000c700ff0e77ac */ /* 0x000f620008000000 */
[----:B------:R-:W5:Y:S01]  /*0ba0*/  LDCU.U8 UR15, c[0x0][0x650] ;  /* 0x0000ca00ff0f77ac */ /* 0x000f620008000000 */
[----:B--2---:R-:W-:Y:S01]  /*0bb0*/  UIMAD.WIDE.U32 UR4, UR11, UR4, URZ ;  /* 0x000000040b0472a5 */ /* 0x004fe2000f8e00ff */
[----:B------:R-:W2:Y:S03]  /*0bc0*/  LDCU.U8 UR12, c[0x0][0x639] ;  /* 0x0000c720ff0c77ac */ /* 0x000ea60008000000 */
[----:B------:R-:W-:Y:S01]  /*0bd0*/  UIADD3 UR4, UPT, UPT, -UR5, UR11, URZ ;  /* 0x0000000b05047290 */ /* 0x000fe2000fffe1ff */
[----:B------:R-:W2:Y:S03]  /*0be0*/  LDCU.U8 UR13, c[0x0][0x651] ;  /* 0x0000ca20ff0d77ac */ /* 0x000ea60008000000 */
[----:B-1----:R-:W-:Y:S01]  /*0bf0*/  USHF.R.U32.HI UR4, URZ, UR8, UR4 ;  /* 0x00000008ff047299 */ /* 0x002fe20008011604 */
[----:B------:R-:W1:Y:S03]  /*0c00*/  LDCU.64 UR8, c[0x0][0x630] ;  /* 0x0000c600ff0877ac */ /* 0x000e660008000a00 */
[----:B------:R-:W-:Y:S01]  /*0c10*/  UIADD3 UR4, UPT, UPT, UR5, UR4, URZ ;  /* 0x0000000405047290 */ /* 0x000fe2000fffe0ff */
[----:B------:R-:W1:Y:S03]  /*0c20*/  LDCU.U8 UR17, c[0x0][0x62c] ;  /* 0x0000c580ff1177ac */ /* 0x000e660008000000 */
[----:B---3--:R-:W-:Y:S01]  /*0c30*/  USHF.R.U32.HI UR10, URZ, UR7, UR4 ;  /* 0x00000007ff0a7299 */ /* 0x008fe20008011604 */
[----:B------:R-:W3:Y:S03]  /*0c40*/  LDCU UR7, c[0x0][0x63c] ;  /* 0x0000c780ff0777ac */ /* 0x000ee60008000800 */
[----:B----4-:R-:W-:-:S02]  /*0c50*/  UISETP.GE.AND UP0, UPT, UR10, UR6, UPT ;  /* 0x000000060a00728c */ /* 0x010fc4000bf06270 */
[----:B------:R-:W-:Y:S02]  /*0c60*/  UIADD3 UR4, UPT, UPT, -UR10, URZ, URZ ;  /* 0x000000ff0a047290 */ /* 0x000fe4000fffe1ff */
[----:B-----5:R-:W-:Y:S01]  /*0c70*/  USEL UR6, UR14, UR15, !UP0 ;  /* 0x0000000f0e067287 */ /* 0x020fe2000c000000 */
[----:B------:R-:W4:Y:S03]  /*0c80*/  LDCU.U8 UR14, c[0x0][0x62d] ;  /* 0x0000c5a0ff0e77ac */ /* 0x000f260008000000 */
[----:B------:R-:W-:-:S03]  /*0c90*/  ULOP3.LUT UR6, UR6, 0xff, URZ, 0xc0, !UPT ;  /* 0x000000ff06067892 */ /* 0x000fc6000f8ec0ff */
[----:B-1----:R-:W1:Y:S01]  /*0ca0*/  @UP0 LDCU UR9, c[0x0][0x64c] ;  /* 0x0000c980ff0907ac */ /* 0x002e620008000800 */
[----:B---3--:R-:W-:Y:S01]  /*0cb0*/  UIMAD UR7, UR4, UR7, UR11 ;  /* 0x00000007040772a4 */ /* 0x008fe2000f8e020b */
[----:B------:R-:W3:Y:S03]  /*0cc0*/  @UP0 LDCU UR8, c[0x0][0x648] ;  /* 0x0000c900ff0807ac */ /* 0x000ee60008000800 */
[----:B-1----:R-:W-:Y:S02]  /*0cd0*/  UIMAD.WIDE.U32 UR4, UR7, UR9, URZ ;  /* 0x00000009070472a5 */ /* 0x002fe4000f8e00ff */
[----:B--2---:R-:W-:Y:S02]  /*0ce0*/  USEL UR9, UR12, UR13, !UP0 ;  /* 0x0000000d0c097287 */ /* 0x004fe4000c000000 */
[----:B------:R-:W-:Y:S01]  /*0cf0*/  UIADD3 UR4, UPT, UPT, UR7, -UR5, URZ ;  /* 0x8000000507047290 */ /* 0x000fe2000fffe0ff */
[----:B------:R-:W1:Y:S03]  /*0d00*/  LDCU.64 UR12, c[0x0][0x620] ;  /* 0x0000c400ff0c77ac */ /* 0x000e660008000a00 */
[----:B------:R-:W-:-:S02]  /*0d10*/  USHF.R.U32.HI UR4, URZ, UR6, UR4 ;  /* 0x00000006ff047299 */ /* 0x000fc40008011604 */
[----:B------:R-:W-:Y:S02]  /*0d20*/  ULOP3.LUT UR6, UR9, 0xff, URZ, 0xc0, !UPT ;  /* 0x000000ff09067892 */ /* 0x000fe4000f8ec0ff */
[----:B------:R-:W-:Y:S01]  /*0d30*/  UIADD3 UR4, UPT, UPT, UR5, UR4, URZ ;  /* 0x0000000405047290 */ /* 0x000fe2000fffe0ff */
[----:B------:R-:W2:Y:S03]  /*0d40*/  LDCU UR5, c[0x0][0x628] ;  /* 0x0000c500ff0577ac */ /* 0x000ea60008000800 */
[----:B------:R-:W-:-:S04]  /*0d50*/  USHF.R.U32.HI UR15, URZ, UR6, UR4 ;  /* 0x00000006ff0f7299 */ /* 0x000fc80008011604 */
[----:B------:R-:W-:-:S04]  /*0d60*/  UIADD3 UR4, UPT, UPT, -UR15, URZ, URZ ;  /* 0x000000ff0f047290 */ /* 0x000fc8000fffe1ff */
[----:B---3--:R-:W-:Y:S01]  /*0d70*/  UIMAD UR4, UR8, UR4, UR7 ;  /* 0x00000004080472a4 */ /* 0x008fe2000f8e0207 */
[----:B------:R-:W3:Y:S03]  /*0d80*/  LDCU UR7, c[0x0][0x60c] ;  /* 0x0000c180ff0777ac */ /* 0x000ee60008000800 */
[----:B-1----:R-:W-:-:S04]  /*0d90*/  UIMAD UR6, UR10, UR12, UR4 ;  /* 0x0000000c0a0672a4 */ /* 0x002fc8000f8e0204 */
[----:B--2---:R-:W-:-:S04]  /*0da0*/  UIMAD.WIDE.U32 UR4, UR6, UR5, URZ ;  /* 0x00000005060472a5 */ /* 0x004fc8000f8e00ff */
[----:B------:R-:W-:-:S04]  /*0db0*/  UIADD3 UR4, UPT, UPT, UR6, -UR5, URZ ;  /* 0x8000000506047290 */ /* 0x000fc8000fffe0ff */
[----:B------:R-:W-:Y:S02]  /*0dc0*/  USHF.R.U32.HI UR4, URZ, UR17, UR4 ;  /* 0x00000011ff047299 */ /* 0x000fe40008011604 */
[----:B---3--:R-:W-:Y:S02]  /*0dd0*/  UISETP.GE.AND UP0, UPT, UR11, UR7, UPT ;  /* 0x000000070b00728c */ /* 0x008fe4000bf06270 */
[----:B------:R-:W-:-:S04]  /*0de0*/  UIADD3 UR4, UPT, UPT, UR5, UR4, URZ ;  /* 0x0000000405047290 */ /* 0x000fc8000fffe0ff */
[----:B----4-:R-:W-:-:S04]  /*0df0*/  USHF.R.U32.HI UR8, URZ, UR14, UR4 ;  /* 0x0000000eff087299 */ /* 0x010fc80008011604 */
[----:B------:R-:W-:Y:S02]  /*0e00*/  UIADD3 UR4, UPT, UPT, -UR8, URZ, URZ ;  /* 0x000000ff08047290 */ /* 0x000fe4000fffe1ff */
[----:B------:R-:W-:Y:S02]  /*0e10*/  MOV R10, UR8 ;  /* 0x00000008000a7c02 */ /* 0x000fe40008000f00 */
[----:B------:R-:W-:-:S03]  /*0e20*/  UIMAD UR5, UR4, UR13, UR6 ;  /* 0x0000000d040572a4 */ /* 0x000fc6000f8e0206 */
[----:B------:R-:W-:Y:S01]  /*0e30*/  UMOV UR4, URZ ;  /* 0x000000ff00047c82 */ /* 0x000fe20008000000 */
[----:B------:R-:W-:Y:S02]  /*0e40*/  UMOV UR6, 0x1 ;  /* 0x0000000100067882 */ /* 0x000fe40000000000 */
[----:B------:R-:W-:Y:S01]  /*0e50*/  MOV R9, UR5 ;  /* 0x0000000500097c02 */ /* 0x000fe20008000f00 */
[----:B------:R-:W-:Y:S06]  /*0e60*/  BRA.U UP0, `(.L_x_13) ;  /* 0x0000001d00747547 */ /* 0x000fec000b800000 */
[----:B------:R-:W-:Y:S01]  /*0e70*/  UMOV UR14, 0x400 ;  /* 0x00000400000e7882 */ /* 0x000fe20000000000 */
[----:B------:R-:W1:Y:S01]  /*0e80*/  S2UR UR4, SR_CTAID.X ;  /* 0x00000000000479c3 */ /* 0x000e620000002500 */
[----:B------:R-:W-:Y:S01]  /*0e90*/  ULEA UR14, UR16, UR14, 0x18 ;  /* 0x0000000e100e7291 */ /* 0x000fe2000f8ec0ff */
[----:B------:R-:W-:Y:S01]  /*0ea0*/  IMAD.MOV.U32 R5, RZ, RZ, -0x80000000 ;  /* 0x80000000ff057424 */ /* 0x000fe200078e00ff */
[----:B------:R-:W2:Y:S01]  /*0eb0*/  LDCU UR42, c[0x0][0x614] ;  /* 0x0000c280ff2a77ac */ /* 0x000ea20008000800 */
[----:B------:R-:W-:Y:S02]  /*0ec0*/  R2UR UR44, R9 ;  /* 0x00000000092c72ca */ /* 0x000fe400000e0000 */
[----:B------:R-:W-:Y:S01]  /*0ed0*/  R2UR UR27, R10 ;  /* 0x000000000a1b72ca */ /* 0x000fe200000e0000 */
[----:B------:R-:W3:Y:S03]  /*0ee0*/  LDCU UR11, c[0x0][0x38c] ;  /* 0x00007180ff0b77ac */ /* 0x000ee60008000800 */
[----:B------:R-:W4:Y:S01]  /*0ef0*/  SYNCS.PHASECHK.TRANS64.TRYWAIT P0, [UR14+0x90], R5 ;  /* 0x00009005ff0075a7 */ /* 0x000f22000800110e */
[----:B------:R-:W5:Y:S01]  /*0f00*/  LDCU.64 UR20, c[0x0][0x348] ;  /* 0x00006900ff1477ac */ /* 0x000f620008000a00 */
[----:B------:R-:W2:Y:S01]  /*0f10*/  LDCU.64 UR22, c[0x0][0x348] ;  /* 0x00006900ff1677ac */ /* 0x000ea20008000a00 */
[----:B------:R-:W-:Y:S01]  /*0f20*/  UMOV UR32, 0x0 ;  /* 0x0000000000207882 */ /* 0x000fe20000000000 */
[----:B------:R-:W-:Y:S01]  /*0f30*/  UMOV UR33, 0x1 ;  /* 0x0000000100217882 */ /* 0x000fe20000000000 */
[----:B------:R-:W3:Y:S01]  /*0f40*/  LDCU.64 UR38, c[0x0][0x348] ;  /* 0x00006900ff2677ac */ /* 0x000ee20008000a00 */
[----:B-1----:R-:W-:Y:S01]  /*0f50*/  ULOP3.LUT UR5, UR4, 0x1, URZ, 0xc0, !UPT ;  /* 0x0000000104057892 */ /* 0x002fe2000f8ec0ff */
[----:B------:R-:W1:Y:S03]  /*0f60*/  LDCU UR4, c[0x0][0x380] ;  /* 0x00007000ff0477ac */ /* 0x000e660008000800 */
[----:B------:R-:W-:-:S02]  /*0f70*/  USHF.L.U32 UR47, UR5, 0x6, URZ ;  /* 0x00000006052f7899 */ /* 0x000fc400080006ff */
[----:B------:R-:W-:Y:S02]  /*0f80*/  UISETP.NE.AND UP6, UPT, UR5, URZ, UPT ;  /* 0x000000ff0500728c */ /* 0x000fe4000bfc5270 */
[----:B--2---:R-:W-:Y:S02]  /*0f90*/  UIADD3 UR5, UPT, UPT, -UR15, UR42, URZ ;  /* 0x0000002a0f057290 */ /* 0x004fe4000fffe1ff */
[----:B---3--:R-:W-:Y:S02]  /*0fa0*/  UIADD3 UR8, UPT, UPT, -UR11, URZ, URZ ;  /* 0x000000ff0b087290 */ /* 0x008fe4000fffe1ff */
[----:B------:R-:W-:Y:S02]  /*0fb0*/  UIADD3 UR17, UPT, UPT, UR11, -0x1, URZ ;  /* 0xffffffff0b117890 */ /* 0x000fe4000fffe0ff */
[----:B------:R-:W-:Y:S02]  /*0fc0*/  USHF.R.S32.HI UR8, URZ, 0x1f, UR8 ;  /* 0x0000001fff087899 */ /* 0x000fe40008011408 */
[----:B------:R-:W-:-:S02]  /*0fd0*/  UISETP.GT.AND UP5, UPT, UR11, URZ, UPT ;  /* 0x000000ff0b00728c */ /* 0x000fc4000bfa4270 */
[----:B-1----:R-:W-:Y:S02]  /*0fe0*/  UIADD3 UR4, UPT, UPT, UR11, -UR4, URZ ;  /* 0x800000040b047290 */ /* 0x002fe4000fffe0ff */
[----:B------:R-:W-:Y:S02]  /*0ff0*/  USHF.R.S32.HI UR9, URZ, 0x1f, UR17 ;  /* 0x0000001fff097899 */ /* 0x000fe40008011411 */
[----:B------:R-:W-:Y:S02]  /*1000*/  ULEA UR4, UR5, UR4, 0x8 ;  /* 0x0000000405047291 */ /* 0x000fe4000f8e40ff */
[----:B------:R-:W-:Y:S02]  /*1010*/  ULEA.HI UR8, UR8, -UR11, URZ, 0x7 ;  /* 0x8000000b08087291 */ /* 0x000fe4000f8f38ff */
[----:B------:R-:W-:Y:S02]  /*1020*/  UIADD3 UR6, UPT, UPT, -UR4, URZ, URZ ;  /* 0x000000ff04067290 */ /* 0x000fe4000fffe1ff */
[----:B------:R-:W-:-:S02]  /*1030*/  UIADD3 UR5, UPT, UPT, UR4, -0x1, URZ ;  /* 0xffffffff04057890 */ /* 0x000fc4000fffe0ff */
[----:B------:R-:W-:Y:S02]  /*1040*/  USHF.R.S32.HI UR6, URZ, 0x1f, UR6 ;  /* 0x0000001fff067899 */ /* 0x000fe40008011406 */
[----:B------:R-:W-:Y:S02]  /*1050*/  UISETP.GT.AND UP0, UPT, UR4, URZ, UPT ;  /* 0x000000ff0400728c */ /* 0x000fe4000bf04270 */
[----:B------:R-:W-:Y:S02]  /*1060*/  ULEA.HI UR4, UR6, -UR4, URZ, 0x7 ;  /* 0x8000000406047291 */ /* 0x000fe4000f8f38ff */
[----:B------:R-:W-:Y:S02]  /*1070*/  USHF.R.S32.HI UR7, URZ, 0x1f, UR5 ;  /* 0x0000001fff077899 */ /* 0x000fe40008011405 */
[----:B------:R-:W-:Y:S02]  /*1080*/  USHF.R.S32.HI UR4, URZ, 0x7, UR4 ;  /* 0x00000007ff047899 */ /* 0x000fe40008011404 */
[----:B------:R-:W-:-:S02]  /*1090*/  ULEA.HI UR5, UR7, UR5, URZ, 0x7 ;  /* 0x0000000507057291 */ /* 0x000fc4000f8f38ff */
[----:B------:R-:W-:Y:S02]  /*10a0*/  UIADD3 UR6, UPT, UPT, -UR4, URZ, URZ ;  /* 0x000000ff04067290 */ /* 0x000fe4000fffe1ff */
[----:B------:R-:W-:Y:S02]  /*10b0*/  ULEA.HI UR7, UR9, UR17, URZ, 0x7 ;  /* 0x0000001109077291 */ /* 0x000fe4000f8f38ff */
[----:B------:R-:W-:Y:S02]  /*10c0*/  USHF.R.S32.HI UR4, URZ, 0x7, UR8 ;  /* 0x00000007ff047899 */ /* 0x000fe40008011408 */
[----:B------:R-:W-:Y:S02]  /*10d0*/  ULEA.HI.SX32 UR5, UR5, 0x1, 0x19 ;  /* 0x0000000105057891 */ /* 0x000fe4000f8fcaff */
[----:B------:R-:W-:Y:S02]  /*10e0*/  @UP5 UIMAD.WIDE UR18, UR7, 0x2000000, UR32 ;  /* 0x02000000071258a5 */ /* 0x000fe4000f8e0220 */
[----:B------:R-:W-:Y:S01]  /*10f0*/  UIADD3 UR4, UPT, UPT, -UR4, URZ, URZ ;  /* 0x000000ff04047290 */ /* 0x000fe2000fffe1ff */
[----:B------:R-:W1:Y:S01]  /*1100*/  LDCU.64 UR24, c[0x0][0x348] ;  /* 0x00006900ff1877ac */ /* 0x000e620008000a00 */
[----:B------:R-:W2:Y:S01]  /*1110*/  LDCU.64 UR40, c[0x0][0x348] ;  /* 0x00006900ff2877ac */ /* 0x000ea20008000a00 */
[----:B-----5:R-:W-:Y:S01]  /*1120*/  UIADD3 UR30, UP4, UPT, UR20, 0x100, URZ ;  /* 0x00000100141e7890 */ /* 0x020fe2000ff9e0ff */
[----:B------:R-:W-:-:S03]  /*1130*/  @!UP0 UMOV UR5, UR6 ;  /* 0x0000000600058c82 */ /* 0x000fc60008000000 */
[----:B------:R-:W-:Y:S01]  /*1140*/  @UP5 UMOV UR4, UR19 ;  /* 0x0000001300045c82 */ /* 0x000fe20008000000 */
[----:B------:R-:W-:Y:S02]  /*1150*/  UIADD3.X UR31, UPT, UPT, URZ, UR21, URZ, UP4, !UPT ;  /* 0x00000015ff1f7290 */ /* 0x000fe4000a7fe4ff */
[----:B------:R-:W-:Y:S02]  /*1160*/  UISETP.LT.AND UP4, UPT, UR5, UR4, UPT ;  /* 0x000000040500728c */ /* 0x000fe4000bf81270 */
[----:B------:R-:W-:Y:S02]  /*1170*/  UIADD3 UR16, UP3, UPT, UR22, 0x100, URZ ;  /* 0x0000010016107890 */ /* 0x000fe4000ff7e0ff */
[----:B------:R-:W-:Y:S02]  /*1180*/  USEL UR46, UR5, UR4, UP4 ;  /* 0x00000004052e7287 */ /* 0x000fe4000a000000 */
[----:B------:R-:W-:Y:S02]  /*1190*/  UIADD3 UR33, UPT, UPT, UR14, 0x20, URZ ;  /* 0x000000200e217890 */ /* 0x000fe4000fffe0ff */
[----:B------:R-:W-:-:S02]  /*11a0*/  UIADD3.X UR17, UPT, UPT, URZ, UR23, URZ, UP3, !UPT ;  /* 0x00000017ff117290 */ /* 0x000fc40009ffe4ff */
[----:B------:R-:W-:Y:S02]  /*11b0*/  USHF.L.U32 UR23, UR46, 0x7, URZ ;  /* 0x000000072e177899 */ /* 0x000fe400080006ff */
[----:B------:R-:W-:Y:S02]  /*11c0*/  ULOP3.LUT UR33, UR33, 0xfefffc20, URZ, 0xc0, !UPT ;  /* 0xfefffc2021217892 */ /* 0x000fe4000f8ec0ff */
[----:B------:R-:W-:Y:S02]  /*11d0*/  UIADD3 UR38, UP1, UPT, UR38, 0x100, URZ ;  /* 0x0000010026267890 */ /* 0x000fe4000ff3e0ff */
[----:B-1----:R-:W-:Y:S02]  /*11e0*/  UIADD3 UR22, UP2, UPT, UR24, 0x100, URZ ;  /* 0x0000010018167890 */ /* 0x002fe4000ff5e0ff */
[----:B--2---:R-:W-:Y:S02]  /*11f0*/  UIADD3 UR40, UP0, UPT, UR40, 0x100, URZ ;  /* 0x0000010028287890 */ /* 0x004fe4000ff1e0ff */
[----:B------:R-:W-:-:S02]  /*1200*/  UIADD3 UR43, UPT, UPT, UR23, -0x80, URZ ;  /* 0xffffff80172b7890 */ /* 0x000fc4000fffe0ff */
[----:B------:R-:W-:Y:S01]  /*1210*/  UIADD3.X UR7, UPT, UPT, URZ, UR39, URZ, UP1, !UPT ;  /* 0x00000027ff077290 */ /* 0x000fe20008ffe4ff */
[----:B------:R-:W-:Y:S01]  /*1220*/  UMOV UR34, URZ ;  /* 0x000000ff00227c82 */ /* 0x000fe20008000000 */
[----:B------:R-:W-:Y:S01]  /*1230*/  UMOV UR36, UR44 ;  /* 0x0000002c00247c82 */ /* 0x000fe20008000000 */
[----:B------:R-:W-:Y:S01]  /*1240*/  UMOV UR37, UR27 ;  /* 0x0000001b00257c82 */ /* 0x000fe20008000000 */
[----:B------:R-:W-:Y:S01]  /*1250*/  UMOV UR10, 0x10 ;  /* 0x00000010000a7882 */ /* 0x000fe20000000000 */
[----:B------:R-:W-:Y:S01]  /*1260*/  UMOV UR12, UR44 ;  /* 0x0000002c000c7c82 */ /* 0x000fe20008000000 */
[----:B------:R-:W-:Y:S01]  /*1270*/  UMOV UR13, UR27 ;  /* 0x0000001b000d7c82 */ /* 0x000fe20008000000 */
[----:B------:R-:W-:Y:S01]  /*1280*/  UMOV UR26, 0x20 ;  /* 0x00000020001a7882 */ /* 0x000fe20000000000 */
[----:B------:R-:W-:Y:S01]  /*1290*/  UMOV UR28, UR44 ;  /* 0x0000002c001c7c82 */ /* 0x000fe20008000000 */
[----:B------:R-:W-:Y:S01]  /*12a0*/  UMOV UR29, UR27 ;  /* 0x0000001b001d7c82 */ /* 0x000fe20008000000 */
[----:B------:R-:W-:-:S02]  /*12b0*/  UIADD3.X UR6, UPT, UPT, URZ, UR25, URZ, UP2, !UPT ;  /* 0x00000019ff067290 */ /* 0x000fc400097fe4ff */
[----:B------:R-:W-:Y:S02]  /*12c0*/  UIADD3.X UR39, UPT, UPT, URZ, UR41, URZ, UP0, !UPT ;  /* 0x00000029ff277290 */ /* 0x000fe400087fe4ff */
[----:B------:R-:W-:Y:S02]  /*12d0*/  UIADD3 UR32, UPT, UPT, UR14, 0x14c00, URZ ;  /* 0x00014c000e207890 */ /* 0x000fe4000fffe0ff */
[----:B------:R-:W-:Y:S02]  /*12e0*/  UIADD3 UR8, UPT, UPT, UR14, 0x15400, URZ ;  /* 0x000154000e087890 */ /* 0x000fe4000fffe0ff */
[----:B------:R-:W-:Y:S02]  /*12f0*/  UIADD3 UR24, UPT, UPT, UR14, 0x15c00, URZ ;  /* 0x00015c000e187890 */ /* 0x000fe4000fffe0ff */
[----:B------:R-:W-:Y:S01]  /*1300*/  UIADD3 UR35, UPT, UPT, UR47, UR43, URZ ;  /* 0x0000002b2f237290 */ /* 0x000fe2000fffe0ff */
[----:B------:R-:W-:Y:S01]  /*1310*/  UMOV UR18, 0x30 ;  /* 0x0000003000127882 */ /* 0x000fe20000000000 */
[----:B------:R-:W-:Y:S01]  /*1320*/  UMOV UR20, UR44 ;  /* 0x0000002c00147c82 */ /* 0x000fe20008000000 */
[----:B------:R-:W-:Y:S01]  /*1330*/  UMOV UR21, UR27 ;  /* 0x0000001b00157c82 */ /* 0x000fe20008000000 */
[----:B------:R-:W-:Y:S01]  /*1340*/  UMOV UR9, UR33 ;  /* 0x0000002100097c82 */ /* 0x000fe20008000000 */
[----:B----4-:R-:W-:Y:S07]  /*1350*/  @!P0 BRA `(.L_x_14) ;  /* 0x000000f400348947 */ /* 0x010fee0003800000 */
.L_x_100:
[----:B------:R-:W-:Y:S05]  /*1360*/  BRA.U UP6, `(.L_x_15) ;  /* 0x00000001060c7547 */ /* 0x000fea000b800000 */
[----:B------:R-:W-:-:S13]  /*1370*/  ELECT P0, URZ, PT ;  /* 0x0000000000ff782f */ /* 0x000fda0003800000 */
[----:B-1----:R-:W-:-:S04]  /*1380*/  @P0 MOV R4, 0x5000 ;  /* 0x0000500000040802 */ /* 0x002fc80000000f00 */
[----:B------:R2:W-:Y:S03]  /*1390*/  @P0 SYNCS.ARRIVE.TRANS64 RZ, [UR14+0x20], R4 ;  /* 0x00002004ffff09a7 */ /* 0x0005e6000800000e */
.L_x_15:
[----:B------:R-:W-:Y:S01]  /*13a0*/  R2UR UR44, R9 ;  /* 0x00000000092c72ca */ /* 0x000fe200000e0000 */
[----:B------:R-:W-:Y:S01]  /*13b0*/  UMOV UR11, UR35 ;  /* 0x00000023000b7c82 */ /* 0x000fe20008000000 */
[----:B------:R-:W-:Y:S01]  /*13c0*/  R2UR UR41, R10 ;  /* 0x000000000a2972ca */ /* 0x000fe200000e0000 */
[----:B------:R3:W-:Y:S01]  /*13d0*/  UTMALDG.4D.2CTA [UR32], [UR30], desc[URZ] ;  /* 0x0000ff201e0075b4 */ /* 0x0007e20008219000 */
[----:B------:R-:W-:Y:S01]  /*13e0*/  UMOV UR25, UR33 ;  /* 0x0000002100197c82 */ /* 0x000fe20008000000 */
[----:B------:R-:W-:Y:S01]  /*13f0*/  UMOV UR27, UR35 ;  /* 0x00000023001b7c82 */ /* 0x000fe20008000000 */
[----:B------:R-:W-:Y:S01]  /*1400*/  UMOV UR4, UR22 ;  /* 0x0000001600047c82 */ /* 0x000fe20008000000 */
[----:B------:R-:W-:Y:S01]  /*1410*/  UMOV UR5, UR6 ;  /* 0x0000000600057c82 */ /* 0x000fe20008000000 */
[----:B------:R-:W-:Y:S01]  /*1420*/  UMOV UR19, UR35 ;  /* 0x0000002300137c82 */ /* 0x000fe20008000000 */
[----:B------:R-:W4:Y:S01]  /*1430*/  S2UR UR45, SR_CTAID.X ;  /* 0x00000000002d79c3 */ /* 0x000f220000002500 */
[----:B------:R5:W-:Y:S01]  /*1440*/  UTMALDG.4D.2CTA [UR8], [UR16], desc[URZ] ;  /* 0x0000ff08100075b4 */ /* 0x000be20008219000 */
[----:B------:R1:W-:Y:S01]  /*1450*/  UTMALDG.4D.2CTA [UR24], [UR4], desc[URZ] ;  /* 0x0000ff18040075b4 */ /* 0x0003e20008219000 */
[----:B----4-:R-:W-:Y:S01]  /*1460*/  ULOP3.LUT UR45, UR45, 0x1, URZ, 0xc0, !UPT ;  /* 0x000000012d2d7892 */ /* 0x010fe2000f8ec0ff */
[----:B---3--:R-:W-:Y:S01]  /*1470*/  UMOV UR34, URZ ;  /* 0x000000ff00227c82 */ /* 0x008fe20008000000 */
[----:B------:R-:W-:Y:S01]  /*1480*/  UMOV UR36, UR44 ;  /* 0x0000002c00247c82 */ /* 0x000fe20008000000 */
[----:B------:R-:W-:Y:S01]  /*1490*/  UMOV UR37, UR41 ;  /* 0x0000002900257c82 */ /* 0x000fe20008000000 */
[----:B-----5:R-:W-:-:S02]  /*14a0*/  UIADD3 UR16, UPT, UPT, UR14, 0x16400, URZ ;  /* 0x000164000e107890 */ /* 0x020fc4000fffe0ff */
[----:B------:R-:W-:Y:S01]  /*14b0*/  UIADD3 UR8, UPT, UPT, UR14, 0x16c00, URZ ;  /* 0x00016c000e087890 */ /* 0x000fe2000fffe0ff */
[----:B------:R-:W-:Y:S01]  /*14c0*/  UMOV UR17, UR33 ;  /* 0x0000002100117c82 */ /* 0x000fe20008000000 */
[----:B------:R-:W-:Y:S01]  /*14d0*/  UMOV UR10, 0x40 ;  /* 0x00000040000a7882 */ /* 0x000fe20000000000 */
[----:B------:R-:W-:Y:S01]  /*14e0*/  UMOV UR12, UR44 ;  /* 0x0000002c000c7c82 */ /* 0x000fe20008000000 */
[----:B------:R-:W-:Y:S01]  /*14f0*/  UMOV UR13, UR41 ;  /* 0x00000029000d7c82 */ /* 0x000fe20008000000 */
[----:B-1----:R-:W-:Y:S01]  /*1500*/  UMOV UR4, UR38 ;  /* 0x0000002600047c82 */ /* 0x002fe20008000000 */
[----:B------:R-:W-:Y:S01]  /*1510*/  UMOV UR5, UR7 ;  /* 0x0000000700057c82 */ /* 0x000fe20008000000 */
[----:B------:R-:W-:Y:S01]  /*1520*/  UMOV UR9, UR33 ;  /* 0x0000002100097c82 */ /* 0x000fe20008000000 */
[----:B------:R1:W-:Y:S01]  /*1530*/  UTMALDG.4D.2CTA [UR16], [UR4], desc[URZ] ;  /* 0x0000ff10040075b4 */ /* 0x0003e20008219000 */
[----:B------:R-:W3:Y:S01]  /*1540*/  LDCU.64 UR32, c[0x0][0x348] ;  /* 0x00006900ff2077ac */ /* 0x000ee20008000a00 */
[----:B------:R-:W4:Y:S01]  /*1550*/  LDCU.64 UR6, c[0x0][0x348] ;  /* 0x00006900ff0677ac */ /* 0x000f220008000a00 */
[----:B------:R-:W5:Y:S01]  /*1560*/  LDCU.64 UR24, c[0x0][0x348] ;  /* 0x00006900ff1877ac */ /* 0x000f620008000a00 */
[----:B------:R-:W-:Y:S01]  /*1570*/  UMOV UR26, 0x20 ;  /* 0x00000020001a7882 */ /* 0x000fe20000000000 */
[----:B------:R-:W-:Y:S01]  /*1580*/  UMOV UR28, UR44 ;  /* 0x0000002c001c7c82 */ /* 0x000fe20008000000 */
[----:B------:R-:W-:Y:S01]  /*1590*/  UMOV UR29, UR41 ;  /* 0x00000029001d7c82 */ /* 0x000fe20008000000 */
[----:B---3--:R-:W-:-:S02]  /*15a0*/  UIADD3 UR38, UP0, UPT, UR32, 0x80, URZ ;  /* 0x0000008020267890 */ /* 0x008fc4000ff1e0ff */
[----:B------:R-:W-:Y:S02]  /*15b0*/  UIADD3 UR32, UPT, UPT, UR14, 0xac00, URZ ;  /* 0x0000ac000e207890 */ /* 0x000fe4000fffe0ff */
[----:B------:R-:W-:Y:S02]  /*15c0*/  UIADD3.X UR31, UPT, UPT, URZ, UR33, URZ, UP0, !UPT ;  /* 0x00000021ff1f7290 */ /* 0x000fe400087fe4ff */
[----:B------:R-:W-:Y:S02]  /*15d0*/  ULOP3.LUT UR33, UR14, 0xfefffc00, URZ, 0xc0, !UPT ;  /* 0xfefffc000e217892 */ /* 0x000fe4000f8ec0ff */
[----:B----4-:R-:W-:Y:S02]  /*15e0*/  UIADD3 UR6, UP4, UPT, UR6, 0x80, URZ ;  /* 0x0000008006067890 */ /* 0x010fe4000ff9e0ff */
[----:B-----5:R-:W-:Y:S02]  /*15f0*/  UIADD3 UR30, UP1, UPT, UR24, 0x80, URZ ;  /* 0x00000080181e7890 */ /* 0x020fe4000ff3e0ff */
[----:B------:R-:W-:-:S02]  /*1600*/  UIADD3.X UR7, UPT, UPT, URZ, UR7, URZ, UP4, !UPT ;  /* 0x00000007ff077290 */ /* 0x000fc4000a7fe4ff */
[----:B------:R-:W-:Y:S02]  /*1610*/  UIADD3.X UR22, UPT, UPT, URZ, UR25, URZ, UP1, !UPT ;  /* 0x00000019ff167290 */ /* 0x000fe40008ffe4ff */
[----:B------:R-:W-:Y:S01]  /*1620*/  UIADD3 UR24, UPT, UPT, UR14, 0xcc00, URZ ;  /* 0x0000cc000e187890 */ /* 0x000fe2000fffe0ff */
[----:B-1----:R-:W-:Y:S01]  /*1630*/  UMOV UR4, UR40 ;  /* 0x0000002800047c82 */ /* 0x002fe20008000000 */
[----:B------:R-:W-:Y:S01]  /*1640*/  UMOV UR5, UR39 ;  /* 0x0000002700057c82 */ /* 0x000fe20008000000 */
[----:B------:R-:W1:Y:S01]  /*1650*/  LDCU.64 UR20, c[0x0][0x348] ;  /* 0x00006900ff1477ac */ /* 0x000e620008000a00 */
[----:B------:R3:W-:Y:S01]  /*1660*/  UTMALDG.4D.2CTA [UR8], [UR4], desc[URZ] ;  /* 0x0000ff08040075b4 */ /* 0x0007e20008219000 */
[----:B------:R-:W4:Y:S01]  /*1670*/  SYNCS.PHASECHK.TRANS64.TRYWAIT P0, [UR14+0x10], R5 ;  /* 0x00001005ff0075a7 */ /* 0x000f22000800110e */
[----:B------:R-:W-:Y:S01]  /*1680*/  UMOV UR18, 0x30 ;  /* 0x0000003000127882 */ /* 0x000fe20000000000 */
[----:B-1----:R-:W-:-:S03]  /*1690*/  UIADD3 UR17, UP2, UPT, UR20, 0x80, URZ ;  /* 0x0000008014117890 */ /* 0x002fc6000ff5e0ff */
[----:B------:R-:W-:Y:S01]  /*16a0*/  UMOV UR20, UR44 ;  /* 0x0000002c00147c82 */ /* 0x000fe20008000000 */
[----:B---3--:R-:W1:Y:S01]  /*16b0*/  LDCU.64 UR8, c[0x0][0x348] ;  /* 0x00006900ff0877ac */ /* 0x008e620008000a00 */
[----:B------:R-:W-:Y:S02]  /*16c0*/  ULOP3.LUT UR4, URZ, UR15, URZ, 0x33, !UPT ;  /* 0x0000000fff047292 */ /* 0x000fe4000f8e33ff */
[----:B------:R-:W-:Y:S02]  /*16d0*/  UIADD3.X UR15, UPT, UPT, URZ, UR21, URZ, UP2, !UPT ;  /* 0x00000015ff0f7290 */ /* 0x000fe400097fe4ff */
[----:B------:R-:W-:Y:S01]  /*16e0*/  UIADD3 UR5, UPT, UPT, UR4, UR42, URZ ;  /* 0x0000002a04057290 */ /* 0x000fe2000fffe0ff */
[----:B------:R-:W-:Y:S01]  /*16f0*/  UMOV UR10, 0x10 ;  /* 0x00000010000a7882 */ /* 0x000fe20000000000 */
[----:B------:R-:W-:Y:S02]  /*1700*/  UMOV UR21, UR41 ;  /* 0x0000002900157c82 */ /* 0x000fe40008000000 */
[----:B------:R-:W-:-:S04]  /*1710*/  ULEA UR35, UR5, UR45, 0x2 ;  /* 0x0000002d05237291 */ /* 0x000fc8000f8e10ff */
[----:B------:R-:W-:Y:S02]  /*1720*/  USHF.L.U32 UR35, UR35, 0x7, URZ ;  /* 0x0000000723237899 */ /* 0x000fe400080006ff */
[----:B-1----:R-:W-:Y:S02]  /*1730*/  UIADD3 UR4, UP3, UPT, UR8, 0x80, URZ ;  /* 0x0000008008047890 */ /* 0x002fe4000ff7e0ff */
[----:B------:R-:W-:Y:S02]  /*1740*/  UIADD3 UR8, UPT, UPT, UR14, 0xbc00, URZ ;  /* 0x0000bc000e087890 */ /* 0x000fe4000fffe0ff */
[----:B------:R-:W-:Y:S01]  /*1750*/  UIADD3.X UR5, UPT, UPT, URZ, UR9, URZ, UP3, !UPT ;  /* 0x00000009ff057290 */ /* 0x000fe20009ffe4ff */
[----:B------:R-:W-:Y:S02]  /*1760*/  UMOV UR11, UR35 ;  /* 0x00000023000b7c82 */ /* 0x000fe40008000000 */
[----:B------:R-:W-:Y:S01]  /*1770*/  UMOV UR9, UR33 ;  /* 0x0000002100097c82 */ /* 0x000fe20008000000 */
[----:B----4-:R-:W-:Y:S05]  /*1780*/  @!P0 BRA `(.L_x_16) ;  /* 0x000000f000488947 */ /* 0x010fea0003800000 */
.L_x_102:
[----:B------:R-:W-:Y:S05]  /*1790*/  BRA.U UP6, `(.L_x_17) ;  /* 0x00000001060c7547 */ /* 0x000fea000b800000 */
[----:B------:R-:W-:-:S13]  /*17a0*/  ELECT P0, URZ, PT ;  /* 0x0000000000ff782f */ /* 0x000fda0003800000 */
[----:B-12---:R-:W-:-:S04]  /*17b0*/  @P0 MOV R4, 0xa000 ;  /* 0x0000a00000040802 */ /* 0x006fc80000000f00 */
[----:B------:R3:W-:Y:S03]  /*17c0*/  @P0 SYNCS.ARRIVE.TRANS64 RZ, [UR14], R4 ;  /* 0x00000004ffff09a7 */ /* 0x0007e6000800000e */
.L_x_17:
[----:B------:R-:W-:Y:S01]  /*17d0*/  R2UR UR41, R9 ;  /* 0x00000000092972ca */ /* 0x000fe200000e0000 */
[----:B------:R-:W-:Y:S01]  /*17e0*/  UIADD3 UR16, UPT, UPT, UR14, 0xdc00, URZ ;  /* 0x0000dc000e107890 */ /* 0x000fe2000fffe0ff */
[----:B------:R-:W-:Y:S01]  /*17f0*/  R2UR UR40, R10 ;  /* 0x000000000a2872ca */ /* 0x000fe200000e0000 */
[----:B------:R4:W-:Y:S01]  /*1800*/  UTMALDG.4D.2CTA [UR32], [UR6], desc[URZ] ;  /* 0x0000ff20060075b4 */ /* 0x0009e20008219000 */
[----:B------:R-:W-:Y:S01]  /*1810*/  UMOV UR25, UR33 ;  /* 0x0000002100197c82 */ /* 0x000fe20008000000 */
[----:B------:R-:W-:Y:S01]  /*1820*/  UMOV UR27, UR35 ;  /* 0x00000023001b7c82 */ /* 0x000fe20008000000 */
[----:B------:R-:W-:Y:S01]  /*1830*/  UMOV UR19, UR35 ;  /* 0x0000002300137c82 */ /* 0x000fe20008000000 */
[----:B------:R5:W-:Y:S01]  /*1840*/  UTMALDG.4D.2CTA [UR8], [UR4], desc[URZ] ;  /* 0x0000ff08040075b4 */ /* 0x000be20008219000 */
[----:B----4-:R-:W-:-:S05]  /*1850*/  UMOV UR34, URZ ;  /* 0x000000ff00227c82 */ /* 0x010fca0008000000 */
[----:B------:R-:W-:Y:S02]  /*1860*/  UMOV UR36, UR41 ;  /* 0x0000002900247c82 */ /* 0x000fe40008000000 */
[----:B------:R-:W-:Y:S01]  /*1870*/  UMOV UR37, UR40 ;  /* 0x0000002800257c82 */ /* 0x000fe20008000000 */
[----:B------:R-:W-:Y:S02]  /*1880*/  UIADD3 UR32, UPT, UPT, UR14, 0xfc00, URZ ;  /* 0x0000fc000e207890 */ /* 0x000fe4000fffe0ff */
[----:B-----5:R-:W-:Y:S01]  /*1890*/  UIADD3 UR8, UPT, UPT, UR14, 0xec00, URZ ;  /* 0x0000ec000e087890 */ /* 0x020fe2000fffe0ff */
[----:B------:R-:W-:Y:S01]  /*18a0*/  UMOV UR4, UR17 ;  /* 0x0000001100047c82 */ /* 0x000fe20008000000 */
[----:B------:R-:W-:Y:S01]  /*18b0*/  UMOV UR5, UR15 ;  /* 0x0000000f00057c82 */ /* 0x000fe20008000000 */
[----:B------:R-:W-:Y:S01]  /*18c0*/  UMOV UR17, UR33 ;  /* 0x0000002100117c82 */ /* 0x000fe20008000000 */
[----:B------:R4:W-:Y:S01]  /*18d0*/  UTMALDG.4D.2CTA [UR24], [UR4], desc[URZ] ;  /* 0x0000ff18040075b4 */ /* 0x0009e20008219000 */
[----:B------:R-:W-:Y:S01]  /*18e0*/  UMOV UR10, 0x40 ;  /* 0x00000040000a7882 */ /* 0x000fe20000000000 */
[----:B------:R-:W-:Y:S01]  /*18f0*/  UMOV UR12, UR41 ;  /* 0x00000029000c7c82 */ /* 0x000fe20008000000 */
[----:B------:R-:W-:Y:S01]  /*1900*/  UMOV UR13, UR40 ;  /* 0x00000028000d7c82 */ /* 0x000fe20008000000 */
[----:B------:R-:W-:Y:S01]  /*1910*/  UMOV UR9, UR33 ;  /* 0x0000002100097c82 */ /* 0x000fe20008000000 */
[----:B------:R-:W-:Y:S01]  /*1920*/  UMOV UR11, UR35 ;  /* 0x00000023000b7c82 */ /* 0x000fe20008000000 */
[----:B------:R-:W-:-:S02]  /*1930*/  UIADD3 UR33, UPT, UPT, UR14, 0x8, URZ ;  /* 0x000000080e217890 */ /* 0x000fc4000fffe0ff */
[----:B------:R-:W-:Y:S02]  /*1940*/  UIADD3 UR35, UPT, UPT, UR35, 0x100, URZ ;  /* 0x0000010023237890 */ /* 0x000fe4000fffe0ff */
[----:B------:R-:W-:Y:S01]  /*1950*/  ULOP3.LUT UR33, UR33, 0xfefffc08, URZ, 0xc0, !UPT ;  /* 0xfefffc0821217892 */ /* 0x000fe2000f8ec0ff */
[----:B----4-:R-:W-:Y:S01]  /*1960*/  UMOV UR4, UR30 ;  /* 0x0000001e00047c82 */ /* 0x010fe20008000000 */
[----:B------:R-:W-:Y:S01]  /*1970*/  UMOV UR5, UR22 ;  /* 0x0000001600057c82 */ /* 0x000fe20008000000 */
[----:B------:R-:W4:Y:S01]  /*1980*/  LDCU.64 UR24, c[0x0][0x348] ;  /* 0x00006900ff1877ac */ /* 0x000f220008000a00 */
[----:B------:R5:W-:Y:S01]  /*1990*/  UTMALDG.4D.2CTA [UR16], [UR4], desc[URZ] ;  /* 0x0000ff10040075b4 */ /* 0x000be20008219000 */
[----:B------:R-:W-:Y:S01]  /*19a0*/  UMOV UR26, 0x20 ;  /* 0x00000020001a7882 */ /* 0x000fe20000000000 */
[----:B------:R-:W-:Y:S01]  /*19b0*/  UMOV UR28, UR41 ;  /* 0x00000029001c7c82 */ /* 0x000fe20008000000 */
[----:B------:R-:W-:Y:S01]  /*19c0*/  UMOV UR29, UR40 ;  /* 0x00000028001d7c82 */ /* 0x000fe20008000000 */
[----:B----4-:R-:W-:-:S02]  /*19d0*/  UIADD3 UR30, UP1, UPT, UR24, 0x80, URZ ;  /* 0x00000080181e7890 */ /* 0x010fc4000ff3e0ff */
[----:B------:R-:W-:Y:S02]  /*19e0*/  UIADD3 UR24, UPT, UPT, UR14, 0x11c00, URZ ;  /* 0x00011c000e187890 */ /* 0x000fe4000fffe0ff */
[----:B------:R-:W-:Y:S01]  /*19f0*/  UIADD3.X UR22, UPT, UPT, URZ, UR25, URZ, UP1, !UPT ;  /* 0x00000019ff167290 */ /* 0x000fe20008ffe4ff */
[----:B-----5:R-:W-:Y:S01]  /*1a00*/  UMOV UR4, UR38 ;  /* 0x0000002600047c82 */ /* 0x020fe20008000000 */
[----:B------:R-:W-:Y:S01]  /*1a10*/  UMOV UR5, UR31 ;  /* 0x0000001f00057c82 */ /* 0x000fe20008000000 */
[----:B------:R-:W4:Y:S01]  /*1a20*/  LDCU.64 UR20, c[0x0][0x348] ;  /* 0x00006900ff1477ac */ /* 0x000f220008000a00 */
[----:B------:R5:W-:Y:S01]  /*1a30*/  UTMALDG.4D.2CTA [UR8], [UR4], desc[URZ] ;  /* 0x0000ff08040075b4 */ /* 0x000be20008219000 */
[----:B------:R-:W1:Y:S01]  /*1a40*/  SYNCS.PHASECHK.TRANS64.TRYWAIT P0, [UR14+0x18], R5 ;  /* 0x00001805ff0075a7 */ /* 0x000e62000800110e */
[----:B------:R-:W2:Y:S01]  /*1a50*/  LDCU.64 UR38, c[0x0][0x348] ;  /* 0x00006900ff2677ac */ /* 0x000ea20008000a00 */
[----:B------:R-:W-:Y:S01]  /*1a60*/  UMOV UR18, 0x30 ;  /* 0x0000003000127882 */ /* 0x000fe20000000000 */
[----:B----4-:R-:W-:-:S03]  /*1a70*/  UIADD3 UR17, UP2, UPT, UR20, 0x80, URZ ;  /* 0x0000008014117890 */ /* 0x010fc6000ff5e0ff */
[----:B------:R-:W-:Y:S01]  /*1a80*/  UMOV UR20, UR41 ;  /* 0x0000002900147c82 */ /* 0x000fe20008000000 */
[----:B--2---:R-:W-:Y:S02]  /*1a90*/  UIADD3 UR38, UP0, UPT, UR38, 0x80, URZ ;  /* 0x0000008026267890 */ /* 0x004fe4000ff1e0ff */
[----:B------:R-:W-:Y:S02]  /*1aa0*/  UIADD3.X UR15, UPT, UPT, URZ, UR21, URZ, UP2, !UPT ;  /* 0x00000015ff0f7290 */ /* 0x000fe400097fe4ff */
[----:B------:R-:W-:Y:S01]  /*1ab0*/  UIADD3.X UR31, UPT, UPT, URZ, UR39, URZ, UP0, !UPT ;  /* 0x00000027ff1f7290 */ /* 0x000fe200087fe4ff */
[----:B------:R-:W-:Y:S01]  /*1ac0*/  UMOV UR21, UR40 ;  /* 0x0000002800157c82 */ /* 0x000fe20008000000 */
[----:B-----5:R-:W2:Y:S01]  /*1ad0*/  LDCU.64 UR4, c[0x0][0x348] ;  /* 0x00006900ff0477ac */ /* 0x020ea20008000a00 */
[----:B------:R-:W4:Y:S01]  /*1ae0*/  LDCU.64 UR8, c[0x0][0x348] ;  /* 0x00006900ff0877ac */ /* 0x000f220008000a00 */
[----:B------:R-:W-:Y:S01]  /*1af0*/  UMOV UR10, 0x10 ;  /* 0x00000010000a7882 */ /* 0x000fe20000000000 */
[----:B------:R-:W-:Y:S01]  /*1b00*/  UMOV UR11, UR35 ;  /* 0x00000023000b7c82 */ /* 0x000fe20008000000 */
[----:B--2---:R-:W-:-:S02]  /*1b10*/  UIADD3 UR6, UP4, UPT, UR4, 0x80, URZ ;  /* 0x0000008004067890 */ /* 0x004fc4000ff9e0ff */
[----:B----4-:R-:W-:Y:S02]  /*1b20*/  UIADD3 UR4, UP3, UPT, UR8, 0x80, URZ ;  /* 0x0000008008047890 */ /* 0x010fe4000ff7e0ff */
[----:B------:R-:W-:Y:S02]  /*1b30*/  UIADD3.X UR7, UPT, UPT, URZ, UR5, URZ, UP4, !UPT ;  /* 0x00000005ff077290 */ /* 0x000fe4000a7fe4ff */
[----:B------:R-:W-:Y:S02]  /*1b40*/  UIADD3.X UR5, UPT, UPT, URZ, UR9, URZ, UP3, !UPT ;  /* 0x00000009ff057290 */ /* 0x000fe40009ffe4ff */
[----:B------:R-:W-:Y:S01]  /*1b50*/  UIADD3 UR8, UPT, UPT, UR14, 0x10c00, URZ ;  /* 0x00010c000e087890 */ /* 0x000fe2000fffe0ff */
[----:B------:R-:W-:Y:S01]  /*1b60*/  UMOV UR9, UR33 ;  /* 0x0000002100097c82 */ /* 0x000fe20008000000 */
[----:B-1----:R-:W-:Y:S06]  /*1b70*/  @!P0 BRA `(.L_x_18) ;  /* 0x000000ec006c8947 */ /* 0x002fec0003800000 */
.L_x_104:
[----:B------:R-:W-:Y:S05]  /*1b80*/  BRA.U UP6, `(.L_x_19) ;  /* 0x00000001060c7547 */ /* 0x000fea000b800000 */
[----:B------:R-:W-:-:S13]  /*1b90*/  ELECT P0, URZ, PT ;  /* 0x0000000000ff782f */ /* 0x000fda0003800000 */
[----:B-1-3--:R-:W-:-:S04]  /*1ba0*/  @P0 MOV R4, 0xa000 ;  /* 0x0000a00000040802 */ /* 0x00afc80000000f00 */
[----:B------:R2:W-:Y:S03]  /*1bb0*/  @P0 SYNCS.ARRIVE.TRANS64 RZ, [UR14+0x8], R4 ;  /* 0x00000804ffff09a7 */ /* 0x0005e6000800000e */
.L_x_19:
[----:B------:R-:W-:Y:S01]  /*1bc0*/  R2UR UR40, R9 ;  /* 0x00000000092872ca */ /* 0x000fe200000e0000 */
[----:B------:R-:W-:Y:S01]  /*1bd0*/  UIADD3 UR16, UPT, UPT, UR14, 0x12c00, URZ ;  /* 0x00012c000e107890 */ /* 0x000fe2000fffe0ff */
[----:B------:R-:W-:Y:S01]  /*1be0*/  R2UR UR39, R10 ;  /* 0x000000000a2772ca */ /* 0x000fe200000e0000 */
[----:B------:R4:W-:Y:S01]  /*1bf0*/  UTMALDG.4D.2CTA [UR32], [UR6], desc[URZ] ;  /* 0x0000ff20060075b4 */ /* 0x0009e20008219000 */
[----:B------:R-:W-:Y:S01]  /*1c00*/  UMOV UR25, UR33 ;  /* 0x0000002100197c82 */ /* 0x000fe20008000000 */
[----:B------:R-:W-:Y:S01]  /*1c10*/  UMOV UR27, UR35 ;  /* 0x00000023001b7c82 */ /* 0x000fe20008000000 */
[----:B------:R-:W-:Y:S01]  /*1c20*/  UMOV UR19, UR35 ;  /* 0x0000002300137c82 */ /* 0x000fe20008000000 */
[----:B------:R-:W5:Y:S01]  /*1c30*/  S2UR UR41, SR_CTAID.X ;  /* 0x00000000002979c3 */ /* 0x000f620000002500 */
[----:B------:R1:W-:Y:S05]  /*1c40*/  UTMALDG.4D.2CTA [UR8], [UR4], desc[URZ] ;  /* 0x0000ff08040075b4 */ /* 0x0003ea0008219000 */
[----:B------:R-:W-:-:S02]  /*1c50*/  UMOV UR44, UR40 ;  /* 0x00000028002c7c82 */ /* 0x000fc40008000000 */
[----:B------:R-:W-:Y:S01]  /*1c60*/  UMOV UR45, UR39 ;  /* 0x00000027002d7c82 */ /* 0x000fe20008000000 */
[----:B-----5:R-:W-:-:S04]  /*1c70*/  ULOP3.LUT UR41, UR41, 0x1, URZ, 0xc0, !UPT ;  /* 0x0000000129297892 */ /* 0x020fc8000f8ec0ff */
[----:B------:R-:W-:Y:S02]  /*1c80*/  UIMAD UR42, UR41, 0x28, URZ ;  /* 0x00000028292a78a4 */ /* 0x000fe4000f8e02ff */
[----:B------:R-:W-:Y:S01]  /*1c90*/  UIADD3 UR41, UPT, UPT, UR14, 0x28, URZ ;  /* 0x000000280e297890 */ /* 0x000fe2000fffe0ff */
[----:B----4-:R-:W-:-:S03]  /*1ca0*/  UMOV UR36, UR40 ;  /* 0x0000002800247c82 */ /* 0x010fc60008000000 */
[----:B------:R-:W-:Y:S01]  /*1cb0*/  ULOP3.LUT UR41, UR41, 0xfefffc28, URZ, 0xc0, !UPT ;  /* 0xfefffc2829297892 */ /* 0x000fe2000f8ec0ff */
[----:B------:R-:W-:Y:S01]  /*1cc0*/  UMOV UR37, UR39 ;  /* 0x0000002700257c82 */ /* 0x000fe20008000000 */
[----:B------:R-:W-:Y:S02]  /*1cd0*/  UIADD3 UR34, UPT, UPT, UR42, 0x8, URZ ;  /* 0x000000082a227890 */ /* 0x000fe4000fffe0ff */
[----:B------:R-:W-:Y:S02]  /*1ce0*/  UIADD3 UR32, UPT, UPT, UR14, 0x17c00, URZ ;  /* 0x00017c000e207890 */ /* 0x000fe4000fffe0ff */
[----:B-1----:R-:W-:Y:S01]  /*1cf0*/  UIADD3 UR8, UPT, UPT, UR14, 0x13c00, URZ ;  /* 0x00013c000e087890 */ /* 0x002fe2000fffe0ff */
        /* <DEDUP_REMOVED lines=9> */
[----:B------:R-:W-:Y:S01]  /*1d90*/  UMOV UR33, UR41 ;  /* 0x0000002900217c82 */ /* 0x000fe20008000000 */
[----:B------:R-:W-:Y:S01]  /*1da0*/  UMOV UR35, UR43 ;  /* 0x0000002b00237c82 */ /* 0x000fe20008000000 */
[----:B-1----:R-:W-:Y:S01]  /*1db0*/  UMOV UR4, UR30 ;  /* 0x0000001e00047c82 */ /* 0x002fe20008000000 */
[----:B------:R-:W-:Y:S01]  /*1dc0*/  UMOV UR5, UR22 ;  /* 0x0000001600057c82 */ /* 0x000fe20008000000 */
[----:B------:R-:W-:Y:S01]  /*1dd0*/  UMOV UR28, UR40 ;  /* 0x00000028001c7c82 */ /* 0x000fe20008000000 */
[----:B------:R1:W-:Y:S01]  /*1de0*/  UTMALDG.4D.2CTA [UR16], [UR4], desc[URZ] ;  /* 0x0000ff10040075b4 */ /* 0x0003e20008219000 */
[----:B------:R-:W-:Y:S01]  /*1df0*/  UMOV UR29, UR39 ;  /* 0x00000027001d7c82 */ /* 0x000fe20008000000 */
[----:B------:R-:W-:-:S02]  /*1e00*/  UIADD3 UR26, UPT, UPT, UR42, 0x10, URZ ;  /* 0x000000102a1a7890 */ /* 0x000fc4000fffe0ff */
[----:B------:R-:W-:Y:S01]  /*1e10*/  UIADD3 UR24, UPT, UPT, UR14, 0x18400, URZ ;  /* 0x000184000e187890 */ /* 0x000fe2000fffe0ff */
[----:B-1----:R-:W-:Y:S01]  /*1e20*/  UMOV UR4, UR38 ;  /* 0x0000002600047c82 */ /* 0x002fe20008000000 */
[----:B------:R-:W-:Y:S01]  /*1e30*/  UMOV UR5, UR31 ;  /* 0x0000001f00057c82 */ /* 0x000fe20008000000 */
[----:B------:R-:W1:Y:S01]  /*1e40*/  LDCU.64 UR16, c[0x0][0x348] ;  /* 0x00006900ff1077ac */ /* 0x000e620008000a00 */
[----:B------:R4:W-:Y:S01]  /*1e50*/  UTMALDG.4D.2CTA [UR8], [UR4], desc[URZ] ;  /* 0x0000ff08040075b4 */ /* 0x0009e20008219000 */
[----:B------:R-:W5:Y:S01]  /*1e60*/  SYNCS.PHASECHK.TRANS64.TRYWAIT P0, [UR14+0x98], R5 ;  /* 0x00009805ff0075a7 */ /* 0x000f62000800110e */
[----:B------:R-:W2:Y:S01]  /*1e70*/  LDCU.64 UR30, c[0x0][0x348] ;  /* 0x00006900ff1e77ac */ /* 0x000ea20008000a00 */
[----:B------:R-:W-:Y:S01]  /*1e80*/  UMOV UR20, UR40 ;  /* 0x0000002800147c82 */ /* 0x000fe20008000000 */
[----:B------:R-:W-:Y:S01]  /*1e90*/  UMOV UR21, UR39 ;  /* 0x0000002700157c82 */ /* 0x000fe20008000000 */
[----:B------:R-:W-:Y:S02]  /*1ea0*/  UIADD3 UR18, UPT, UPT, UR42, 0x18, URZ ;  /* 0x000000182a127890 */ /* 0x000fe4000fffe0ff */
[----:B------:R-:W-:-:S02]  /*1eb0*/  UIADD3 UR40, UPT, UPT, UR14, 0x17400, URZ ;  /* 0x000174000e287890 */ /* 0x000fc4000fffe0ff */
[----:B--2---:R-:W-:Y:S01]  /*1ec0*/  UIADD3 UR15, UP0, UPT, UR30, 0x180, URZ ;  /* 0x000001801e0f7890 */ /* 0x004fe2000ff1e0ff */
[----:B----4-:R-:W2:Y:S01]  /*1ed0*/  LDCU.64 UR4, c[0x0][0x348] ;  /* 0x00006900ff0477ac */ /* 0x010ea20008000a00 */
[----:B------:R-:W4:Y:S01]  /*1ee0*/  LDCU.64 UR10, c[0x0][0x348] ;  /* 0x00006900ff0a77ac */ /* 0x000f220008000a00 */
[----:B------:R-:W3:Y:S01]  /*1ef0*/  LDCU.64 UR12, c[0x0][0x348] ;  /* 0x00006900ff0c77ac */ /* 0x000ee20008000a00 */
[----:B--2---:R-:W-:Y:S02]  /*1f00*/  UIADD3 UR6, UP4, UPT, UR4, 0x180, URZ ;  /* 0x0000018004067890 */ /* 0x004fe4000ff9e0ff */
[----:B----4-:R-:W-:Y:S02]  /*1f10*/  UIADD3 UR4, UP3, UPT, UR10, 0x180, URZ ;  /* 0x000001800a047890 */ /* 0x010fe4000ff7e0ff */
[----:B------:R-:W-:Y:S02]  /*1f20*/  UIADD3.X UR7, UPT, UPT, URZ, UR5, URZ, UP4, !UPT ;  /* 0x00000005ff077290 */ /* 0x000fe4000a7fe4ff */
[----:B---3--:R-:W-:-:S02]  /*1f30*/  UIADD3 UR9, UP2, UPT, UR12, 0x180, URZ ;  /* 0x000001800c097890 */ /* 0x008fc4000ff5e0ff */
[----:B-1----:R-:W-:Y:S02]  /*1f40*/  UIADD3 UR12, UP1, UPT, UR16, 0x180, URZ ;  /* 0x00000180100c7890 */ /* 0x002fe4000ff3e0ff */
[----:B------:R-:W-:Y:S02]  /*1f50*/  UIADD3.X UR5, UPT, UPT, URZ, UR11, URZ, UP3, !UPT ;  /* 0x0000000bff057290 */ /* 0x000fe40009ffe4ff */
[----:B------:R-:W-:Y:S02]  /*1f60*/  UIADD3 UR10, UPT, UPT, UR42, 0x20, URZ ;  /* 0x000000202a0a7890 */ /* 0x000fe4000fffe0ff */
[----:B------:R-:W-:Y:S02]  /*1f70*/  UIADD3.X UR8, UPT, UPT, URZ, UR13, URZ, UP2, !UPT ;  /* 0x0000000dff087290 */ /* 0x000fe400097fe4ff */
[----:B------:R-:W-:Y:S01]  /*1f80*/  UIADD3.X UR11, UPT, UPT, URZ, UR17, URZ, UP1, !UPT ;  /* 0x00000011ff0b7290 */ /* 0x000fe20008ffe4ff */
[----:B-----5:R-:W-:Y:S11]  /*1f90*/  @!P0 BRA `(.L_x_20) ;  /* 0x000000e800848947 */ /* 0x020ff60003800000 */
.L_x_106:
[----:B------:R-:W-:Y:S05]  /*1fa0*/  BRA.U UP6, `(.L_x_21) ;  /* 0x00000001060c7547 */ /* 0x000fea000b800000 */
[----:B------:R-:W-:-:S13]  /*1fb0*/  ELECT P0, URZ, PT ;  /* 0x0000000000ff782f */ /* 0x000fda0003800000 */
[----:B-1----:R-:W-:-:S04]  /*1fc0*/  @P0 MOV R4, 0x5000 ;  /* 0x0000500000040802 */ /* 0x002fc80000000f00 */
[----:B------:R2:W-:Y:S03]  /*1fd0*/  @P0 SYNCS.ARRIVE.TRANS64 RZ, [UR14+0x28], R4 ;  /* 0x00002804ffff09a7 */ /* 0x0005e6000800000e */
.L_x_21:
[----:B------:R-:W-:Y:S01]  /*1fe0*/  UIADD3 UR16, UPT, UPT, UR14, 0x18c00, URZ ;  /* 0x00018c000e107890 */ /* 0x000fe2000fffe0ff */
[----:B------:R3:W-:Y:S01]  /*1ff0*/  UTMALDG.4D.2CTA [UR40], [UR6], desc[URZ] ;  /* 0x0000ff28060075b4 */ /* 0x0007e20008219000 */
[----:B------:R-:W-:Y:S01]  /*2000*/  UMOV UR25, UR41 ;  /* 0x0000002900197c82 */ /* 0x000fe20008000000 */
[----:B------:R-:W-:Y:S01]  /*2010*/  UMOV UR27, UR43 ;  /* 0x0000002b001b7c82 */ /* 0x000fe20008000000 */
[----:B------:R-:W-:Y:S01]  /*2020*/  UMOV UR17, UR41 ;  /* 0x0000002900117c82 */ /* 0x000fe20008000000 */
[----:B------:R-:W-:Y:S01]  /*2030*/  UMOV UR19, UR43 ;  /* 0x0000002b00137c82 */ /* 0x000fe20008000000 */
[----:B------:R-:W-:Y:S01]  /*2040*/  R2UR UR13, R10 ;  /* 0x000000000a0d72ca */ /* 0x000fe200000e0000 */
[----:B-12---:R-:W-:Y:S01]  /*2050*/  IMAD.MOV.U32 R4, RZ, RZ, RZ ;  /* 0x000000ffff047224 */ /* 0x006fe200078e00ff */
[----:B------:R1:W-:Y:S01]  /*2060*/  UTMALDG.4D.2CTA [UR32], [UR4], desc[URZ] ;  /* 0x0000ff20040075b4 */ /* 0x0003e20008219000 */
[----:B---3--:R-:W-:Y:S01]  /*2070*/  UMOV UR6, 0x1 ;  /* 0x0000000100067882 */ /* 0x008fe20000000000 */
[----:B-1----:R-:W-:Y:S01]  /*2080*/  UMOV UR4, UR9 ;  /* 0x0000000900047c82 */ /* 0x002fe20008000000 */
[----:B------:R-:W-:Y:S01]  /*2090*/  UMOV UR5, UR8 ;  /* 0x0000000800057c82 */ /* 0x000fe20008000000 */
[----:B------:R-:W-:Y:S01]  /*20a0*/  UIADD3 UR8, UPT, UPT, UR14, 0x19400, URZ ;  /* 0x000194000e087890 */ /* 0x000fe2000fffe0ff */
[----:B------:R1:W-:Y:S01]  /*20b0*/  UTMALDG.4D.2CTA [UR24], [UR4], desc[URZ] ;  /* 0x0000ff18040075b4 */ /* 0x0003e20008219000 */
[----:B------:R-:W-:Y:S01]  /*20c0*/  UMOV UR9, UR41 ;  /* 0x0000002900097c82 */ /* 0x000fe20008000000 */
[----:B-1----:R-:W-:Y:S01]  /*20d0*/  UMOV UR4, UR12 ;  /* 0x0000000c00047c82 */ /* 0x002fe20008000000 */
[----:B------:R-:W-:Y:S01]  /*20e0*/  UMOV UR5, UR11 ;  /* 0x0000000b00057c82 */ /* 0x000fe20008000000 */
[----:B------:R-:W-:Y:S01]  /*20f0*/  R2UR UR12, R9 ;  /* 0x00000000090c72ca */ /* 0x000fe200000e0000 */
[----:B------:R1:W-:Y:S01]  /*2100*/  UTMALDG.4D.2CTA [UR16], [UR4], desc[URZ] ;  /* 0x0000ff10040075b4 */ /* 0x0003e20008219000 */
[----:B------:R-:W-:Y:S01]  /*2110*/  UMOV UR11, UR43 ;  /* 0x0000002b000b7c82 */ /* 0x000fe20008000000 */
[----:B-1----:R-:W-:-:S02]  /*2120*/  UIADD3.X UR5, UPT, UPT, URZ, UR31, URZ, UP0, !UPT ;  /* 0x0000001fff057290 */ /* 0x002fc400087fe4ff */
[----:B------:R-:W-:Y:S01]  /*2130*/  UISETP.GE.AND UP0, UPT, UR46, 0x2, UPT ;  /* 0x000000022e00788c */ /* 0x000fe2000bf06270 */
[----:B------:R-:W-:-:S07]  /*2140*/  UMOV UR4, UR15 ;  /* 0x0000000f00047c82 */ /* 0x000fce0008000000 */
[----:B------:R1:W-:Y:S02]  /*2150*/  UTMALDG.4D.2CTA [UR8], [UR4], desc[URZ] ;  /* 0x0000ff08040075b4 */ /* 0x0003e40008219000 */
[----:B-1----:R-:W-:Y:S01]  /*2160*/  UMOV UR4, 0x2 ;  /* 0x0000000200047882 */ /* 0x002fe20000000000 */
[----:B------:R-:W-:Y:S05]  /*2170*/  BRA.U !UP0, `(.L_x_13) ;  /* 0x0000000908b07547 */ /* 0x000fea000b800000 */
[----:B------:R-:W1:Y:S01]  /*2180*/  LDCU.64 UR8, c[0x0][0x348] ;  /* 0x00006900ff0877ac */ /* 0x000e620008000a00 */
[----:B------:R-:W2:Y:S01]  /*2190*/  S2UR UR4, SR_CTAID.X ;  /* 0x00000000000479c3 */ /* 0x000ea20000002500 */
[----:B------:R-:W-:Y:S02]  /*21a0*/  UIADD3 UR15, UPT, UPT, -UR46, URZ, URZ ;  /* 0x000000ff2e0f7290 */ /* 0x000fe4000fffe1ff */
[----:B------:R-:W-:Y:S01]  /*21b0*/  ULOP3.LUT UR22, UR23, UR47, URZ, 0xfc, !UPT ;  /* 0x0000002f17167292 */ /* 0x000fe2000f8efcff */
[----:B------:R-:W-:Y:S01]  /*21c0*/  UMOV UR6, 0x1 ;  /* 0x0000000100067882 */ /* 0x000fe20000000000 */
[----:B------:R-:W-:Y:S01]  /*21d0*/  UMOV UR74, 0x10 ;  /* 0x00000010004a7882 */ /* 0x000fe20000000000 */
[----:B------:R-:W-:Y:S01]  /*21e0*/  UMOV UR66, 0x20 ;  /* 0x0000002000427882 */ /* 0x000fe20000000000 */
[----:B------:R-:W-:Y:S01]  /*21f0*/  UMOV UR58, 0x30 ;  /* 0x00000030003a7882 */ /* 0x000fe20000000000 */
[----:B------:R-:W-:Y:S01]  /*2200*/  UMOV UR50, 0x40 ;  /* 0x0000004000327882 */ /* 0x000fe20000000000 */
[----:B-1----:R-:W-:-:S02]  /*2210*/  UIADD3 UR24, UP5, UPT, UR8, 0x100, URZ ;  /* 0x0000010008187890 */ /* 0x002fc4000ffbe0ff */
[----:B------:R-:W-:Y:S02]  /*2220*/  UIADD3 UR20, UP4, UPT, UR8, 0x100, URZ ;  /* 0x0000010008147890 */ /* 0x000fe4000ff9e0ff */
[----:B------:R-:W-:Y:S02]  /*2230*/  UIADD3 UR16, UP3, UPT, UR8, 0x100, URZ ;  /* 0x0000010008107890 */ /* 0x000fe4000ff7e0ff */
[----:B------:R-:W-:Y:S01]  /*2240*/  UIADD3 UR12, UP2, UPT, UR8, 0x100, URZ ;  /* 0x00000100080c7890 */ /* 0x000fe2000ff5e0ff */
[----:B------:R-:W-:Y:S01]  /*2250*/  IMAD.U32 R20, RZ, RZ, UR24 ;  /* 0x00000018ff147e24 */ /* 0x000fe2000f8e00ff */
[----:B------:R-:W-:Y:S01]  /*2260*/  UIADD3 UR70, UP1, UPT, UR8, 0x100, URZ ;  /* 0x0000010008467890 */ /* 0x000fe2000ff3e0ff */
[----:B------:R-:W-:Y:S01]  /*2270*/  MOV R18, UR20 ;  /* 0x0000001400127c02 */ /* 0x000fe20008000f00 */
[----:B------:R-:W-:Y:S01]  /*2280*/  UIADD3.X UR25, UPT, UPT, URZ, UR9, URZ, UP5, !UPT ;  /* 0x00000009ff197290 */ /* 0x000fe2000affe4ff */
[----:B------:R-:W-:Y:S01]  /*2290*/  MOV R16, UR16 ;  /* 0x0000001000107c02 */ /* 0x000fe20008000f00 */
[----:B------:R-:W-:Y:S01]  /*22a0*/  UIADD3.X UR21, UPT, UPT, URZ, UR9, URZ, UP4, !UPT ;  /* 0x00000009ff157290 */ /* 0x000fe2000a7fe4ff */
[----:B------:R-:W-:Y:S01]  /*22b0*/  MOV R14, UR12 ;  /* 0x0000000c000e7c02 */ /* 0x000fe20008000f00 */
[----:B------:R-:W-:-:S02]  /*22c0*/  UIADD3.X UR17, UPT, UPT, URZ, UR9, URZ, UP3, !UPT ;  /* 0x00000009ff117290 */ /* 0x000fc40009ffe4ff */
[----:B------:R-:W-:Y:S01]  /*22d0*/  UIADD3.X UR13, UPT, UPT, URZ, UR9, URZ, UP2, !UPT ;  /* 0x00000009ff0d7290 */ /* 0x000fe200097fe4ff */
[----:B------:R-:W-:Y:S01]  /*22e0*/  IMAD.U32 R21, RZ, RZ, UR25 ;  /* 0x00000019ff157e24 */ /* 0x000fe2000f8e00ff */
[----:B------:R-:W-:Y:S01]  /*22f0*/  UIADD3.X UR71, UPT, UPT, URZ, UR9, URZ, UP1, !UPT ;  /* 0x00000009ff477290 */ /* 0x000fe20008ffe4ff */
[----:B------:R-:W-:Y:S01]  /*2300*/  IMAD.U32 R19, RZ, RZ, UR21 ;  /* 0x00000015ff137e24 */ /* 0x000fe2000f8e00ff */
[----:B--2---:R-:W-:Y:S01]  /*2310*/  ULOP3.LUT UR5, UR4, 0x1, URZ, 0xc0, !UPT ;  /* 0x0000000104057892 */ /* 0x004fe2000f8ec0ff */
[----:B------:R-:W-:Y:S01]  /*2320*/  IMAD.U32 R17, RZ, RZ, UR17 ;  /* 0x00000011ff117e24 */ /* 0x000fe2000f8e00ff */
[----:B------:R-:W-:Y:S01]  /*2330*/  UIADD3 UR62, UP5, UPT, UR8, 0x180, URZ ;  /* 0x00000180083e7890 */ /* 0x000fe2000ffbe0ff */
[----:B------:R-:W-:Y:S01]  /*2340*/  MOV R15, UR13 ;  /* 0x0000000d000f7c02 */ /* 0x000fe20008000f00 */
[----:B------:R-:W-:Y:S02]  /*2350*/  UIADD3 UR54, UP4, UPT, UR8, 0x180, URZ ;  /* 0x0000018008367890 */ /* 0x000fe4000ff9e0ff */
[----:B------:R-:W-:-:S02]  /*2360*/  UIADD3 UR46, UP3, UPT, UR8, 0x180, URZ ;  /* 0x00000180082e7890 */ /* 0x000fc4000ff7e0ff */
[----:B------:R-:W-:Y:S02]  /*2370*/  UIADD3 UR38, UP2, UPT, UR8, 0x180, URZ ;  /* 0x0000018008267890 */ /* 0x000fe4000ff5e0ff */
[----:B------:R-:W-:Y:S01]  /*2380*/  UIADD3 UR30, UP1, UPT, UR8, 0x180, URZ ;  /* 0x00000180081e7890 */ /* 0x000fe2000ff3e0ff */
[----:B------:R-:W-:Y:S01]  /*2390*/  UMOV UR4, 0x2 ;  /* 0x0000000200047882 */ /* 0x000fe20000000000 */
[----:B------:R-:W-:Y:S02]  /*23a0*/  UISETP.NE.AND UP0, UPT, UR5, URZ, UPT ;  /* 0x000000ff0500728c */ /* 0x000fe4000bf05270 */
[----:B------:R-:W-:Y:S02]  /*23b0*/  UIADD3.X UR63, UPT, UPT, URZ, UR9, URZ, UP5, !UPT ;  /* 0x00000009ff3f7290 */ /* 0x000fe4000affe4ff */
[----:B------:R-:W-:Y:S02]  /*23c0*/  UIADD3.X UR55, UPT, UPT, URZ, UR9, URZ, UP4, !UPT ;  /* 0x00000009ff377290 */ /* 0x000fe4000a7fe4ff */
[----:B------:R-:W-:-:S02]  /*23d0*/  UIADD3.X UR47, UPT, UPT, URZ, UR9, URZ, UP3, !UPT ;  /* 0x00000009ff2f7290 */ /* 0x000fc40009ffe4ff */
[----:B------:R-:W-:Y:S02]  /*23e0*/  UIADD3.X UR39, UPT, UPT, URZ, UR9, URZ, UP2, !UPT ;  /* 0x00000009ff277290 */ /* 0x000fe400097fe4ff */
[----:B------:R-:W-:-:S12]  /*23f0*/  UIADD3.X UR31, UPT, UPT, URZ, UR9, URZ, UP1, !UPT ;  /* 0x00000009ff1f7290 */ /* 0x000fd80008ffe4ff */
.L_x_26:
[----:B------:R-:W-:Y:S01]  /*2400*/  USHF.L.U32 UR8, UR6, 0x1f, URZ ;  /* 0x0000001f06087899 */ /* 0x000fe200080006ff */
[----:B------:R-:W-:Y:S01]  /*2410*/  R2UR UR13, R9 ;  /* 0x00000000090d72ca */ /* 0x000fe200000e0000 */
[----:B------:R-:W-:Y:S01]  /*2420*/  ULEA UR5, UR4, UR14, 0x3 ;  /* 0x0000000e04057291 */ /* 0x000fe2000f8e18ff */
[----:B------:R-:W-:Y:S01]  /*2430*/  R2UR UR12, R10 ;  /* 0x000000000a0c72ca */ /* 0x000fe200000e0000 */
[----:B------:R-:W-:Y:S02]  /*2440*/  UIMAD UR7, UR4, 0x2800, UR14 ;  /* 0x00002800040778a4 */ /* 0x000fe4000f8e020e */
[----:B-12---:R-:W-:Y:S01]  /*2450*/  IMAD.U32 R5, RZ, RZ, UR8 ;  /* 0x00000008ff057e24 */ /* 0x006fe2000f8e00ff */
[----:B------:R-:W-:Y:S02]  /*2460*/  UIMAD UR72, UR4, 0x2800, UR14 ;  /* 0x00002800044878a4 */ /* 0x000fe4000f8e020e */
[----:B------:R-:W-:Y:S02]  /*2470*/  UIMAD UR64, UR4, 0x2800, UR14 ;  /* 0x00002800044078a4 */ /* 0x000fe4000f8e020e */
[----:B------:R1:W2:Y:S01]  /*2480*/  SYNCS.PHASECHK.TRANS64.TRYWAIT P0, [UR5+0x90], R5 ;  /* 0x00009005ff0075a7 */ /* 0x0002a20008001105 */
[----:B------:R-:W-:-:S02]  /*2490*/  UIMAD UR56, UR4, 0x2800, UR14 ;  /* 0x00002800043878a4 */ /* 0x000fc4000f8e020e */
[----:B------:R-:W-:Y:S02]  /*24a0*/  UIMAD UR48, UR4, 0x2800, UR14 ;  /* 0x00002800043078a4 */ /* 0x000fe4000f8e020e */
[----:B------:R-:W-:Y:S02]  /*24b0*/  UIADD3 UR4, UPT, UPT, UR4, 0x1, URZ ;  /* 0x0000000104047890 */ /* 0x000fe4000fffe0ff */
[----:B------:R-:W-:Y:S02]  /*24c0*/  UIADD3 UR7, UPT, UPT, UR7, 0x14c00, URZ ;  /* 0x00014c0007077890 */ /* 0x000fe4000fffe0ff */
[----:B------:R-:W-:Y:S02]  /*24d0*/  UIADD3 UR9, UPT, UPT, UR5, 0x20, URZ ;  /* 0x0000002005097890 */ /* 0x000fe4000fffe0ff */
[----:B------:R-:W-:Y:S02]  /*24e0*/  UISETP.NE.AND UP1, UPT, UR4, 0xe, UPT ;  /* 0x0000000e0400788c */ /* 0x000fe4000bf25270 */
[----:B------:R-:W-:Y:S01]  /*24f0*/  UIADD3 UR11, UPT, UPT, UR22, -0x100, URZ ;  /* 0xffffff00160b7890 */ /* 0x000fe2000fffe0ff */
[----:B------:R-:W-:Y:S01]  /*2500*/  MOV R8, UR7 ;  /* 0x0000000700087c02 */ /* 0x000fe20008000f00 */
[----:B------:R-:W-:-:S02]  /*2510*/  ULOP3.LUT UR9, UR9, 0xfefffff8, URZ, 0xc0, !UPT ;  /* 0xfefffff809097892 */ /* 0x000fc4000f8ec0ff */
[----:B------:R-:W-:Y:S02]  /*2520*/  USEL UR7, URZ, 0x1, UP1 ;  /* 0x00000001ff077887 */ /* 0x000fe40008800000 */
[----:B------:R-:W-:Y:S01]  /*2530*/  USEL UR4, UR4, URZ, UP1 ;  /* 0x000000ff04047287 */ /* 0x000fe20008800000 */
[----:B------:R-:W-:Y:S01]  /*2540*/  IMAD.U32 R7, RZ, RZ, UR11 ;  /* 0x0000000bff077e24 */ /* 0x000fe2000f8e00ff */
[----:B------:R-:W-:Y:S01]  /*2550*/  ULOP3.LUT UR7, UR6, UR7, URZ, 0x3c, !UPT ;  /* 0x0000000706077292 */ /* 0x000fe2000f8e3cff */
[----:B------:R-:W-:Y:S01]  /*2560*/  UMOV UR76, UR13 ;  /* 0x0000000d004c7c82 */ /* 0x000fe20008000000 */
[----:B------:R-:W-:Y:S01]  /*2570*/  UMOV UR77, UR12 ;  /* 0x0000000c004d7c82 */ /* 0x000fe20008000000 */
[----:B------:R-:W-:Y:S01]  /*2580*/  UMOV UR68, UR13 ;  /* 0x0000000d00447c82 */ /* 0x000fe20008000000 */
[----:B------:R-:W-:Y:S01]  /*2590*/  UMOV UR69, UR12 ;  /* 0x0000000c00457c82 */ /* 0x000fe20008000000 */
[----:B------:R-:W-:Y:S01]  /*25a0*/  UMOV UR60, UR13 ;  /* 0x0000000d003c7c82 */ /* 0x000fe20008000000 */
[----:B------:R-:W-:Y:S01]  /*25b0*/  UMOV UR61, UR12 ;  /* 0x0000000c003d7c82 */ /* 0x000fe20008000000 */
[----:B------:R-:W-:Y:S01]  /*25c0*/  UIADD3 UR72, UPT, UPT, UR72, 0x15400, URZ ;  /* 0x0001540048487890 */ /* 0x000fe2000fffe0ff */
[----:B-1----:R-:W-:Y:S01]  /*25d0*/  IMAD.U32 R5, RZ, RZ, UR9 ;  /* 0x00000009ff057e24 */ /* 0x002fe2000f8e00ff */
[----:B------:R-:W-:-:S02]  /*25e0*/  UIADD3 UR64, UPT, UPT, UR64, 0x15c00, URZ ;  /* 0x00015c0040407890 */ /* 0x000fc4000fffe0ff */
[----:B------:R-:W-:Y:S02]  /*25f0*/  UIADD3 UR56, UPT, UPT, UR56, 0x16400, URZ ;  /* 0x0001640038387890 */ /* 0x000fe4000fffe0ff */
[----:B------:R-:W-:Y:S02]  /*2600*/  UIADD3 UR48, UPT, UPT, UR48, 0x16c00, URZ ;  /* 0x00016c0030307890 */ /* 0x000fe4000fffe0ff */
[----:B------:R-:W-:Y:S01]  /*2610*/  ULEA UR6, UR4, UR14, 0x3 ;  /* 0x0000000e04067291 */ /* 0x000fe2000f8e18ff */
[----:B------:R-:W-:Y:S01]  /*2620*/  UMOV UR52, UR13 ;  /* 0x0000000d00347c82 */ /* 0x000fe20008000000 */
[----:B------:R-:W-:Y:S01]  /*2630*/  UMOV UR53, UR12 ;  /* 0x0000000c00357c82 */ /* 0x000fe20008000000 */
[----:B------:R-:W-:Y:S01]  /*2640*/  UMOV UR75, UR11 ;  /* 0x0000000b004b7c82 */ /* 0x000fe20008000000 */
[----:B------:R-:W-:Y:S01]  /*2650*/  UMOV UR67, UR11 ;  /* 0x0000000b00437c82 */ /* 0x000fe20008000000 */
[----:B------:R-:W-:Y:S01]  /*2660*/  UMOV UR59, UR11 ;  /* 0x0000000b003b7c82 */ /* 0x000fe20008000000 */
[----:B------:R-:W-:Y:S01]  /*2670*/  UMOV UR51, UR11 ;  /* 0x0000000b00337c82 */ /* 0x000fe20008000000 */
[----:B--2---:R-:W-:Y:S05]  /*2680*/  @!P0 BRA `(.L_x_22) ;  /* 0x000000e000e88947 */ /* 0x004fea0003800000 */
.L_x_108:
[----:B------:R-:W-:Y:S01]  /*2690*/  R2UR UR73, R5 ;  /* 0x00000000054972ca */ /* 0x000fe200000e0000 */
[----:B------:R-:W-:-:S14]  /*26a0*/  BRA.U UP6, `(.L_x_23) ;  /* 0x00000001060c7547 */ /* 0x000fdc000b800000 */
[----:B------:R-:W-:-:S13]  /*26b0*/  ELECT P0, URZ, PT ;  /* 0x0000000000ff782f */ /* 0x000fda0003800000 */
[----:B-1----:R-:W-:-:S04]  /*26c0*/  @P0 MOV R11, 0x5000 ;  /* 0x00005000000b0802 */ /* 0x002fc80000000f00 */
[----:B------:R2:W-:Y:S03]  /*26d0*/  @P0 SYNCS.ARRIVE.TRANS64 RZ, [UR5+0x20], R11 ;  /* 0x0000200bffff09a7 */ /* 0x0005e60008000005 */
.L_x_23:
[----:B------:R-:W-:Y:S01]  /*26e0*/  R2UR UR25, R5 ;  /* 0x00000000051972ca */ /* 0x000fe200000e0000 */
[----:B------:R-:W-:Y:S01]  /*26f0*/  USHF.L.U32 UR5, UR7, 0x1f, URZ ;  /* 0x0000001f07057899 */ /* 0x000fe200080006ff */
[----:B------:R-:W-:Y:S01]  /*2700*/  R2UR UR20, R20 ;  /* 0x00000000141472ca */ /* 0x000fe200000e0000 */
[----:B------:R-:W-:Y:S01]  /*2710*/  UIADD3 UR43, UPT, UPT, UR23, -0x100, URZ ;  /* 0xffffff00172b7890 */ /* 0x000fe2000fffe0ff */
[----:B------:R-:W-:Y:S01]  /*2720*/  R2UR UR21, R21 ;  /* 0x00000000151572ca */ /* 0x000fe200000e0000 */
[----:B------:R-:W-:Y:S01]  /*2730*/  UPLOP3.LUT UP6, UPT, UPT, UPT, UP0, 0x80, 0x8 ;  /* 0x000000000008789c */ /* 0x000fe20003fcf000 */
[----:B------:R-:W-:Y:S01]  /*2740*/  R2UR UR24, R8 ;  /* 0x00000000081872ca */ /* 0x000fe200000e0000 */
[----:B------:R-:W-:Y:S01]  /*2750*/  IMAD.U32 R5, RZ, RZ, UR5 ;  /* 0x00000005ff057e24 */ /* 0x000fe2000f8e00ff */
[----:B------:R-:W-:Y:S02]  /*2760*/  R2UR UR27, R7 ;  /* 0x00000000071b72ca */ /* 0x000fe400000e0000 */
[----:B------:R-:W-:-:S02]  /*2770*/  R2UR UR28, R9 ;  /* 0x00000000091c72ca */ /* 0x000fc400000e0000 */
[----:B------:R-:W-:Y:S01]  /*2780*/  R2UR UR29, R10 ;  /* 0x000000000a1d72ca */ /* 0x000fe200000e0000 */
[----:B------:R-:W-:Y:S01]  /*2790*/  UMOV UR11, UR25 ;  /* 0x00000019000b7c82 */ /* 0x000fe20008000000 */
[----:B------:R-:W-:Y:S01]  /*27a0*/  R2UR UR16, R18 ;  /* 0x00000000121072ca */ /* 0x000fe200000e0000 */
[----:B------:R-:W-:Y:S01]  /*27b0*/  UMOV UR65, UR25 ;  /* 0x0000001900417c82 */ /* 0x000fe20008000000 */
[----:B------:R-:W-:Y:S01]  /*27c0*/  R2UR UR17, R19 ;  /* 0x00000000131172ca */ /* 0x000fe200000e0000 */
[----:B------:R-:W-:Y:S01]  /*27d0*/  UMOV UR57, UR11 ;  /* 0x0000000b00397c82 */ /* 0x000fe20008000000 */
[----:B------:R-:W-:Y:S01]  /*27e0*/  R2UR UR12, R16 ;  /* 0x00000000100c72ca */ /* 0x000fe200000e0000 */
[----:B------:R-:W-:Y:S01]  /*27f0*/  UMOV UR49, UR11 ;  /* 0x0000000b00317c82 */ /* 0x000fe20008000000 */
[----:B------:R-:W-:Y:S02]  /*2800*/  R2UR UR13, R17 ;  /* 0x00000000110d72ca */ /* 0x000fe400000e0000 */
[----:B------:R-:W-:-:S02]  /*2810*/  R2UR UR8, R14 ;  /* 0x000000000e0872ca */ /* 0x000fc400000e0000 */
[----:B------:R-:W-:Y:S02]  /*2820*/  R2UR UR9, R15 ;  /* 0x000000000f0972ca */ /* 0x000fe400000e0000 */
[----:B-12---:R-:W-:Y:S01]  /*2830*/  MOV.SPILL R11, UR26 ;  /* 0x0000001a000b7c02 */ /* 0x006fe20009000f00 */
[----:B------:R-:W-:Y:S01]  /*2840*/  UMOV UR26, URZ ;  /* 0x000000ff001a7c82 */ /* 0x000fe20008000000 */
[----:B------:R-:W-:Y:S01]  /*2850*/  MOV.SPILL R13, UR31 ;  /* 0x0000001f000d7c02 */ /* 0x000fe20009000f00 */
[----:B------:R1:W-:Y:S01]  /*2860*/  UTMALDG.4D.2CTA [UR24], [UR20], desc[URZ] ;  /* 0x0000ff18140075b4 */ /* 0x0003e20008219000 */
[----:B------:R-:W-:Y:S02]  /*2870*/  MOV.SPILL R12, UR30 ;  /* 0x0000001e000c7c02 */ /* 0x000fe40009000f00 */
[----:B------:R-:W-:Y:S02]  /*2880*/  R2UR.FILL UR31, R13 ;  /* 0x000000000d1f72ca */ /* 0x000fe400004e0000 */
[----:B------:R-:W-:Y:S01]  /*2890*/  R2UR.FILL UR30, R12 ;  /* 0x000000000c1e72ca */ /* 0x000fe200004e0000 */
[----:B------:R2:W-:Y:S01]  /*28a0*/  UTMALDG.4D.2CTA [UR72], [UR16], desc[URZ] ;  /* 0x0000ff48100075b4 */ /* 0x0005e20008219000 */
[----:B------:R2:W-:Y:S01]  /*28b0*/  UTMALDG.4D.2CTA [UR64], [UR12], desc[URZ] ;  /* 0x0000ff400c0075b4 */ /* 0x0005e20008219000 */
[----:B------:R2:W-:Y:S01]  /*28c0*/  UTMALDG.4D.2CTA [UR56], [UR8], desc[URZ] ;  /* 0x0000ff38080075b4 */ /* 0x0005e20008219000 */
[----:B------:R2:W-:Y:S01]  /*28d0*/  UTMALDG.4D.2CTA [UR48], [UR70], desc[URZ] ;  /* 0x0000ff30460075b4 */ /* 0x0005e20008219000 */
[----:B------:R-:W3:Y:S01]  /*28e0*/  SYNCS.PHASECHK.TRANS64.TRYWAIT P0, [UR6+0x90], R5 ;  /* 0x00009005ff0075a7 */ /* 0x000ee20008001106 */
[----:B-1----:R-:W-:Y:S01]  /*28f0*/  R2UR.FILL UR26, R11 ;  /* 0x000000000b1a72ca */ /* 0x002fe200004e0000 */
[----:B--23--:R-:W-:-:S14]  /*2900*/  @!P0 BRA `(.L_x_24) ;  /* 0x000000e000688947 */ /* 0x00cfdc0003800000 */
.L_x_110:
[----:B------:R-:W-:Y:S05]  /*2910*/  BRA.U UP6, `(.L_x_25) ;  /* 0x00000001060c7547 */ /* 0x000fea000b800000 */
[----:B------:R-:W-:-:S13]  /*2920*/  ELECT P0, URZ, PT ;  /* 0x0000000000ff782f */ /* 0x000fda0003800000 */
[----:B-1----:R-:W-:-:S04]  /*2930*/  @P0 MOV R5, 0x5000 ;  /* 0x0000500000050802 */ /* 0x002fc80000000f00 */
[----:B------:R2:W-:Y:S03]  /*2940*/  @P0 SYNCS.ARRIVE.TRANS64 RZ, [UR6+0x20], R5 ;  /* 0x00002005ffff09a7 */ /* 0x0005e60008000006 */
.L_x_25:
[----:B------:R-:W-:Y:S01]  /*2950*/  R2UR UR9, R9 ;  /* 0x00000000090972ca */ /* 0x000fe200000e0000 */
[----:B------:R-:W-:Y:S01]  /*2960*/  UIADD3 UR41, UPT, UPT, UR6, 0x20, URZ ;  /* 0x0000002006297890 */ /* 0x000fe2000fffe0ff */
[----:B------:R-:W-:Y:S01]  /*2970*/  R2UR UR5, R10 ;  /* 0x000000000a0572ca */ /* 0x000fe200000e0000 */
[----:B------:R-:W-:Y:S02]  /*2980*/  UIMAD UR40, UR4, 0x2800, UR14 ;  /* 0x00002800042878a4 */ /* 0x000fe4000f8e020e */
[----:B------:R-:W-:Y:S02]  /*2990*/  UIMAD UR32, UR4, 0x2800, UR14 ;  /* 0x00002800042078a4 */ /* 0x000fe4000f8e020e */
[----:B------:R-:W-:Y:S02]  /*29a0*/  UIMAD UR24, UR4, 0x2800, UR14 ;  /* 0x00002800041878a4 */ /* 0x000fe4000f8e020e */
[----:B------:R-:W-:Y:S02]  /*29b0*/  UIMAD UR16, UR4, 0x2800, UR14 ;  /* 0x00002800041078a4 */ /* 0x000fe4000f8e020e */
[----:B------:R-:W-:-:S02]  /*29c0*/  UIMAD UR8, UR4, 0x2800, UR14 ;  /* 0x00002800040878a4 */ /* 0x000fc4000f8e020e */
[----:B------:R-:W-:Y:S02]  /*29d0*/  ULOP3.LUT UR41, UR41, 0xfefffff8, URZ, 0xc0, !UPT ;  /* 0xfefffff829297892 */ /* 0x000fe4000f8ec0ff */
[----:B------:R-:W-:Y:S02]  /*29e0*/  UIADD3 UR40, UPT, UPT, UR40, 0x14c00, URZ ;  /* 0x00014c0028287890 */ /* 0x000fe4000fffe0ff */
[----:B------:R-:W-:Y:S02]  /*29f0*/  UIADD3 UR32, UPT, UPT, UR32, 0x15400, URZ ;  /* 0x0001540020207890 */ /* 0x000fe4000fffe0ff */
[----:B------:R-:W-:Y:S02]  /*2a00*/  UIADD3 UR24, UPT, UPT, UR24, 0x15c00, URZ ;  /* 0x00015c0018187890 */ /* 0x000fe4000fffe0ff */
[----:B------:R-:W-:Y:S02]  /*2a10*/  UIADD3 UR16, UPT, UPT, UR16, 0x16400, URZ ;  /* 0x0001640010107890 */ /* 0x000fe4000fffe0ff */
[----:B------:R-:W-:Y:S01]  /*2a20*/  UIADD3 UR8, UPT, UPT, UR8, 0x16c00, URZ ;  /* 0x00016c0008087890 */ /* 0x000fe2000fffe0ff */
[----:B------:R-:W-:Y:S01]  /*2a30*/  UMOV UR44, UR9 ;  /* 0x00000009002c7c82 */ /* 0x000fe20008000000 */
        /* <DEDUP_REMOVED lines=8> */
[----:B------:R3:W-:Y:S01]  /*2ac0*/  UTMALDG.4D.2CTA [UR40], [UR62], desc[URZ] ;  /* 0x0000ff283e0075b4 */ /* 0x0007e20008219000 */
        /* <DEDUP_REMOVED lines=10> */
[----:B------:R-:W-:-:S02]  /*2b70*/  UIADD3 UR4, UPT, UPT, UR4, 0x1, URZ ;  /* 0x0000000104047890 */ /* 0x000fc4000fffe0ff */
[----:B------:R-:W-:Y:S02]  /*2b80*/  UIADD3 UR15, UPT, UPT, UR15, 0x1, URZ ;  /* 0x000000010f0f7890 */ /* 0x000fe4000fffe0ff */
[----:B------:R-:W-:Y:S01]  /*2b90*/  UISETP.NE.AND UP1, UPT, UR4, 0xe, UPT ;  /* 0x0000000e0400788c */ /* 0x000fe2000bf25270 */
[----:B------:R3:W-:Y:S01]  /*2ba0*/  UTMALDG.4D.2CTA [UR24], [UR46], desc[URZ] ;  /* 0x0000ff182e0075b4 */ /* 0x0007e20008219000 */
[----:B------:R-:W-:Y:S02]  /*2bb0*/  UIADD3 UR22, UPT, UPT, UR22, -0x80, URZ ;  /* 0xffffff8016167890 */ /* 0x000fe4000fffe0ff */
[----:B------:R-:W-:Y:S02]  /*2bc0*/  USEL UR5, URZ, 0x1, UP1 ;  /* 0x00000001ff057887 */ /* 0x000fe40008800000 */
[----:B------:R-:W-:Y:S02]  /*2bd0*/  USEL UR4, UR4, URZ, UP1 ;  /* 0x000000ff04047287 */ /* 0x000fe40008800000 */
[----:B------:R-:W-:Y:S01]  /*2be0*/  UISETP.NE.AND UP1, UPT, UR15, -0x1, UPT ;  /* 0xffffffff0f00788c */ /* 0x000fe2000bf25270 */
[----:B------:R3:W-:Y:S01]  /*2bf0*/  UTMALDG.4D.2CTA [UR16], [UR38], desc[URZ] ;  /* 0x0000ff10260075b4 */ /* 0x0007e20008219000 */
[----:B------:R-:W-:-:S02]  /*2c00*/  UIADD3 UR23, UPT, UPT, UR23, -0x80, URZ ;  /* 0xffffff8017177890 */ /* 0x000fc4000fffe0ff */
[----:B------:R-:W-:Y:S01]  /*2c10*/  ULOP3.LUT UR6, UR7, UR5, URZ, 0x3c, !UPT ;  /* 0x0000000507067292 */ /* 0x000fe2000f8e3cff */
[----:B------:R3:W-:Y:S04]  /*2c20*/  UTMALDG.4D.2CTA [UR8], [UR30], desc[URZ] ;  /* 0x0000ff081e0075b4 */ /* 0x0007e80008219000 */
[----:B---3--:R-:W-:Y:S07]  /*2c30*/  BRA.U UP1, `(.L_x_26) ;  /* 0xfffffff501f07547 */ /* 0x008fee000b83ffff */
.L_x_13:
[----:B------:R-:W-:Y:S01]  /*2c40*/  UIADD3 UR5, UPT, UPT, UR4, 0x2, URZ ;  /* 0x0000000204057890 */ /* 0x000fe2000fffe0ff */
[----:B------:R-:W-:Y:S01]  /*2c50*/  S2UR UR16, SR_CgaCtaId ;  /* 0x00000000001079c3 */ /* 0x000fe20000008800 */
[----:B------:R-:W-:-:S04]  /*2c60*/  UISETP.NE.AND UP0, UPT, UR4, 0xd, UPT ;  /* 0x0000000d0400788c */ /* 0x000fc8000bf05270 */
[----:B------:R-:W-:-:S03]  /*2c70*/  USEL UR5, UR5, 0x1, UP0 ;  /* 0x0000000105057887 */ /* 0x000fc60008000000 */
[----:B------:R-:W3:Y:S01]  /*2c80*/  S2UR UR12, SR_CTAID.X ;  /* 0x00000000000c79c3 */ /* 0x000ee20000002500 */
[----:B------:R-:W-:Y:S02]  /*2c90*/  UIADD3 UR7, UPT, UPT, UR5, 0x1, URZ ;  /* 0x0000000105077890 */ /* 0x000fe4000fffe0ff */
[----:B------:R-:W-:-:S04]  /*2ca0*/  UISETP.NE.AND UP1, UPT, UR5, 0xe, UPT ;  /* 0x0000000e0500788c */ /* 0x000fc8000bf25270 */
[----:B------:R-:W-:Y:S02]  /*2cb0*/  USEL UR10, UR7, 0x1, UP1 ;  /* 0x00000001070a7887 */ /* 0x000fe40008800000 */
[----:B------:R-:W-:Y:S02]  /*2cc0*/  UISETP.EQ.XOR UP1, UPT, UR4, 0xd, !UP1 ;  /* 0x0000000d0400788c */ /* 0x000fe4000cf22a70 */
[----:B------:R-:W-:Y:S02]  /*2cd0*/  UIADD3 UR5, UPT, UPT, UR10, 0x1, URZ ;  /* 0x000000010a057890 */ /* 0x000fe4000fffe0ff */
[----:B------:R-:W-:Y:S02]  /*2ce0*/  UISETP.NE.AND UP0, UPT, UR10, 0xe, UPT ;  /* 0x0000000e0a00788c */ /* 0x000fe4000bf05270 */
[----:B------:R-:W-:Y:S02]  /*2cf0*/  UISETP.EQ.XOR UP1, UPT, UR10, 0xe, UP1 ;  /* 0x0000000e0a00788c */ /* 0x000fe40008f22a70 */
[----:B------:R-:W-:-:S04]  /*2d00*/  USEL UR9, UR5, 0x1, UP0 ;  /* 0x0000000105097887 */ /* 0x000fc80008000000 */
[----:B------:R-:W-:Y:S02]  /*2d10*/  UIADD3 UR5, UPT, UPT, UR9, 0x1, URZ ;  /* 0x0000000109057890 */ /* 0x000fe4000fffe0ff */
[----:B------:R-:W-:Y:S02]  /*2d20*/  UISETP.NE.AND UP0, UPT, UR9, 0xe, UPT ;  /* 0x0000000e0900788c */ /* 0x000fe4000bf05270 */
[----:B------:R-:W-:Y:S02]  /*2d30*/  UISETP.EQ.XOR UP1, UPT, UR9, 0xe, UP1 ;  /* 0x0000000e0900788c */ /* 0x000fe40008f22a70 */
[----:B------:R-:W-:Y:S02]  /*2d40*/  USEL UR8, UR5, 0x1, UP0 ;  /* 0x0000000105087887 */ /* 0x000fe40008000000 */
[----:B---3--:R-:W-:Y:S02]  /*2d50*/  ULOP3.LUT UR12, UR12, 0x1, URZ, 0xc0, !UPT ;  /* 0x000000010c0c7892 */ /* 0x008fe4000f8ec0ff */
[----:B------:R-:W-:-:S02]  /*2d60*/  UIADD3 UR7, UPT, UPT, UR8, 0x1, URZ ;  /* 0x0000000108077890 */ /* 0x000fc4000fffe0ff */
[----:B------:R-:W-:Y:S02]  /*2d70*/  UISETP.NE.AND UP0, UPT, UR8, 0xe, UPT ;  /* 0x0000000e0800788c */ /* 0x000fe4000bf05270 */
[----:B------:R-:W-:Y:S02]  /*2d80*/  UISETP.EQ.XOR UP1, UPT, UR8, 0xe, UP1 ;  /* 0x0000000e0800788c */ /* 0x000fe40008f22a70 */
[----:B------:R-:W-:-:S04]  /*2d90*/  USEL UR7, UR7, 0x1, UP0 ;  /* 0x0000000107077887 */ /* 0x000fc80008000000 */
[----:B------:R-:W-:Y:S02]  /*2da0*/  UIADD3 UR5, UPT, UPT, UR7, 0x1, URZ ;  /* 0x0000000107057890 */ /* 0x000fe4000fffe0ff */
        /* <DEDUP_REMOVED lines=26> */
[----:B------:R-:W-:Y:S01]  /*2f50*/  USEL UR5, UR5, 0x1, UP0 ;  /* 0x0000000105057887 */ /* 0x000fe20008000000 */
[----:B------:R-:W-:-:S03]  /*2f60*/  UMOV UR4, 0x400 ;  /* 0x0000040000047882 */ /* 0x000fc60000000000 */
[----:B------:R-:W-:Y:S02]  /*2f70*/  UISETP.EQ.XOR UP1, UPT, UR5, 0xe, UP1 ;  /* 0x0000000e0500788c */ /* 0x000fe40008f22a70 */
[----:B------:R-:W-:Y:S02]  /*2f80*/  UISETP.NE.AND UP0, UPT, UR5, 0xe, UPT ;  /* 0x0000000e0500788c */ /* 0x000fe4000bf05270 */
[----:B------:R-:W-:Y:S02]  /*2f90*/  USEL UR7, URZ, 0x1, !UP1 ;  /* 0x00000001ff077887 */ /* 0x000fe4000c800000 */
[----:B------:R-:W-:Y:S02]  /*2fa0*/  ULEA UR4, UR16, UR4, 0x18 ;  /* 0x0000000410047291 */ /* 0x000fe4000f8ec0ff */
[----:B------:R-:W-:Y:S02]  /*2fb0*/  ULOP3.LUT UR6, UR6, UR7, URZ, 0x3c, !UPT ;  /* 0x0000000706067292 */ /* 0x000fe4000f8e3cff */
[----:B------:R-:W-:-:S02]  /*2fc0*/  USEL UR5, UR5, URZ, UP0 ;  /* 0x000000ff05057287 */ /* 0x000fc40008000000 */
[----:B------:R-:W-:Y:S02]  /*2fd0*/  USHF.L.U32 UR6, UR6, 0x1f, URZ ;  /* 0x0000001f06067899 */ /* 0x000fe400080006ff */
[----:B------:R-:W-:Y:S02]  /*2fe0*/  ULEA UR5, UR5, UR4, 0x3 ;  /* 0x0000000405057291 */ /* 0x000fe4000f8e18ff */
[----:B------:R-:W-:Y:S02]  /*2ff0*/  UISETP.NE.AND UP0, UPT, UR12, URZ, UPT ;  /* 0x000000ff0c00728c */ /* 0x000fe4000bf05270 */
[----:B-12---:R-:W-:-:S05]  /*3000*/  MOV R5, UR6 ;  /* 0x0000000600057c02 */ /* 0x006fca0008000f00 */
[----:B------:R-:W1:Y:S02]  /*3010*/  SYNCS.PHASECHK.TRANS64.TRYWAIT P0, [UR5+0x90], R5 ;  /* 0x00009005ff0075a7 */ /* 0x000e640008001105 */
[----:B-1----:R-:W-:Y:S05]  /*3020*/  @!P0 BRA `(.L_x_27) ;  /* 0x000000d800c08947 */ /* 0x002fea0003800000 */
.L_x_112:
[----:B------:R-:W-:Y:S04]  /*3030*/  BSSY.RECONVERGENT B0, `(.L_x_11) ;  /* 0x0000010000007945 */ /* 0x000fe80003800200 */
[----:B------:R-:W-:Y:S05]  /*3040*/  BRA.U UP0, `(.L_x_28) ;  /* 0x00000001002c7547 */ /* 0x000fea000b800000 */
[----:B------:R-:W-:Y:S01]  /*3050*/  ELECT P0, URZ, PT ;  /* 0x0000000000ff782f */ /* 0x000fe20003800000 */
[----:B------:R-:W-:-:S12]  /*3060*/  IMAD.U32 R8, R4, -0x80000000, RZ ;  /* 0x8000000004087824 */ /* 0x000fd800078e00ff */
[----:B------:R-:W-:-:S04]  /*3070*/  @P0 MOV R4, 0x5000 ;  /* 0x0000500000040802 */ /* 0x000fc80000000f00 */
[----:B------:R2:W-:Y:S01]  /*3080*/  @P0 SYNCS.ARRIVE.TRANS64 RZ, [UR5+0x20], R4 ;  /* 0x00002004ffff09a7 */ /* 0x0005e20008000005 */
[----:B------:R-:W3:Y:S02]  /*3090*/  SYNCS.PHASECHK.TRANS64.TRYWAIT P0, [UR4+0x18], R8 ;  /* 0x00001808ff0075a7 */ /* 0x000ee40008001104 */
[----:B--23--:R-:W-:Y:S05]  /*30a0*/  @!P0 BRA `(.L_x_29) ;  /* 0x000000d800c48947 */ /* 0x00cfea0003800000 */
.L_x_114:
[----:B------:R-:W-:-:S13]  /*30b0*/  ELECT P0, URZ, PT ;  /* 0x0000000000ff782f */ /* 0x000fda0003800000 */
[----:B------:R-:W-:Y:S05]  /*30c0*/  @!P0 BRA `(.L_x_30) ;  /* 0x0000000000188947 */ /* 0x000fea0003800000 */
[----:B-1----:R-:W-:-:S04]  /*30d0*/  HFMA2 R4, -RZ, RZ, 0, -0.0078125 ;  /* 0x0000a000ff047431 */ /* 0x002fc800000001ff */
[----:B------:R2:W-:Y:S01]  /*30e0*/  SYNCS.ARRIVE.TRANS64 RZ, [UR4+0x8], R4 ;  /* 0x00000804ffff79a7 */ /* 0x0005e20008000004 */
[----:B------:R-:W-:Y:S05]  /*30f0*/  BRA `(.L_x_30) ;  /* 0x00000000000c7947 */ /* 0x000fea0003800000 */
.L_x_28:
[----:B------:R-:W-:-:S04]  /*3100*/  SHF.L.U32 R8, R4, 0x1f, RZ ;  /* 0x0000001f04087819 */ /* 0x000fc800000006ff */
[----:B------:R-:W2:Y:S02]  /*3110*/  SYNCS.PHASECHK.TRANS64.TRYWAIT P0, [UR4+0x18], R8 ;  /* 0x00001808ff0075a7 */ /* 0x000ea40008001104 */
[----:B--2---:R-:W-:Y:S05]  /*3120*/  @!P0 BRA `(.L_x_31) ;  /* 0x000000d800c08947 */ /* 0x004fea0003800000 */
.L_x_30:
[----:B------:R-:W-:Y:S05]  /*3130*/  BSYNC.RECONVERGENT B0 ;  /* 0x0000000000007941 */ /* 0x000fea0003800200 */
.L_x_11:
[----:B------:R-:W-:-:S13]  /*3140*/  R2UR UR4, R0 ;  /* 0x00000000000472ca */ /* 0x000fda00000e0000 */
[----:B------:R-:W-:-:S09]  /*3150*/  UISETP.NE.AND UP0, UPT, UR4, 0xc, UPT ;  /* 0x0000000c0400788c */ /* 0x000fd2000bf05270 */
[----:B------:R-:W-:Y:S05]  /*3160*/  BRA.U UP0, `(.L_x_12) ;  /* 0x0000003100287547 */ /* 0x000fea000b800000 */
[----:B------:R-:W-:Y:S01]  /*3170*/  UMOV UR6, 0x400 ;  /* 0x0000040000067882 */ /* 0x000fe20000000000 */
[----:B------:R-:W-:Y:S01]  /*3180*/  UMOV UR4, 0x20 ;  /* 0x0000002000047882 */ /* 0x000fe20000000000 */
[----:B------:R-:W-:Y:S02]  /*3190*/  ULEA UR6, UR16, UR6, 0x18 ;  /* 0x0000000610067291 */ /* 0x000fe4000f8ec0ff */
[----:B------:R-:W-:-:S04]  /*31a0*/  UIADD3 UR4, UPT, UPT, -UR4, 0x100000, URZ ;  /* 0x0010000004047890 */ /* 0x000fc8000fffe1ff */
[----:B------:R-:W-:Y:S02]  /*31b0*/  USHF.L.U32 UR5, UR4, 0xb, URZ ;  /* 0x0000000b04057899 */ /* 0x000fe400080006ff */
[----:B------:R-:W-:Y:S01]  /*31c0*/  USHF.L.U32 UR4, UR4, 0x1, URZ ;  /* 0x0000000104047899 */ /* 0x000fe200080006ff */
[----:B------:R-:W-:Y:S01]  /*31d0*/  ELECT P0, URZ, PT ;  /* 0x0000000000ff782f */ /* 0x000fe20003800000 */
[----:B------:R-:W3:Y:S10]  /*31e0*/  FENCE.VIEW.ASYNC.S ;  /* 0x00000000000073c6 */ /* 0x000ef40000000000 */
[----:B---3--:R3:W4:Y:S01]  /*31f0*/  SYNCS.EXCH.64 URZ, [UR6+0x1c0], UR4 ;  /* 0x0001c00406ff75b2 */ /* 0x0087220008000100 */
[----:B------:R-:W-:Y:S01]  /*3200*/  NOP ;  /* 0x0000000000007918 */ /* 0x000fe20000000000 */
[----:B------:R-:W5:-:S00]  /*3210*/  USETMAXREG.DEALLOC.CTAPOOL 0x30 ;  /* 0x00000030000079c8 */ /* 0x000f4000080e0500 */
[----:B----4-:R-:W-:Y:S01]  /*3220*/  NOP ;  /* 0x0000000000007918 */ /* 0x010fe20000000000 */
[----:B---3--:R-:W-:Y:S01]  /*3230*/  UMOV UR4, 0x40 ;  /* 0x0000004000047882 */ /* 0x008fe20000000000 */
[----:B------:R-:W-:Y:S01]  /*3240*/  UMOV UR5, 0x400 ;  /* 0x0000040000057882 */ /* 0x000fe20000000000 */
[----:B------:R-:W-:Y:S02]  /*3250*/  ULEA UR4, UR16, UR4, 0x18 ;  /* 0x0000000410047291 */ /* 0x000fe4000f8ec0ff */
[----:B------:R-:W-:-:S07]  /*3260*/  ULEA UR5, UR16, UR5, 0x18 ;  /* 0x0000000510057291 */ /* 0x000fce000f8ec0ff */
[----:B-12--5:R-:W1:Y:S02]  /*3270*/  LDS.U8 R4, [UR4] ;  /* 0x00000004ff047984 */ /* 0x026e640008000000 */
[----:B-1----:R-:W-:-:S13]  /*3280*/  ISETP.NE.AND P0, PT, R4, RZ, PT ;  /* 0x000000ff0400720c */ /* 0x002fda0003f05270 */
[----:B------:R-:W-:Y:S05]  /*3290*/  @P0 BRA `(.L_x_32) ;  /* 0x0000000400640947 */ /* 0x000fea0003800000 */
[----:B------:R-:W-:Y:S02]  /*32a0*/  ULOP3.LUT UR4, UR16, 0x1, URZ, 0xc0, !UPT ;  /* 0x0000000110047892 */ /* 0x000fe4000f8ec0ff */
[----:B------:R-:W-:Y:S02]  /*32b0*/  ULOP3.LUT UR6, UR16, 0x1, URZ, 0x3c, !UPT ;  /* 0x0000000110067892 */ /* 0x000fe4000f8e3cff */
[----:B------:R-:W-:-:S09]  /*32c0*/  UISETP.NE.U32.AND UP0, UPT, UR4, 0x1, UPT ;  /* 0x000000010400788c */ /* 0x000fd2000bf05070 */
[----:B------:R-:W-:Y:S05]  /*32d0*/  BRA.U !UP0, `(.L_x_33) ;  /* 0x0000000108d07547 */ /* 0x000fea000b800000 */
[----:B------:R-:W-:Y:S01]  /*32e0*/  ELECT P0, URZ, PT ;  /* 0x0000000000ff782f */ /* 0x000fe20003800000 */
[----:B------:R-:W-:-:S12]  /*32f0*/  BSSY B0, `(.L_x_33) ;  /* 0x0000032000007945 */ /* 0x000fd80003800000 */
[----:B------:R-:W-:Y:S05]  /*3300*/  @!P0 BRA `(.L_x_34) ;  /* 0x0000000000c08947 */ /* 0x000fea0003800000 */
[----:B------:R-:W-:-:S05]  /*3310*/  UMOV UR4, 0x10 ;  /* 0x0000001000047882 */ /* 0x000fca0000000000 */
[----:B------:R-:W-:Y:S04]  /*3320*/  DEPBAR.LE SB1, 0x36 ;  /* 0x00009d800000791a */ /* 0x000fe80000000000 */
[----:B------:R-:W1:Y:S02]  /*3330*/  UTCATOMSWS.2CTA.FIND_AND_SET.ALIGN UP1, UR4, UR4 ;  /* 0x00000004000475e3 */ /* 0x000e640008220800 */
[----:B-1----:R-:W-:Y:S01]  /*3340*/  PLOP3.LUT P0, PT, PT, PT, UP1, 0x80, 0x8 ;  /* 0x000000000008781c */ /* 0x002fe20003f0f018 */
[----:B------:R-:W-:-:S03]  /*3350*/  IMAD.U32 R10, RZ, RZ, UR4 ;  /* 0x00000004ff0a7e24 */ /* 0x000fc6000f8e00ff */
[----:B------:R-:W-:-:S04]  /*3360*/  SEL R4, RZ, 0xffffffff, !P0 ;  /* 0xffffffffff047807 */ /* 0x000fc80004000000 */
[----:B------:R-:W-:-:S13]  /*3370*/  ISETP.NE.AND P0, PT, R4, RZ, PT ;  /* 0x000000ff0400720c */ /* 0x000fda0003f05270 */
[----:B------:R-:W-:Y:S05]  /*3380*/  @P0 BRA `(.L_x_35) ;  /* 0x0000000000240947 */ /* 0x000fea0003800000 */
.L_x_36:
[----:B------:R-:W-:Y:S05]  /*3390*/  NANOSLEEP 0x64 ;  /* 0x000000640000795d */ /* 0x000fea0003800000 */
[----:B------:R-:W-:-:S05]  /*33a0*/  UMOV UR4, 0x10 ;  /* 0x0000001000047882 */ /* 0x000fca0000000000 */
[----:B------:R-:W-:Y:S04]  /*33b0*/  DEPBAR.LE SB1, 0x36 ;  /* 0x00009d800000791a */ /* 0x000fe80000000000 */
[----:B------:R-:W1:Y:S02]  /*33c0*/  UTCATOMSWS.2CTA.FIND_AND_SET.ALIGN UP1, UR4, UR4 ;  /* 0x00000004000475e3 */ /* 0x000e640008220800 */
[----:B-1----:R-:W-:Y:S01]  /*33d0*/  PLOP3.LUT P0, PT, PT, PT, UP1, 0x80, 0x8 ;  /* 0x000000000008781c */ /* 0x002fe20003f0f018 */
[----:B------:R-:W-:-:S03]  /*33e0*/  IMAD.U32 R10, RZ, RZ, UR4 ;  /* 0x00000004ff0a7e24 */ /* 0x000fc6000f8e00ff */
[----:B------:R-:W-:-:S04]  /*33f0*/  SEL R4, RZ, 0xffffffff, !P0 ;  /* 0xffffffffff047807 */ /* 0x000fc80004000000 */
[----:B------:R-:W-:-:S13]  /*3400*/  ISETP.NE.AND P0, PT, R4, RZ, PT ;  /* 0x000000ff0400720c */ /* 0x000fda0003f05270 */
[----:B------:R-:W-:Y:S05]  /*3410*/  @!P0 BRA `(.L_x_36) ;  /* 0xfffffffc00dc8947 */ /* 0x000fea000383ffff */
.L_x_35:
[----:B------:R-:W-:Y:S01]  /*3420*/  IMAD.U32 R8, RZ, RZ, UR16 ;  /* 0x00000010ff087e24 */ /* 0x000fe2000f8e00ff */
[----:B------:R-:W-:Y:S02]  /*3430*/  MOV R9, 0x60 ;  /* 0x0000006000097802 */ /* 0x000fe40000000f00 */
[----:B------:R-:W-:Y:S02]  /*3440*/  MOV R5, 0x58 ;  /* 0x0000005800057802 */ /* 0x000fe40000000f00 */
[C---:B------:R-:W-:Y:S02]  /*3450*/  LEA R9, R8.reuse, R9, 0x18 ;  /* 0x0000000908097211 */ /* 0x040fe400078ec0ff */
[----:B------:R-:W-:-:S03]  /*3460*/  LEA R8, R8, R5, 0x18 ;  /* 0x0000000508087211 */ /* 0x000fc600078ec0ff */
[----:B------:R-:W1:Y:S02]  /*3470*/  LDS R4, [R9] ;  /* 0x0000000009047984 */ /* 0x000e640000000800 */
[----:B-1----:R-:W-:-:S04]  /*3480*/  IMAD.U32 R4, R4, -0x80000000, RZ ;  /* 0x8000000004047824 */ /* 0x002fc800078e00ff */
[----:B------:R-:W1:Y:S02]  /*3490*/  SYNCS.PHASECHK.TRANS64.TRYWAIT P0, [R8+URZ], R4 ;  /* 0x00000004080075a7 */ /* 0x000e6400080011ff */
[----:B-1----:R-:W-:Y:S05]  /*34a0*/  @P0 BRA `(.L_x_37) ;  /* 0x0000000000080947 */ /* 0x002fea0003800000 */
[----:B------:R-:W1:Y:S02]  /*34b0*/  SYNCS.PHASECHK.TRANS64.TRYWAIT P0, [R8+URZ], R4 ;  /* 0x00000004080075a7 */ /* 0x000e6400080011ff */
[----:B-1----:R-:W-:Y:S05]  /*34c0*/  @!P0 BRA `(.L_x_38) ;  /* 0x000000d400f48947 */ /* 0x002fea0003800000 */
.L_x_37:
[----:B------:R-:W-:Y:S01]  /*34d0*/  IMAD.U32 R4, RZ, RZ, UR5 ;  /* 0x00000005ff047e24 */ /* 0x000fe2000f8e00ff */
[----:B-1----:R-:W-:Y:S01]  /*34e0*/  MOV R5, UR6 ;  /* 0x0000000600057c02 */ /* 0x002fe20008000f00 */
[----:B------:R-:W-:Y:S01]  /*34f0*/  HFMA2 R12, -RZ, RZ, 0, 5.9604644775390625e-08 ;  /* 0x00000001ff0c7431 */ /* 0x000fe200000001ff */
[----:B------:R-:W-:Y:S01]  /*3500*/  MOV R11, 0xffff ;  /* 0x0000ffff000b7802 */ /* 0x000fe20000000f00 */
[----:B------:R-:W-:Y:S02]  /*3510*/  VIADD R4, R4, 0x1c8 ;  /* 0x000001c804047836 */ /* 0x000fe40000000000 */
[----:B------:R-:W-:-:S03]  /*3520*/  IMAD.SHL.U32 R7, R10, 0x20, RZ ;  /* 0x000000200a077824 */ /* 0x000fc600078e00ff */
[C---:B------:R-:W-:Y:S02]  /*3530*/  PRMT R4, R5.reuse, 0x654, R4 ;  /* 0x0000065405047816 */ /* 0x040fe40000000004 */
[----:B------:R-:W-:Y:S01]  /*3540*/  PRMT R5, R5, 0x654, R8 ;  /* 0x0000065405057816 */ /* 0x000fe20000000008 */
[----:B------:R-:W-:-:S04]  /*3550*/  IMAD.MOV.U32 R8, RZ, RZ, 0x4 ;  /* 0x00000004ff087424 */ /* 0x000fc800078e00ff */
[----:B------:R1:W-:Y:S01]  /*3560*/  SYNCS.ARRIVE.TRANS64.RED RZ, [R5+URZ], R8 ;  /* 0x0000000805ff79a7 */ /* 0x0003e200080004ff */
[----:B------:R2:W-:Y:S04]  /*3570*/  STS [UR5+0x1c8], R7 ;  /* 0x0001c807ff007988 */ /* 0x0005e80008000805 */
[----:B------:R2:W-:Y:S01]  /*3580*/  STAS [R4.64], R10 ;  /* 0x0000000a04007dbd */ /* 0x0005e2000c0008ff */
[----:B------:R-:W-:Y:S02]  /*3590*/  UMOV UR4, 0x50 ;  /* 0x0000005000047882 */ /* 0x000fe40000000000 */
[----:B------:R-:W-:Y:S01]  /*35a0*/  ULEA UR4, UR16, UR4, 0x18 ;  /* 0x0000000410047291 */ /* 0x000fe2000f8ec0ff */
[----:B-1----:R-:W-:Y:S01]  /*35b0*/  SHF.L.U32 R8, R11, R10, RZ ;  /* 0x0000000a0b087219 */ /* 0x002fe200000006ff */
[----:B------:R-:W-:-:S05]  /*35c0*/  VIADD R11, R10, 0x10 ;  /* 0x000000100a0b7836 */ /* 0x000fca0000000000 */
[----:B------:R-:W-:-:S04]  /*35d0*/  SHF.L.U32 R11, R12, R11, RZ ;  /* 0x0000000b0c0b7219 */ /* 0x000fc800000006ff */
[----:B------:R-:W-:-:S05]  /*35e0*/  LOP3.LUT R8, R11, R8, RZ, 0xfc, !PT ;  /* 0x000000080b087212 */ /* 0x000fca00078efcff */
[----:B------:R2:W-:Y:S04]  /*35f0*/  ATOMS.OR RZ, [UR4], R8 ;  /* 0x00000008ffff798c */ /* 0x0005e8000b000004 */
[----:B------:R2:W-:Y:S02]  /*3600*/  ATOMS.XOR RZ, [R9], R12 ;  /* 0x0000000c09ff738c */ /* 0x0005e40003800000 */
.L_x_34:
[----:B------:R-:W-:Y:S05]  /*3610*/  BSYNC B0 ;  /* 0x0000000000007941 */ /* 0x000fea0003800000 */
.L_x_33:
[----:B------:R-:W-:Y:S05]  /*3620*/  BRA.U UP0, `(.L_x_39) ;  /* 0x0000000100907547 */ /* 0x000fea000b800000 */
[----:B------:R-:W-:Y:S05]  /*3630*/  WARPSYNC.ALL ;  /* 0x0000000000007948 */ /* 0x000fea0003800000 */
[----:B------:R-:W-:Y:S01]  /*3640*/  NOP ;  /* 0x0000000000007918 */ /* 0x000fe20000000000 */
[----:B------:R-:W-:-:S13]  /*3650*/  ELECT P0, URZ, PT ;  /* 0x0000000000ff782f */ /* 0x000fda0003800000 */
[----:B------:R-:W-:Y:S05]  /*3660*/  @!P0 BRA `(.L_x_39) ;  /* 0x0000000000808947 */ /* 0x000fea0003800000 */
[----:B--2---:R-:W-:Y:S01]  /*3670*/  IMAD.U32 R5, RZ, RZ, UR16 ;  /* 0x00000010ff057e24 */ /* 0x004fe2000f8e00ff */
        /* <DEDUP_REMOVED lines=10> */
.L_x_40:
[----:B------:R-:W2:Y:S01]  /*3720*/  LDS R10, [UR5+0x1c8] ;  /* 0x0001c805ff0a7984 */ /* 0x000ea20008000800 */
[----:B-1----:R-:W-:Y:S02]  /*3730*/  IMAD.MOV.U32 R9, RZ, RZ, 0xffff ;  /* 0x0000ffffff097424 */ /* 0x002fe400078e00ff */
[----:B------:R-:W-:-:S03]  /*3740*/  IMAD.MOV.U32 R4, RZ, RZ, 0x1 ;  /* 0x00000001ff047424 */ /* 0x000fc600078e00ff */
[----:B--2---:R-:W-:Y:S02]  /*3750*/  SHF.L.U32 R9, R9, R10, RZ ;  /* 0x0000000a09097219 */ /* 0x004fe400000006ff */
[C---:B------:R-:W-:Y:S01]  /*3760*/  IADD3 R11, PT, PT, R10.reuse, 0x10, RZ ;  /* 0x000000100a0b7810 */ /* 0x040fe20007ffe0ff */
[----:B------:R-:W-:-:S03]  /*3770*/  IMAD.SHL.U32 R10, R10, 0x20, RZ ;  /* 0x000000200a0a7824 */ /* 0x000fc600078e00ff */
[----:B------:R-:W-:Y:S02]  /*3780*/  SHF.L.U32 R8, R4, R11, RZ ;  /* 0x0000000b04087219 */ /* 0x000fe400000006ff */
[----:B------:R1:W-:Y:S01]  /*3790*/  STS [UR5+0x1c8], R10 ;  /* 0x0001c80aff007988 */ /* 0x0003e20008000805 */
[----:B------:R-:W-:Y:S01]  /*37a0*/  UMOV UR4, 0x50 ;  /* 0x0000005000047882 */ /* 0x000fe20000000000 */
[----:B------:R-:W-:Y:S01]  /*37b0*/  LOP3.LUT R9, R8, R9, RZ, 0xfc, !PT ;  /* 0x0000000908097212 */ /* 0x000fe200078efcff */
[----:B------:R-:W-:Y:S01]  /*37c0*/  ULEA UR4, UR16, UR4, 0x18 ;  /* 0x0000000410047291 */ /* 0x000fe2000f8ec0ff */
[----:B------:R-:W-:-:S04]  /*37d0*/  MOV R8, UR6 ;  /* 0x0000000600087c02 */ /* 0x000fc80008000f00 */
[----:B------:R-:W-:-:S04]  /*37e0*/  PRMT R8, R8, 0x654, R5 ;  /* 0x0000065408087816 */ /* 0x000fc80000000005 */
[----:B------:R1:W-:Y:S01]  /*37f0*/  ATOMS.OR RZ, [UR4], R9 ;  /* 0x00000009ffff798c */ /* 0x0003e2000b000004 */
[----:B------:R1:W-:Y:S03]  /*3800*/  SYNCS.ARRIVE.TRANS64.RED.A1T0 RZ, [R8+URZ], RZ ;  /* 0x000000ff08ff79a7 */ /* 0x0003e600081004ff */
[----:B------:R1:W-:Y:S01]  /*3810*/  ATOMS.XOR RZ, [R7], R4 ;  /* 0x0000000407ff738c */ /* 0x0003e20003800000 */
[----:B------:R-:W-:Y:S05]  /*3820*/  BRA `(.L_x_39) ;  /* 0x0000000000107947 */ /* 0x000fea0003800000 */
.L_x_32:
[----:B------:R-:W-:-:S05]  /*3830*/  MOV R4, 0xffffffff ;  /* 0xffffffff00047802 */ /* 0x000fca0000000f00 */
[----:B------:R1:W-:Y:S02]  /*3840*/  STS [UR5+0x1c8], R4 ;  /* 0x0001c804ff007988 */ /* 0x0003e40008000805 */
[----:B-1----:R-:W-:Y:S02]  /*3850*/  MOV R4, 0x3870 ;  /* 0x0000387000047802 */ /* 0x002fe40000000f00 */
[----:B------:R-:W-:Y:S05]  /*3860*/  CALL.REL.NOINC `($__internal_1_$__cuda_sm10x_tcgen05_guardrail_trap_phase_invalid_during_alloc) ;  /* 0x000000e000cc7944 */ /* 0x000fea0003c00000 */
.L_x_39:
[----:B------:R-:W-:Y:S05]  /*3870*/  WARPSYNC.ALL ;  /* 0x0000000000007948 */ /* 0x000fea0003800000 */
[----:B------:R-:W-:Y:S01]  /*3880*/  NOP ;  /* 0x0000000000007918 */ /* 0x000fe20000000000 */
[----:B------:R-:W3:Y:S01]  /*3890*/  S2UR UR14, SR_CTAID.X ;  /* 0x00000000000e79c3 */ /* 0x000ee20000002500 */
[----:B------:R-:W3:Y:S01]  /*38a0*/  LDCU UR4, c[0x0][0x640] ;  /* 0x0000c800ff0477ac */ /* 0x000ee20008000800 */
[----:B------:R-:W4:Y:S06]  /*38b0*/  LDCU.U8 UR6, c[0x0][0x644] ;  /* 0x0000c880ff0677ac */ /* 0x000f2c0008000000 */
[----:B------:R-:W5:Y:S01]  /*38c0*/  S2UR UR24, SR_CgaCtaId ;  /* 0x00000000001879c3 */ /* 0x000f620000008800 */
[----:B------:R-:W1:Y:S01]  /*38d0*/  LDCU.U8 UR9, c[0x0][0x645] ;  /* 0x0000c8a0ff0977ac */ /* 0x000e620008000000 */
[----:B------:R-:W2:Y:S01]  /*38e0*/  LDCU UR8, c[0x0][0x654] ;  /* 0x0000ca80ff0877ac */ /* 0x000ea20008000800 */
[----:B------:R-:W1:Y:S01]  /*38f0*/  LDCU.U8 UR11, c[0x0][0x650] ;  /* 0x0000ca00ff0b77ac */ /* 0x000e620008000000 */
[----:B------:R-:W1:Y:S01]  /*3900*/  LDCU UR7, c[0x0][0x634] ;  /* 0x0000c680ff0777ac */ /* 0x000e620008000800 */
[----:B---3--:R-:W-:Y:S01]  /*3910*/  UIMAD.WIDE.U32 UR4, UR14, UR4, URZ ;  /* 0x000000040e0472a5 */ /* 0x008fe2000f8e00ff */
[----:B------:R-:W3:Y:S03]  /*3920*/  LDCU.U8 UR15, c[0x0][0x639] ;  /* 0x0000c720ff0f77ac */ /* 0x000ee60008000000 */
[----:B------:R-:W-:Y:S01]  /*3930*/  UIADD3 UR4, UPT, UPT, -UR5, UR14, URZ ;  /* 0x0000000e05047290 */ /* 0x000fe2000fffe1ff */
[----:B------:R-:W3:Y:S03]  /*3940*/  LDCU.U8 UR16, c[0x0][0x651] ;  /* 0x0000ca20ff1077ac */ /* 0x000ee60008000000 */
[----:B----4-:R-:W-:-:S03]  /*3950*/  USHF.R.U32.HI UR4, URZ, UR6, UR4 ;  /* 0x00000006ff047299 */ /* 0x010fc60008011604 */
[----:B------:R-:W-:Y:S01]  /*3960*/  UMOV UR6, 0x400 ;  /* 0x0000040000067882 */ /* 0x000fe20000000000 */
[----:B------:R-:W-:Y:S02]  /*3970*/  UIADD3 UR5, UPT, UPT, UR5, UR4, URZ ;  /* 0x0000000405057290 */ /* 0x000fe4000fffe0ff */
[----:B-----5:R-:W-:Y:S01]  /*3980*/  ULEA UR4, UR24, UR6, 0x18 ;  /* 0x0000000618047291 */ /* 0x020fe2000f8ec0ff */
[----:B------:R-:W-:Y:S01]  /*3990*/  BAR.SYNC.DEFER_BLOCKING 0x2, 0x1a0 ;  /* 0x0086800000007b1d */ /* 0x000fe20000010000 */
[----:B-1----:R-:W-:Y:S02]  /*39a0*/  USHF.R.U32.HI UR5, URZ, UR9, UR5 ;  /* 0x00000009ff057299 */ /* 0x002fe40008011605 */
[----:B------:R-:W-:Y:S02]  /*39b0*/  UIADD3 UR6, UPT, UPT, UR4, 0xfc00, URZ ;  /* 0x0000fc0004067890 */ /* 0x000fe4000fffe0ff */
[----:B--2---:R-:W-:Y:S01]  /*39c0*/  UISETP.GE.AND UP0, UPT, UR5, UR8, UPT ;  /* 0x000000080500728c */ /* 0x004fe2000bf06270 */
[----:B------:R-:W1:Y:S01]  /*39d0*/  LDCU UR8, c[0x0][0x63c] ;  /* 0x0000c780ff0877ac */ /* 0x000e620008000800 */
[----:B------:R-:W2:Y:S01]  /*39e0*/  LDCU.U8 UR9, c[0x0][0x638] ;  /* 0x0000c700ff0977ac */ /* 0x000ea20008000000 */
[----:B------:R-:W-:-:S08]  /*39f0*/  UIADD3 UR5, UPT, UPT, -UR5, URZ, URZ ;  /* 0x000000ff05057290 */ /* 0x000fd0000fffe1ff */
[----:B------:R-:W4:Y:S01]  /*3a00*/  @UP0 LDCU UR7, c[0x0][0x64c] ;  /* 0x0000c980ff0707ac */ /* 0x000f220008000800 */
[----:B------:R-:W-:Y:S01]  /*3a10*/  USHF.R.U32.HI UR6, URZ, 0x4, UR6 ;  /* 0x00000004ff067899 */ /* 0x000fe20008011606 */
[----:B------:R-:W5:Y:S01]  /*3a20*/  LDS R4, [UR4+0x1c8] ;  /* 0x0001c804ff047984 */ /* 0x000f620008000800 */
[----:B-1----:R-:W-:Y:S02]  /*3a30*/  UIMAD UR8, UR5, UR8, UR14 ;  /* 0x00000008050872a4 */ /* 0x002fe4000f8e020e */
[----:B------:R-:W-:Y:S02]  /*3a40*/  ULOP3.LUT UR6, UR6, 0x3fc0, URZ, 0xc0, !UPT ;  /* 0x00003fc006067892 */ /* 0x000fe4000f8ec0ff */
[----:B--2---:R-:W-:Y:S01]  /*3a50*/  USEL UR5, UR9, UR11, !UP0 ;  /* 0x0000000b09057287 */ /* 0x004fe2000c000000 */
[----:B------:R-:W1:Y:S01]  /*3a60*/  LDCU UR11, c[0x0][0x60c] ;  /* 0x0000c180ff0b77ac */ /* 0x000e620008000800 */
[----:B------:R-:W-:Y:S02]  /*3a70*/  ULOP3.LUT UR10, UR6, 0x10000, URZ, 0xfc, !UPT ;  /* 0x00010000060a7892 */ /* 0x000fe4000f8efcff */
[----:B----4-:R-:W-:-:S02]  /*3a80*/  UIMAD.WIDE.U32 UR6, UR8, UR7, URZ ;  /* 0x00000007080672a5 */ /* 0x010fc4000f8e00ff */
[----:B------:R-:W-:Y:S02]  /*3a90*/  ULOP3.LUT UR9, UR5, 0xff, URZ, 0xc0, !UPT ;  /* 0x000000ff05097892 */ /* 0x000fe4000f8ec0ff */
[----:B------:R-:W-:-:S03]  /*3aa0*/  IMAD.U32 R5, RZ, RZ, UR10 ;  /* 0x0000000aff057e24 */ /* 0x000fc6000f8e00ff */
[----:B------:R-:W-:Y:S01]  /*3ab0*/  UMOV UR6, UR7 ;  /* 0x0000000700067c82 */ /* 0x000fe20008000000 */
[----:B---3--:R-:W-:Y:S01]  /*3ac0*/  USEL UR7, UR15, UR16, !UP0 ;  /* 0x000000100f077287 */ /* 0x008fe2000c000000 */
[----:B------:R-:W-:Y:S01]  /*3ad0*/  R2UR UR50, R5 ;  /* 0x00000000053272ca */ /* 0x000fe200000e0000 */
[----:B------:R-:W-:Y:S02]  /*3ae0*/  UIADD3 UR5, UPT, UPT, UR8, -UR6, URZ ;  /* 0x8000000608057290 */ /* 0x000fe4000fffe0ff */
[----:B-1----:R-:W-:Y:S02]  /*3af0*/  UISETP.GE.AND UP0, UPT, UR14, UR11, UPT ;  /* 0x0000000b0e00728c */ /* 0x002fe4000bf06270 */
[----:B------:R-:W-:Y:S02]  /*3b00*/  USHF.R.U32.HI UR5, URZ, UR9, UR5 ;  /* 0x00000009ff057299 */ /* 0x000fe40008011605 */
[----:B------:R-:W-:Y:S02]  /*3b10*/  ULOP3.LUT UR7, UR7, 0xff, URZ, 0xc0, !UPT ;  /* 0x000000ff07077892 */ /* 0x000fe4000f8ec0ff */
[----:B------:R-:W-:-:S04]  /*3b20*/  UIADD3 UR5, UPT, UPT, UR6, UR5, URZ ;  /* 0x0000000506057290 */ /* 0x000fc8000fffe0ff */
[----:B------:R-:W-:Y:S01]  /*3b30*/  USHF.R.U32.HI UR5, URZ, UR7, UR5 ;  /* 0x00000007ff057299 */ /* 0x000fe20008011605 */
[----:B-----5:R-:W-:Y:S01]  /*3b40*/  R2UR UR59, R4 ;  /* 0x00000000043b72ca */ /* 0x020fe200000e0000 */
[----:B------:R-:W-:-:S14]  /*3b50*/  BRA.U UP0, `(.L_x_42) ;  /* 0x0000002100b07547 */ /* 0x000fdc000b800000 */
[----:B------:R-:W1:Y:S01]  /*3b60*/  LDCU UR6, c[0x0][0x614] ;  /* 0x0000c280ff0677ac */ /* 0x000e620008000800 */
[----:B------:R-:W2:Y:S01]  /*3b70*/  S2UR UR16, SR_CTAID.X ;  /* 0x00000000001079c3 */ /* 0x000ea20000002500 */
[----:B------:R-:W3:Y:S01]  /*3b80*/  LDCU UR10, c[0x0][0x38c] ;  /* 0x00007180ff0a77ac */ /* 0x000ee20008000800 */
[----:B------:R-:W4:Y:S01]  /*3b90*/  LDCU UR7, c[0x0][0x380] ;  /* 0x00007000ff0777ac */ /* 0x000f220008000800 */
[----:B------:R-:W-:Y:S01]  /*3ba0*/  UMOV UR14, 0x0 ;  /* 0x00000000000e7882 */ /* 0x000fe20000000000 */
[----:B------:R-:W-:Y:S01]  /*3bb0*/  UMOV UR15, 0x1 ;  /* 0x00000001000f7882 */ /* 0x000fe20000000000 */
[----:B-1----:R-:W-:Y:S02]  /*3bc0*/  UIADD3 UR6, UPT, UPT, -UR5, UR6, URZ ;  /* 0x0000000605067290 */ /* 0x002fe4000fffe1ff */
[----:B---3--:R-:W-:Y:S02]  /*3bd0*/  UISETP.GT.AND UP0, UPT, UR10, URZ, UPT ;  /* 0x000000ff0a00728c */ /* 0x008fe4000bf04270 */
[----:B------:R-:W-:-:S02]  /*3be0*/  UIADD3 UR11, UPT, UPT, UR10, -0x1, URZ ;  /* 0xffffffff0a0b7890 */ /* 0x000fc4000fffe0ff */
[----:B----4-:R-:W-:Y:S02]  /*3bf0*/  UIADD3 UR5, UPT, UPT, UR10, -UR7, URZ ;  /* 0x800000070a057290 */ /* 0x010fe4000fffe0ff */
[----:B------:R-:W-:Y:S02]  /*3c00*/  UIADD3 UR7, UPT, UPT, -UR10, URZ, URZ ;  /* 0x000000ff0a077290 */ /* 0x000fe4000fffe1ff */
[----:B------:R-:W-:Y:S02]  /*3c10*/  ULEA UR5, UR6, UR5, 0x8 ;  /* 0x0000000506057291 */ /* 0x000fe4000f8e40ff */
[----:B------:R-:W-:Y:S02]  /*3c20*/  USHF.R.S32.HI UR6, URZ, 0x1f, UR7 ;  /* 0x0000001fff067899 */ /* 0x000fe40008011407 */
[----:B------:R-:W-:Y:S02]  /*3c30*/  UIADD3 UR7, UPT, UPT, -UR5, URZ, URZ ;  /* 0x000000ff05077290 */ /* 0x000fe4000fffe1ff */
[----:B------:R-:W-:-:S02]  /*3c40*/  ULEA.HI UR10, UR6, -UR10, URZ, 0x7 ;  /* 0x8000000a060a7291 */ /* 0x000fc4000f8f38ff */
[----:B------:R-:W-:Y:S02]  /*3c50*/  USHF.R.S32.HI UR6, URZ, 0x1f, UR7 ;  /* 0x0000001fff067899 */ /* 0x000fe40008011407 */
[----:B------:R-:W-:Y:S02]  /*3c60*/  UIADD3 UR8, UPT, UPT, UR5, -0x1, URZ ;  /* 0xffffffff05087890 */ /* 0x000fe4000fffe0ff */
[----:B------:R-:W-:Y:S02]  /*3c70*/  UISETP.GT.AND UP1, UPT, UR5, URZ, UPT ;  /* 0x000000ff0500728c */ /* 0x000fe4000bf24270 */
[----:B------:R-:W-:Y:S02]  /*3c80*/  USHF.R.S32.HI UR9, URZ, 0x1f, UR11 ;  /* 0x0000001fff097899 */ /* 0x000fe4000801140b */
[----:B------:R-:W-:Y:S02]  /*3c90*/  ULEA.HI UR5, UR6, -UR5, URZ, 0x7 ;  /* 0x8000000506057291 */ /* 0x000fe4000f8f38ff */
[----:B------:R-:W-:-:S02]  /*3ca0*/  USHF.R.S32.HI UR7, URZ, 0x1f, UR8 ;  /* 0x0000001fff077899 */ /* 0x000fc40008011408 */
[----:B------:R-:W-:Y:S02]  /*3cb0*/  ULEA.HI UR11, UR9, UR11, URZ, 0x7 ;  /* 0x0000000b090b7291 */ /* 0x000fe4000f8f38ff */
[----:B------:R-:W-:Y:S02]  /*3cc0*/  USHF.R.S32.HI UR5, URZ, 0x7, UR5 ;  /* 0x00000007ff057899 */ /* 0x000fe40008011405 */
[----:B------:R-:W-:Y:S02]  /*3cd0*/  USHF.R.S32.HI UR9, URZ, 0x7, UR10 ;  /* 0x00000007ff097899 */ /* 0x000fe4000801140a */
[----:B------:R-:W-:Y:S02]  /*3ce0*/  ULEA.HI UR6, UR7, UR8, URZ, 0x7 ;  /* 0x0000000807067291 */ /* 0x000fe4000f8f38ff */
[----:B------:R-:W-:Y:S02]  /*3cf0*/  UIADD3 UR7, UPT, UPT, -UR5, URZ, URZ ;  /* 0x000000ff05077290 */ /* 0x000fe4000fffe1ff */
[----:B------:R-:W-:-:S02]  /*3d00*/  @UP0 UIMAD.WIDE UR12, UR11, 0x2000000, UR14 ;  /* 0x020000000b0c08a5 */ /* 0x000fc4000f8e020e */
[----:B------:R-:W-:Y:S02]  /*3d10*/  ULEA.HI.SX32 UR6, UR6, 0x1, 0x19 ;  /* 0x0000000106067891 */ /* 0x000fe4000f8fcaff */
[----:B------:R-:W-:Y:S02]  /*3d20*/  UIADD3 UR5, UPT, UPT, -UR9, URZ, URZ ;  /* 0x000000ff09057290 */ /* 0x000fe4000fffe1ff */
[----:B--2---:R-:W-:-:S03]  /*3d30*/  ULOP3.LUT UR16, UR16, 0x1, URZ, 0xc0, !UPT ;  /* 0x0000000110107892 */ /* 0x004fc6000f8ec0ff */
[----:B------:R-:W-:Y:S02]  /*3d40*/  @!UP1 UMOV UR6, UR7 ;  /* 0x0000000700069c82 */ /* 0x000fe40008000000 */
[----:B------:R-:W-:Y:S02]  /*3d50*/  @UP0 UMOV UR5, UR13 ;  /* 0x0000000d00050c82 */ /* 0x000fe40008000000 */
[----:B------:R-:W-:-:S04]  /*3d60*/  UISETP.LT.AND UP0, UPT, UR6, UR5, UPT ;  /* 0x000000050600728c */ /* 0x000fc8000bf01270 */
[----:B------:R-:W-:Y:S02]  /*3d70*/  USEL UR54, UR6, UR5, UP0 ;  /* 0x0000000506367287 */ /* 0x000fe40008000000 */
[----:B------:R-:W-:-:S09]  /*3d80*/  UISETP.NE.AND UP0, UPT, UR16, URZ, UPT ;  /* 0x000000ff1000728c */ /* 0x000fd2000bf05270 */
[----:B------:R-:W-:Y:S05]  /*3d90*/  BRA.U UP0, `(.L_x_42) ;  /* 0x0000002100207547 */ /* 0x000fea000b800000 */
[----:B------:R-:W1:Y:S02]  /*3da0*/  SYNCS.PHASECHK.TRANS64.TRYWAIT P0, [UR4], RZ ;  /* 0x000000ffff0075a7 */ /* 0x000e640008001104 */
[----:B-1----:R-:W-:Y:S05]  /*3db0*/  @!P0 BRA `(.L_x_43) ;  /* 0x000000cc00e88947 */ /* 0x002fea0003800000 */
.L_x_119:
[----:B------:R-:W2:Y:S01]  /*3dc0*/  SYNCS.PHASECHK.TRANS64.TRYWAIT P0, [UR4+0x20], RZ ;  /* 0x000020ffff0075a7 */ /* 0x000ea20008001104 */
[----:B------:R-:W-:Y:S01]  /*3dd0*/  UIADD3 UR5, UPT, UPT, UR4, 0x14c00, URZ ;  /* 0x00014c0004057890 */ /* 0x000fe2000fffe0ff */
[----:B-1----:R-:W-:Y:S01]  /*3de0*/  IMAD.MOV.U32 R4, RZ, RZ, RZ ;  /* 0x000000ffff047224 */ /* 0x002fe200078e00ff */
[----:B------:R-:W-:Y:S02]  /*3df0*/  UIADD3 UR16, UPT, UPT, UR50, -0x500, URZ ;  /* 0xfffffb0032107890 */ /* 0x000fe4000fffe0ff */
[----:B------:R-:W-:Y:S02]  /*3e00*/  USHF.R.U32.HI UR5, URZ, 0x4, UR5 ;  /* 0x00000004ff057899 */ /* 0x000fe40008011605 */
[C---:B------:R-:W-:Y:S01]  /*3e10*/  R2UR UR32, R4.reuse ;  /* 0x00000000042072ca */ /* 0x040fe200000e0000 */
[----:B------:R-:W-:Y:S01]  /*3e20*/  UIADD3 UR14, UPT, UPT, UR50, -0x400, URZ ;  /* 0xfffffc00320e7890 */ /* 0x000fe2000fffe0ff */
[C---:B------:R-:W-:Y:S01]  /*3e30*/  R2UR UR31, R4.reuse ;  /* 0x00000000041f72ca */ /* 0x040fe200000e0000 */
[----:B------:R-:W-:Y:S01]  /*3e40*/  ULOP3.LUT UR8, UR5, 0x3fc0, URZ, 0xc0, !UPT ;  /* 0x00003fc005087892 */ /* 0x000fe2000f8ec0ff */
[C---:B------:R-:W-:Y:S01]  /*3e50*/  R2UR UR29, R4.reuse ;  /* 0x00000000041d72ca */ /* 0x040fe200000e0000 */
[----:B------:R-:W-:Y:S01]  /*3e60*/  UIADD3 UR12, UPT, UPT, UR50, -0x300, URZ ;  /* 0xfffffd00320c7890 */ /* 0x000fe2000fffe0ff */
[C---:B------:R-:W-:Y:S01]  /*3e70*/  R2UR UR27, R4.reuse ;  /* 0x00000000041b72ca */ /* 0x040fe200000e0000 */
[----:B------:R-:W-:Y:S01]  /*3e80*/  ULOP3.LUT UR8, UR8, 0x10000, URZ, 0xfc, !UPT ;  /* 0x0001000008087892 */ /* 0x000fe2000f8efcff */
[----:B------:R-:W-:Y:S01]  /*3e90*/  R2UR UR26, R4 ;  /* 0x00000000041a72ca */ /* 0x000fe200000e0000 */
[----:B------:R-:W-:-:S02]  /*3ea0*/  UIADD3 UR10, UPT, UPT, UR50, -0x200, URZ ;  /* 0xfffffe00320a7890 */ /* 0x000fc4000fffe0ff */
[----:B------:R-:W-:Y:S01]  /*3eb0*/  UIADD3 UR6, UPT, UPT, UR50, -0x100, URZ ;  /* 0xffffff0032067890 */ /* 0x000fe2000fffe0ff */
[----:B------:R-:W-:Y:S01]  /*3ec0*/  UMOV UR42, 0x0 ;  /* 0x00000000002a7882 */ /* 0x000fe20000000000 */
        /* <DEDUP_REMOVED lines=9> */
[----:B------:R-:W-:Y:S01]  /*3f60*/  UIADD3 UR5, UPT, UPT, UR4, 0x100, URZ ;  /* 0x0000010004057890 */ /* 0x000fe2000fffe0ff */
[----:B------:R-:W-:Y:S01]  /*3f70*/  UMOV UR33, 0x3 ;  /* 0x0000000300217882 */ /* 0x000fe20000000000 */
[----:B------:R-:W-:Y:S01]  /*3f80*/  UMOV UR17, 0xc0004010 ;  /* 0xc000401000117882 */ /* 0x000fe20000000000 */
[----:B------:R-:W-:Y:S01]  /*3f90*/  UIADD3 UR24, UPT, UPT, UR8, 0x80, URZ ;  /* 0x0000008008187890 */ /* 0x000fe2000fffe0ff */
[----:B------:R-:W-:Y:S01]  /*3fa0*/  UMOV UR15, 0xc0004010 ;  /* 0xc0004010000f7882 */ /* 0x000fe20000000000 */
[----:B------:R-:W-:Y:S01]  /*3fb0*/  UIADD3 UR22, UPT, UPT, UR8, 0x100, URZ ;  /* 0x0000010008167890 */ /* 0x000fe2000fffe0ff */
[----:B------:R-:W-:Y:S01]  /*3fc0*/  UMOV UR13, 0xc0004010 ;  /* 0xc0004010000d7882 */ /* 0x000fe20000000000 */
[----:B------:R-:W-:Y:S01]  /*3fd0*/  UIADD3 UR20, UPT, UPT, UR8, 0x180, URZ ;  /* 0x0000018008147890 */ /* 0x000fe2000fffe0ff */
[----:B------:R-:W-:Y:S01]  /*3fe0*/  UMOV UR11, 0xc0004010 ;  /* 0xc0004010000b7882 */ /* 0x000fe20000000000 */
[----:B------:R-:W-:Y:S01]  /*3ff0*/  UIADD3 UR18, UPT, UPT, UR8, 0x200, URZ ;  /* 0x0000020008127890 */ /* 0x000fe2000fffe0ff */
[----:B------:R-:W-:Y:S01]  /*4000*/  UMOV UR7, 0xc0004010 ;  /* 0xc000401000077882 */ /* 0x000fe20000000000 */
[----:B------:R-:W-:Y:S01]  /*4010*/  UMOV UR9, 0xc0004010 ;  /* 0xc000401000097882 */ /* 0x000fe20000000000 */
[----:B------:R-:W-:Y:S01]  /*4020*/  UMOV UR25, 0xc0004010 ;  /* 0xc000401000197882 */ /* 0x000fe20000000000 */
[----:B------:R-:W-:Y:S01]  /*4030*/  UMOV UR23, 0xc0004010 ;  /* 0xc000401000177882 */ /* 0x000fe20000000000 */
[----:B------:R-:W-:Y:S01]  /*4040*/  UMOV UR21, 0xc0004010 ;  /* 0xc000401000157882 */ /* 0x000fe20000000000 */
[----:B------:R-:W-:Y:S01]  /*4050*/  UMOV UR19, 0xc0004010 ;  /* 0xc000401000137882 */ /* 0x000fe20000000000 */
[----:B--2---:R-:W-:Y:S05]  /*4060*/  @!P0 BRA `(.L_x_44) ;  /* 0x000000cc00548947 */ /* 0x004fea0003800000 */
.L_x_121:
[----:B------:R2:W-:Y:S01]  /*4070*/  UTCHMMA.2CTA gdesc[UR16], gdesc[UR8], tmem[UR32], tmem[UR42], idesc[UR43], !UPT ;  /* 0x00ff2a08100075ea */ /* 0x0005e2000fa00020 */
[----:B------:R3:W-:Y:S01]  /*4080*/  UTCHMMA.2CTA gdesc[UR14], gdesc[UR24], tmem[UR31], tmem[UR40], idesc[UR41], UPT ;  /* 0x00ff28180e0075ea */ /* 0x0007e2000ba0001f */
[----:B------:R4:W-:Y:S01]  /*4090*/  UTCHMMA.2CTA gdesc[UR12], gdesc[UR22], tmem[UR29], tmem[UR38], idesc[UR39], UPT ;  /* 0x00ff26160c0075ea */ /* 0x0009e2000ba0001d */
[----:B------:R5:W-:Y:S01]  /*40a0*/  UTCHMMA.2CTA gdesc[UR10], gdesc[UR20], tmem[UR27], tmem[UR36], idesc[UR37], UPT ;  /* 0x00ff24140a0075ea */ /* 0x000be2000ba0001b */
[----:B------:R1:W-:Y:S01]  /*40b0*/  UTCHMMA.2CTA gdesc[UR6], gdesc[UR18], tmem[UR26], tmem[UR34], idesc[UR35], UPT ;  /* 0x00ff2212060075ea */ /* 0x0003e2000ba0001a */
[----:B------:R1:W-:Y:S01]  /*40c0*/  UTCBAR.2CTA.MULTICAST [UR5], URZ, UR33 ;  /* 0x000000ff050073e9 */ /* 0x0003e20008200821 */
[----:B------:R-:W1:Y:S01]  /*40d0*/  SYNCS.PHASECHK.TRANS64.TRYWAIT P0, [UR4+0x8], RZ ;  /* 0x000008ffff0075a7 */ /* 0x000e620008001104 */
[----:B------:R-:W-:Y:S01]  /*40e0*/  R2UR UR52, R6 ;  /* 0x00000000063472ca */ /* 0x000fe200000e0000 */
[----:B-1----:R-:W-:Y:S01]  /*40f0*/  IMAD.MOV.U32 R4, RZ, RZ, 0x80 ;  /* 0x00000080ff047424 */ /* 0x002fe200078e00ff */
[----:B------:R-:W-:Y:S02]  /*4100*/  UIADD3 UR48, UPT, UPT, UR50, 0x100, URZ ;  /* 0x0000010032307890 */ /* 0x000fe4000fffe0ff */
[----:B------:R-:W-:-:S02]  /*4110*/  UIADD3 UR46, UPT, UPT, UR50, 0x200, URZ ;  /* 0x00000200322e7890 */ /* 0x000fc4000fffe0ff */
[C---:B------:R-:W-:Y:S01]  /*4120*/  R2UR UR30, R4.reuse ;  /* 0x00000000041e72ca */ /* 0x040fe200000e0000 */
[----:B------:R-:W-:Y:S01]  /*4130*/  UIADD3 UR44, UPT, UPT, UR50, 0x300, URZ ;  /* 0x00000300322c7890 */ /* 0x000fe2000fffe0ff */
[C---:B------:R-:W-:Y:S01]  /*4140*/  R2UR UR28, R4.reuse ;  /* 0x00000000041c72ca */ /* 0x040fe200000e0000 */
[----:B------:R-:W-:Y:S01]  /*4150*/  UMOV UR51, 0xc0004010 ;  /* 0xc000401000337882 */ /* 0x000fe20000000000 */
[----:B------:R-:W-:Y:S01]  /*4160*/  UMOV UR49, 0xc0004010 ;  /* 0xc000401000317882 */ /* 0x000fe20000000000 */
[----:B------:R-:W-:Y:S01]  /*4170*/  UMOV UR47, 0xc0004010 ;  /* 0xc0004010002f7882 */ /* 0x000fe20000000000 */
[----:B------:R-:W-:Y:S01]  /*4180*/  UMOV UR45, 0xc0004010 ;  /* 0xc0004010002d7882 */ /* 0x000fe20000000000 */
[----:B--2---:R-:W-:Y:S01]  /*4190*/  UIADD3 UR42, UPT, UPT, UR50, 0x400, URZ ;  /* 0x00000400322a7890 */ /* 0x004fe2000fffe0ff */
[C---:B---3--:R-:W-:Y:S01]  /*41a0*/  R2UR UR15, R4.reuse ;  /* 0x00000000040f72ca */ /* 0x048fe200000e0000 */
[----:B------:R-:W-:Y:S01]  /*41b0*/  UMOV UR32, 0x0 ;  /* 0x0000000000207882 */ /* 0x000fe20000000000 */
[C---:B----4-:R-:W-:Y:S01]  /*41c0*/  R2UR UR13, R4.reuse ;  /* 0x00000000040d72ca */ /* 0x050fe200000e0000 */
[----:B-----5:R-:W-:Y:S01]  /*41d0*/  UMOV UR36, 0x0 ;  /* 0x0000000000247882 */ /* 0x020fe20000000000 */
[----:B------:R-:W-:Y:S01]  /*41e0*/  R2UR UR12, R4 ;  /* 0x00000000040c72ca */ /* 0x000fe200000e0000 */
[----:B------:R-:W-:Y:S01]  /*41f0*/  UMOV UR37, 0x10200010 ;  /* 0x1020001000257882 */ /* 0x000fe20000000000 */
[----:B------:R-:W-:Y:S01]  /*4200*/  UMOV UR34, 0x0 ;  /* 0x0000000000227882 */ /* 0x000fe20000000000 */
[----:B------:R-:W-:Y:S01]  /*4210*/  UMOV UR35, 0x10200010 ;  /* 0x1020001000237882 */ /* 0x000fe20000000000 */
[----:B------:R-:W-:Y:S01]  /*4220*/  UMOV UR33, 0x10200010 ;  /* 0x1020001000217882 */ /* 0x000fe20000000000 */
[----:B------:R-:W-:Y:S01]  /*4230*/  UMOV UR26, 0x0 ;  /* 0x00000000001a7882 */ /* 0x000fe20000000000 */
[----:B------:R-:W-:Y:S01]  /*4240*/  UMOV UR27, 0x10200010 ;  /* 0x10200010001b7882 */ /* 0x000fe20000000000 */
[----:B------:R-:W-:-:S02]  /*4250*/  UIADD3 UR11, UPT, UPT, UR4, 0x108, URZ ;  /* 0x00000108040b7890 */ /* 0x000fc4000fffe0ff */
[----:B------:R-:W-:Y:S02]  /*4260*/  UIADD3 UR10, UPT, UPT, UR4, 0x90, URZ ;  /* 0x00000090040a7890 */ /* 0x000fe4000fffe0ff */
[----:B------:R-:W-:Y:S01]  /*4270*/  ULOP3.LUT UR5, UR52, 0xffff, URZ, 0xc0, !UPT ;  /* 0x0000ffff34057892 */ /* 0x000fe2000f8ec0ff */
[----:B------:R-:W-:Y:S01]  /*4280*/  UMOV UR16, 0x0 ;  /* 0x0000000000107882 */ /* 0x000fe20000000000 */
[----:B------:R-:W-:Y:S01]  /*4290*/  UMOV UR17, 0x10200010 ;  /* 0x1020001000117882 */ /* 0x000fe20000000000 */
[----:B------:R-:W-:Y:S01]  /*42a0*/  UMOV UR29, 0x3 ;  /* 0x00000003001d7882 */ /* 0x000fe20000000000 */
[----:B------:R-:W-:Y:S01]  /*42b0*/  UMOV UR43, 0xc0004010 ;  /* 0xc0004010002b7882 */ /* 0x000fe20000000000 */
[----:B------:R-:W-:Y:S07]  /*42c0*/  @!P0 BRA `(.L_x_45) ;  /* 0x000000c800d48947 */ /* 0x000fee0003800000 */
.L_x_123:
[----:B------:R2:W-:Y:S01]  /*42d0*/  UTCHMMA.2CTA gdesc[UR50], gdesc[UR8], tmem[UR30], tmem[UR36], idesc[UR37], !UPT ;  /* 0x00ff2408320075ea */ /* 0x0005e2000fa0001e */
[----:B------:R2:W-:Y:S01]  /*42e0*/  UTCHMMA.2CTA gdesc[UR48], gdesc[UR24], tmem[UR28], tmem[UR34], idesc[UR35], UPT ;  /* 0x00ff2218300075ea */ /* 0x0005e2000ba0001c */
[----:B------:R2:W-:Y:S01]  /*42f0*/  UTCHMMA.2CTA gdesc[UR46], gdesc[UR22], tmem[UR15], tmem[UR32], idesc[UR33], UPT ;  /* 0x00ff20162e0075ea */ /* 0x0005e2000ba0000f */
[----:B------:R2:W-:Y:S01]  /*4300*/  UTCHMMA.2CTA gdesc[UR44], gdesc[UR20], tmem[UR13], tmem[UR26], idesc[UR27], UPT ;  /* 0x00ff1a142c0075ea */ /* 0x0005e2000ba0000d */
[----:B------:R2:W-:Y:S01]  /*4310*/  UTCHMMA.2CTA gdesc[UR42], gdesc[UR18], tmem[UR12], tmem[UR16], idesc[UR17], UPT ;  /* 0x00ff10122a0075ea */ /* 0x0005e2000ba0000c */
[----:B------:R2:W-:Y:S01]  /*4320*/  UTCBAR.2CTA.MULTICAST [UR11], URZ, UR29 ;  /* 0x000000ff0b0073e9 */ /* 0x0005e2000820081d */
[----:B------:R2:W-:Y:S01]  /*4330*/  UTCBAR.2CTA.MULTICAST [UR10], URZ, UR5 ;  /* 0x000000ff0a0073e9 */ /* 0x0005e20008200805 */
[----:B------:R-:W-:Y:S02]  /*4340*/  UISETP.GE.AND UP0, UPT, UR54, 0x2, UPT ;  /* 0x000000023600788c */ /* 0x000fe4000bf06270 */
[----:B------:R-:W-:Y:S01]  /*4350*/  UIADD3 UR56, UPT, UPT, UR4, 0x20, URZ ;  /* 0x0000002004387890 */ /* 0x000fe2000fffe0ff */
[----:B------:R-:W-:Y:S01]  /*4360*/  UMOV UR6, 0x1 ;  /* 0x0000000100067882 */ /* 0x000fe20000000000 */
[----:B------:R-:W-:Y:S01]  /*4370*/  UMOV UR55, URZ ;  /* 0x000000ff00377c82 */ /* 0x000fe20008000000 */
[----:B------:R-:W-:Y:S01]  /*4380*/  UMOV UR7, URZ ;  /* 0x000000ff00077c82 */ /* 0x000fe20008000000 */
[----:B------:R-:W-:-:S03]  /*4390*/  UMOV UR14, URZ ;  /* 0x000000ff000e7c82 */ /* 0x000fc60008000000 */
[----:B------:R-:W-:Y:S05]  /*43a0*/  BRA.U !UP0, `(.L_x_46) ;  /* 0x0000000d08ec7547 */ /* 0x000fea000b800000 */
[----:B--2---:R-:W-:Y:S01]  /*43b0*/  R2UR UR5, R6 ;  /* 0x00000000060572ca */ /* 0x004fe200000e0000 */
[----:B------:R-:W-:Y:S02]  /*43c0*/  HFMA2 R12, -RZ, RZ, 0, 2.002716064453125e-05 ;  /* 0x00000150ff0c7431 */ /* 0x000fe400000001ff */
[----:B------:R-:W-:Y:S02]  /*43d0*/  IMAD.MOV.U32 R13, RZ, RZ, 0xf0 ;  /* 0x000000f0ff0d7424 */ /* 0x000fe400078e00ff */
[----:B------:R-:W-:Y:S02]  /*43e0*/  HFMA2 R8, -RZ, RZ, 0, 7.62939453125e-06 ;  /* 0x00000080ff087431 */ /* 0x000fe400000001ff */
[----:B------:R-:W-:Y:S01]  /*43f0*/  IMAD.MOV.U32 R11, RZ, RZ, 0xf8 ;  /* 0x000000f8ff0b7424 */ /* 0x000fe200078e00ff */
[----:B------:R-:W-:Y:S01]  /*4400*/  MOV R10, 0x150 ;  /* 0x00000150000a7802 */ /* 0x000fe20000000f00 */
[----:B------:R-:W-:Y:S01]  /*4410*/  IMAD.MOV.U32 R9, RZ, RZ, 0x80 ;  /* 0x00000080ff097424 */ /* 0x000fe200078e00ff */
[----:B------:R-:W-:Y:S01]  /*4420*/  MOV R5, 0x80 ;  /* 0x0000008000057802 */ /* 0x000fe20000000f00 */
[----:B------:R-:W-:Y:S01]  /*4430*/  IMAD.MOV.U32 R7, RZ, RZ, 0x80 ;  /* 0x00000080ff077424 */ /* 0x000fe200078e00ff */
[----:B------:R-:W-:Y:S01]  /*4440*/  UIADD3 UR54, UPT, UPT, -UR54, URZ, URZ ;  /* 0x000000ff36367290 */ /* 0x000fe2000fffe1ff */
[----:B-1----:R-:W-:Y:S01]  /*4450*/  IMAD.MOV.U32 R4, RZ, RZ, 0x80 ;  /* 0x00000080ff047424 */ /* 0x002fe200078e00ff */
[----:B------:R-:W-:Y:S01]  /*4460*/  UMOV UR6, 0x1 ;  /* 0x0000000100067882 */ /* 0x000fe20000000000 */
[----:B------:R-:W-:Y:S01]  /*4470*/  UMOV UR14, URZ ;  /* 0x000000ff000e7c82 */ /* 0x000fe20008000000 */
[----:B------:R-:W-:Y:S01]  /*4480*/  UMOV UR7, URZ ;  /* 0x000000ff00077c82 */ /* 0x000fe20008000000 */
[----:B------:R-:W-:Y:S01]  /*4490*/  UMOV UR55, URZ ;  /* 0x000000ff00377c82 */ /* 0x000fe20008000000 */
[----:B------:R-:W-:Y:S01]  /*44a0*/  UMOV UR76, 0x0 ;  /* 0x00000000004c7882 */ /* 0x000fe20000000000 */
[----:B------:R-:W-:Y:S01]  /*44b0*/  UMOV UR77, 0x10150010 ;  /* 0x10150010004d7882 */ /* 0x000fe20000000000 */
[----:B------:R-:W-:Y:S01]  /*44c0*/  UMOV UR74, 0x0 ;  /* 0x00000000004a7882 */ /* 0x000fe20000000000 */
[----:B------:R-:W-:Y:S01]  /*44d0*/  UMOV UR75, 0x10150010 ;  /* 0x10150010004b7882 */ /* 0x000fe20000000000 */
[----:B------:R-:W-:Y:S01]  /*44e0*/  UMOV UR72, 0x0 ;  /* 0x0000000000487882 */ /* 0x000fe20000000000 */
[----:B------:R-:W-:Y:S01]  /*44f0*/  UMOV UR73, 0x10150010 ;  /* 0x1015001000497882 */ /* 0x000fe20000000000 */
[----:B------:R-:W-:-:S02]  /*4500*/  ULOP3.LUT UR58, UR5, 0xffff, URZ, 0xc0, !UPT ;  /* 0x0000ffff053a7892 */ /* 0x000fc4000f8ec0ff */
[----:B------:R-:W-:Y:S01]  /*4510*/  ULOP3.LUT UR57, UR5, 0xffff, URZ, 0xc0, !UPT ;  /* 0x0000ffff05397892 */ /* 0x000fe2000f8ec0ff */
        /* <DEDUP_REMOVED lines=11> */
[----:B------:R-:W-:-:S05]  /*45d0*/  UMOV UR61, 0x10200010 ;  /* 0x10200010003d7882 */ /* 0x000fca0000000000 */
.L_x_53:
[----:B---3--:R-:W-:Y:S02]  /*45e0*/  USHF.L.U32 UR5, UR14, 0x1f, URZ ;  /* 0x0000001f0e057899 */ /* 0x008fe400080006ff */
[----:B------:R-:W-:Y:S04]  /*45f0*/  ULEA UR41, UR6, UR56, 0x3 ;  /* 0x0000003806297291 */ /* 0x000fe8000f8e18ff */
[----:B------:R-:W-:Y:S05]  /*4600*/  MOV R14, UR5 ;  /* 0x00000005000e7c02 */ /* 0x000fea0008000f00 */
[----:B------:R-:W1:Y:S02]  /*4610*/  SYNCS.PHASECHK.TRANS64.TRYWAIT P0, [UR41], R14 ;  /* 0x0000000eff0075a7 */ /* 0x000e640008001129 */
[----:B-1----:R-:W-:Y:S05]  /*4620*/  @!P0 BRA `(.L_x_47) ;  /* 0x000000c800148947 */ /* 0x002fea0003800000 */
.L_x_125:
[----:B------:R-:W-:Y:S02]  /*4630*/  USHF.L.U32 UR22, UR55, 0x1f, URZ ;  /* 0x0000001f37167899 */ /* 0x000fe400080006ff */
[----:B------:R-:W-:Y:S02]  /*4640*/  UIMAD UR5, UR6, 0x2800, UR4 ;  /* 0x00002800060578a4 */ /* 0x000fe4000f8e0204 */
[----:B------:R-:W-:Y:S02]  /*4650*/  UISETP.NE.U32.AND UP0, UPT, UR7, URZ, UPT ;  /* 0x000000ff0700728c */ /* 0x000fe4000bf05070 */
[----:B-1----:R-:W-:Y:S01]  /*4660*/  MOV R14, UR22 ;  /* 0x00000016000e7c02 */ /* 0x002fe20008000f00 */
[----:B------:R-:W-:Y:S03]  /*4670*/  UIADD3 UR5, UPT, UPT, UR5, 0x14c00, URZ ;  /* 0x00014c0005057890 */ /* 0x000fe6000fffe0ff */
[----:B------:R-:W1:Y:S01]  /*4680*/  SYNCS.PHASECHK.TRANS64.TRYWAIT P0, [UR4+0x110], R14 ;  /* 0x0001100eff0075a7 */ /* 0x000e620008001104 */
[----:B------:R-:W-:Y:S01]  /*4690*/  USHF.R.U32.HI UR5, URZ, 0x4, UR5 ;  /* 0x00000004ff057899 */ /* 0x000fe20008011605 */
[----:B-1----:R-:W-:Y:S11]  /*46a0*/  @!P0 BRA `(.L_x_48) ;  /* 0x000000c800148947 */ /* 0x002ff60003800000 */
.L_x_127:
[----:B------:R-:W-:Y:S01]  /*46b0*/  ULOP3.LUT UR5, UR5, 0x3fc0, URZ, 0xc0, !UPT ;  /* 0x00003fc005057892 */ /* 0x000fe2000f8ec0ff */
[----:B-1----:R-:W-:Y:S01]  /*46c0*/  IMAD.MOV.U32 R14, RZ, RZ, 0x40 ;  /* 0x00000040ff0e7424 */ /* 0x002fe200078e00ff */
[----:B------:R-:W-:Y:S01]  /*46d0*/  UMOV UR12, 0x0 ;  /* 0x00000000000c7882 */ /* 0x000fe20000000000 */
[----:B------:R-:W-:Y:S01]  /*46e0*/  IMAD.MOV.U32 R15, RZ, RZ, 0x48 ;  /* 0x00000048ff0f7424 */ /* 0x000fe200078e00ff */
[----:B------:R-:W-:Y:S02]  /*46f0*/  ULOP3.LUT UR10, UR5, 0x80000, URZ, 0xfc, !UPT ;  /* 0x00080000050a7892 */ /* 0x000fe4000f8efcff */
[----:B------:R-:W-:Y:S01]  /*4700*/  R2UR UR8, R14 ;  /* 0x000000000e0872ca */ /* 0x000fe200000e0000 */
[----:B------:R-:W-:Y:S01]  /*4710*/  UMOV UR13, 0x10150010 ;  /* 0x10150010000d7882 */ /* 0x000fe20000000000 */
[----:B------:R-:W-:Y:S01]  /*4720*/  R2UR UR5, R15 ;  /* 0x000000000f0572ca */ /* 0x000fe200000e0000 */
[----:B------:R-:W-:Y:S01]  /*4730*/  IMAD.MOV.U32 R14, RZ, RZ, 0x100 ;  /* 0x00000100ff0e7424 */ /* 0x000fe200078e00ff */
[----:B------:R-:W-:Y:S01]  /*4740*/  UIADD3 UR38, UPT, UPT, UR10, 0x10, URZ ;  /* 0x000000100a267890 */ /* 0x000fe2000fffe0ff */
[----:B------:R-:W-:Y:S01]  /*4750*/  IMAD.MOV.U32 R15, RZ, RZ, 0x100 ;  /* 0x00000100ff0f7424 */ /* 0x000fe200078e00ff */
[----:B------:R-:W-:Y:S01]  /*4760*/  UMOV UR11, 0x4080 ;  /* 0x00004080000b7882 */ /* 0x000fe20000000000 */
[----:B------:R-:W-:Y:S01]  /*4770*/  UMOV UR39, 0x4080 ;  /* 0x0000408000277882 */ /* 0x000fe20000000000 */
[----:B------:R-:W-:Y:S01]  /*4780*/  R2UR UR7, R14 ;  /* 0x000000000e0772ca */ /* 0x000fe200000e0000 */
[----:B------:R-:W-:Y:S01]  /*4790*/  IMAD.U32 R14, RZ, RZ, UR22 ;  /* 0x00000016ff0e7e24 */ /* 0x000fe2000f8e00ff */
[----:B------:R-:W-:Y:S01]  /*47a0*/  R2UR UR9, R15 ;  /* 0x000000000f0972ca */ /* 0x000fe200000e0000 */
[----:B------:R-:W-:Y:S01]  /*47b0*/  IMAD.MOV.U32 R15, RZ, RZ, 0x50 ;  /* 0x00000050ff0f7424 */ /* 0x000fe200078e00ff */
[----:B------:R-:W-:Y:S01]  /*47c0*/  UIADD3 UR36, UPT, UPT, UR10, 0x20, URZ ;  /* 0x000000200a247890 */ /* 0x000fe2000fffe0ff */
[----:B------:R-:W-:Y:S01]  /*47d0*/  UMOV UR16, 0x0 ;  /* 0x0000000000107882 */ /* 0x000fe20000000000 */
[----:B------:R-:W-:Y:S01]  /*47e0*/  UMOV UR17, 0x10150010 ;  /* 0x1015001000117882 */ /* 0x000fe20000000000 */
[----:B------:R-:W-:Y:S01]  /*47f0*/  UMOV UR37, 0x4080 ;  /* 0x0000408000257882 */ /* 0x000fe20000000000 */
[----:B------:R-:W-:Y:S01]  /*4800*/  UIADD3 UR34, UPT, UPT, UR10, 0x30, URZ ;  /* 0x000000300a227890 */ /* 0x000fe2000fffe0ff */
[----:B------:R-:W-:Y:S01]  /*4810*/  UMOV UR35, 0x4080 ;  /* 0x0000408000237882 */ /* 0x000fe20000000000 */
[----:B------:R-:W-:Y:S03]  /*4820*/  UIADD3 UR32, UPT, UPT, UR10, 0x40, URZ ;  /* 0x000000400a207890 */ /* 0x000fe6000fffe0ff */
[----:B------:R-:W-:Y:S01]  /*4830*/  UTCHMMA.2CTA tmem[UR8], gdesc[UR10], tmem[UR7], tmem[UR12], idesc[UR13], UP0 ;  /* 0x00ff0c0a080079ea */ /* 0x000fe20008200007 */
[----:B------:R-:W-:Y:S01]  /*4840*/  UIADD3 UR30, UPT, UPT, UR10, 0x50, URZ ;  /* 0x000000500a1e7890 */ /* 0x000fe2000fffe0ff */
[----:B------:R1:W-:Y:S01]  /*4850*/  UTCHMMA.2CTA tmem[UR5], gdesc[UR38], tmem[UR9], tmem[UR12], idesc[UR13], UPT ;  /* 0x00ff0c26050079ea */ /* 0x0003e2000ba00009 */
[----:B------:R-:W-:Y:S01]  /*4860*/  UMOV UR33, 0x4080 ;  /* 0x0000408000217882 */ /* 0x000fe20000000000 */
[----:B------:R-:W-:Y:S01]  /*4870*/  UMOV UR31, 0x4080 ;  /* 0x00004080001f7882 */ /* 0x000fe20000000000 */
[----:B-1----:R-:W-:Y:S01]  /*4880*/  R2UR UR12, R15 ;  /* 0x000000000f0c72ca */ /* 0x002fe200000e0000 */
[----:B------:R-:W-:Y:S05]  /*4890*/  IMAD.MOV.U32 R15, RZ, RZ, 0x100 ;  /* 0x00000100ff0f7424 */ /* 0x000fea00078e00ff */
[----:B------:R-:W-:Y:S01]  /*48a0*/  R2UR UR7, R15 ;  /* 0x000000000f0772ca */ /* 0x000fe200000e0000 */
[----:B------:R-:W-:Y:S05]  /*48b0*/  HFMA2 R15, -RZ, RZ, 0, 5.245208740234375e-06 ;  /* 0x00000058ff0f7431 */ /* 0x000fea00000001ff */
[----:B------:R-:W-:Y:S01]  /*48c0*/  R2UR UR8, R15 ;  /* 0x000000000f0872ca */ /* 0x000fe200000e0000 */
[----:B------:R-:W-:Y:S06]  /*48d0*/  IMAD.MOV.U32 R15, RZ, RZ, 0x100 ;  /* 0x00000100ff0f7424 */ /* 0x000fec00078e00ff */
[----:B------:R1:W-:Y:S01]  /*48e0*/  UTCHMMA.2CTA tmem[UR12], gdesc[UR36], tmem[UR7], tmem[UR16], idesc[UR17], UPT ;  /* 0x00ff10240c0079ea */ /* 0x0003e2000ba00007 */
[----:B------:R-:W-:Y:S01]  /*48f0*/  R2UR UR5, R15 ;  /* 0x000000000f0572ca */ /* 0x000fe200000e0000 */
[----:B------:R-:W-:Y:S05]  /*4900*/  IMAD.MOV.U32 R15, RZ, RZ, 0x60 ;  /* 0x00000060ff0f7424 */ /* 0x000fea00078e00ff */
[----:B------:R-:W-:Y:S01]  /*4910*/  R2UR UR9, R15 ;  /* 0x000000000f0972ca */ /* 0x000fe200000e0000 */
[----:B------:R-:W-:Y:S06]  /*4920*/  IMAD.MOV.U32 R15, RZ, RZ, 0x100 ;  /* 0x00000100ff0f7424 */ /* 0x000fec00078e00ff */
[----:B------:R2:W-:Y:S01]  /*4930*/  UTCHMMA.2CTA tmem[UR8], gdesc[UR34], tmem[UR5], tmem[UR16], idesc[UR17], UPT ;  /* 0x00ff1022080079ea */ /* 0x0005e2000ba00005 */
[----:B-1----:R-:W-:Y:S01]  /*4940*/  R2UR UR7, R15 ;  /* 0x000000000f0772ca */ /* 0x002fe200000e0000 */
[----:B------:R-:W-:Y:S05]  /*4950*/  HFMA2 R15, -RZ, RZ, 0, 6.198883056640625e-06 ;  /* 0x00000068ff0f7431 */ /* 0x000fea00000001ff */
[----:B------:R-:W-:Y:S01]  /*4960*/  R2UR UR12, R15 ;  /* 0x000000000f0c72ca */ /* 0x000fe200000e0000 */
[----:B------:R-:W-:Y:S06]  /*4970*/  IMAD.MOV.U32 R15, RZ, RZ, 0x100 ;  /* 0x00000100ff0f7424 */ /* 0x000fec00078e00ff */
[----:B------:R1:W-:Y:S01]  /*4980*/  UTCHMMA.2CTA tmem[UR9], gdesc[UR32], tmem[UR7], tmem[UR16], idesc[UR17], UPT ;  /* 0x00ff1020090079ea */ /* 0x0003e2000ba00007 */
[----:B--2---:R-:W-:Y:S11]  /*4990*/  R2UR UR5, R15 ;  /* 0x000000000f0572ca */ /* 0x004ff600000e0000 */
[----:B------:R-:W-:Y:S02]  /*49a0*/  @!UPT UIADD3 URZ, UPT, UPT, URZ, URZ, URZ ;  /* 0x000000fffffff290 */ /* 0x000fe4000fffe0ff */
[----:B------:R1:W-:Y:S01]  /*49b0*/  UTCHMMA.2CTA tmem[UR12], gdesc[UR30], tmem[UR5], tmem[UR16], idesc[UR17], UPT ;  /* 0x00ff101e0c0079ea */ /* 0x0003e2000ba00005 */
[----:B------:R-:W2:Y:S02]  /*49c0*/  SYNCS.PHASECHK.TRANS64.TRYWAIT P0, [UR4+0x120], R14 ;  /* 0x0001200eff0075a7 */ /* 0x000ea40008001104 */
[----:B-12---:R-:W-:Y:S05]  /*49d0*/  @!P0 BRA `(.L_x_49) ;  /* 0x000000c400688947 */ /* 0x006fea0003800000 */
.L_x_129:
[----:B------:R-:W-:Y:S01]  /*49e0*/  UIADD3 UR6, UPT, UPT, UR6, 0x1, URZ ;  /* 0x0000000106067890 */ /* 0x000fe2000fffe0ff */
[----:B------:R-:W-:Y:S01]  /*49f0*/  IMAD.MOV.U32 R15, RZ, RZ, 0x70 ;  /* 0x00000070ff0f7424 */ /* 0x000fe200078e00ff */
[----:B------:R-:W-:Y:S02]  /*4a00*/  UIADD3 UR28, UPT, UPT, UR10, 0x60, URZ ;  /* 0x000000600a1c7890 */ /* 0x000fe4000fffe0ff */
[----:B------:R-:W-:Y:S02]  /*4a10*/  UISETP.NE.AND UP1, UPT, UR6, 0xe, UPT ;  /* 0x0000000e0600788c */ /* 0x000fe4000bf25270 */
[----:B------:R-:W-:Y:S01]  /*4a20*/  UIADD3 UR26, UPT, UPT, UR10, 0x70, URZ ;  /* 0x000000700a1a7890 */ /* 0x000fe2000fffe0ff */
[----:B------:R-:W-:Y:S01]  /*4a30*/  R2UR UR7, R15 ;  /* 0x000000000f0772ca */ /* 0x000fe200000e0000 */
[----:B------:R-:W-:Y:S01]  /*4a40*/  USEL UR5, URZ, 0x1, UP1 ;  /* 0x00000001ff057887 */ /* 0x000fe20008800000 */
[----:B------:R-:W-:Y:S01]  /*4a50*/  IMAD.MOV.U32 R15, RZ, RZ, 0x100 ;  /* 0x00000100ff0f7424 */ /* 0x000fe200078e00ff */
[----:B------:R-:W-:Y:S01]  /*4a60*/  UMOV UR12, 0x0 ;  /* 0x00000000000c7882 */ /* 0x000fe20000000000 */
[----:B------:R-:W-:Y:S01]  /*4a70*/  UMOV UR13, 0x10150010 ;  /* 0x10150010000d7882 */ /* 0x000fe20000000000 */
[----:B------:R-:W-:Y:S01]  /*4a80*/  UMOV UR29, 0x4080 ;  /* 0x00004080001d7882 */ /* 0x000fe20000000000 */
[----:B------:R-:W-:Y:S01]  /*4a90*/  ULOP3.LUT UR40, UR14, UR5, URZ, 0x3c, !UPT ;  /* 0x000000050e287292 */ /* 0x000fe2000f8e3cff */
[----:B------:R-:W-:Y:S01]  /*4aa0*/  R2UR UR8, R15 ;  /* 0x000000000f0872ca */ /* 0x000fe200000e0000 */
[----:B------:R-:W-:Y:S01]  /*4ab0*/  USEL UR6, UR6, URZ, UP1 ;  /* 0x000000ff06067287 */ /* 0x000fe20008800000 */
[----:B------:R-:W-:Y:S01]  /*4ac0*/  MOV R15, 0x78 ;  /* 0x00000078000f7802 */ /* 0x000fe20000000f00 */
[----:B------:R-:W-:Y:S02]  /*4ad0*/  USHF.L.U32 UR5, UR40, 0x1f, URZ ;  /* 0x0000001f28057899 */ /* 0x000fe400080006ff */
[----:B------:R-:W-:Y:S01]  /*4ae0*/  ULEA UR23, UR6, UR56, 0x3 ;  /* 0x0000003806177291 */ /* 0x000fe2000f8e18ff */
[----:B------:R-:W-:Y:S01]  /*4af0*/  R2UR UR9, R15 ;  /* 0x000000000f0972ca */ /* 0x000fe200000e0000 */
[----:B------:R-:W-:Y:S01]  /*4b00*/  IMAD.MOV.U32 R15, RZ, RZ, 0x100 ;  /* 0x00000100ff0f7424 */ /* 0x000fe200078e00ff */
[----:B------:R-:W-:Y:S01]  /*4b10*/  UMOV UR16, 0x0 ;  /* 0x0000000000107882 */ /* 0x000fe20000000000 */
[----:B-1----:R-:W-:Y:S01]  /*4b20*/  MOV R14, UR5 ;  /* 0x00000005000e7c02 */ /* 0x002fe20008000f00 */
[----:B------:R-:W-:Y:S01]  /*4b30*/  UMOV UR17, 0x10150010 ;  /* 0x1015001000117882 */ /* 0x000fe20000000000 */
[----:B------:R-:W-:Y:S02]  /*4b40*/  UMOV UR27, 0x4080 ;  /* 0x00004080001b7882 */ /* 0x000fe40000000000 */
[----:B------:R1:W-:Y:S02]  /*4b50*/  UTCHMMA.2CTA tmem[UR7], gdesc[UR28], tmem[UR8], tmem[UR12], idesc[UR13], UPT ;  /* 0x00ff0c1c070079ea */ /* 0x0003e4000ba00008 */
[----:B-1----:R-:W-:Y:S11]  /*4b60*/  R2UR UR12, R15 ;  /* 0x000000000f0c72ca */ /* 0x002ff600000e0000 */
[----:B------:R-:W-:Y:S02]  /*4b70*/  @!UPT UIADD3 URZ, UPT, UPT, URZ, URZ, URZ ;  /* 0x000000fffffff290 */ /* 0x000fe4000fffe0ff */
[----:B------:R1:W-:Y:S01]  /*4b80*/  UTCHMMA.2CTA tmem[UR9], gdesc[UR26], tmem[UR12], tmem[UR16], idesc[UR17], UPT ;  /* 0x00ff101a090079ea */ /* 0x0003e2000ba0000c */
[----:B------:R-:W2:Y:S02]  /*4b90*/  SYNCS.PHASECHK.TRANS64.TRYWAIT P0, [UR23], R14 ;  /* 0x0000000eff0075a7 */ /* 0x000ea40008001117 */
[----:B-12---:R-:W-:Y:S05]  /*4ba0*/  @!P0 BRA `(.L_x_50) ;  /* 0x000000c400148947 */ /* 0x006fea0003800000 */
.L_x_131:
[----:B------:R-:W-:Y:S01]  /*4bb0*/  UIMAD UR5, UR6, 0x2800, UR4 ;  /* 0x00002800060578a4 */ /* 0x000fe2000f8e0204 */
[----:B------:R-:W-:Y:S01]  /*4bc0*/  MOV.SPILL R15, UR10 ;  /* 0x0000000a000f7c02 */ /* 0x000fe20009000f00 */
[----:B------:R-:W-:Y:S01]  /*4bd0*/  UIADD3 UR14, UPT, UPT, UR50, -0x500, URZ ;  /* 0xfffffb00320e7890 */ /* 0x000fe2000fffe0ff */
[----:B-1----:R-:W-:Y:S01]  /*4be0*/  IMAD.MOV.U32 R14, RZ, RZ, RZ ;  /* 0x000000ffff0e7224 */ /* 0x002fe200078e00ff */
[----:B------:R-:W-:Y:S01]  /*4bf0*/  UIADD3 UR5, UPT, UPT, UR5, 0x14c00, URZ ;  /* 0x00014c0005057890 */ /* 0x000fe2000fffe0ff */
[----:B------:R-:W-:Y:S01]  /*4c00*/  MOV.SPILL R16, UR11 ;  /* 0x0000000b00107c02 */ /* 0x000fe20009000f00 */
[----:B------:R-:W-:Y:S02]  /*4c10*/  UIADD3 UR12, UPT, UPT, UR48, -0x500, URZ ;  /* 0xfffffb00300c7890 */ /* 0x000fe4000fffe0ff */
[----:B------:R-:W-:Y:S01]  /*4c20*/  USHF.R.U32.HI UR5, URZ, 0x4, UR5 ;  /* 0x00000004ff057899 */ /* 0x000fe20008011605 */
[C---:B------:R-:W-:Y:S01]  /*4c30*/  R2UR UR7, R14.reuse ;  /* 0x000000000e0772ca */ /* 0x040fe200000e0000 */
[----:B------:R-:W-:Y:S02]  /*4c40*/  UIADD3 UR16, UPT, UPT, UR46, -0x500, URZ ;  /* 0xfffffb002e107890 */ /* 0x000fe4000fffe0ff */
[----:B------:R-:W-:Y:S02]  /*4c50*/  ULOP3.LUT UR5, UR5, 0x3fc0, URZ, 0xc0, !UPT ;  /* 0x00003fc005057892 */ /* 0x000fe4000f8ec0ff */
[----:B------:R-:W-:Y:S02]  /*4c60*/  UIADD3 UR18, UPT, UPT, UR44, -0x500, URZ ;  /* 0xfffffb002c127890 */ /* 0x000fe4000fffe0ff */
[----:B------:R-:W-:Y:S01]  /*4c70*/  ULOP3.LUT UR8, UR5, 0x10000, URZ, 0xfc, !UPT ;  /* 0x0001000005087892 */ /* 0x000fe2000f8efcff */
[----:B------:R-:W-:Y:S02]  /*4c80*/  UMOV UR10, 0x0 ;  /* 0x00000000000a7882 */ /* 0x000fe40000000000 */
[C---:B------:R-:W-:Y:S01]  /*4c90*/  R2UR UR5, R14.reuse ;  /* 0x000000000e0572ca */ /* 0x040fe200000e0000 */
[----:B------:R-:W-:Y:S02]  /*4ca0*/  UIADD3 UR24, UPT, UPT, UR8, 0x80, URZ ;  /* 0x0000008008187890 */ /* 0x000fe4000fffe0ff */
[----:B------:R-:W-:Y:S01]  /*4cb0*/  UIADD3 UR20, UPT, UPT, UR8, 0x100, URZ ;  /* 0x0000010008147890 */ /* 0x000fe2000fffe0ff */
[----:B------:R-:W-:Y:S01]  /*4cc0*/  UMOV UR52, 0x0 ;  /* 0x0000000000347882 */ /* 0x000fe20000000000 */
[----:B------:R-:W-:Y:S01]  /*4cd0*/  UMOV UR53, 0x10200010 ;  /* 0x1020001000357882 */ /* 0x000fe20000000000 */
[----:B------:R-:W-:Y:S01]  /*4ce0*/  UMOV UR15, UR51 ;  /* 0x00000033000f7c82 */ /* 0x000fe20008000000 */
[----:B------:R-:W-:Y:S01]  /*4cf0*/  UMOV UR9, 0xc0004010 ;  /* 0xc000401000097882 */ /* 0x000fe20000000000 */
[----:B------:R-:W-:Y:S01]  /*4d00*/  UMOV UR13, UR49 ;  /* 0x00000031000d7c82 */ /* 0x000fe20008000000 */
[----:B------:R1:W-:Y:S01]  /*4d10*/  UTCHMMA.2CTA gdesc[UR14], gdesc[UR8], tmem[UR7], tmem[UR52], idesc[UR53], !UPT ;  /* 0x00ff34080e0075ea */ /* 0x0003e2000fa00007 */
[----:B------:R-:W-:Y:S01]  /*4d20*/  UMOV UR25, 0xc0004010 ;  /* 0xc000401000197882 */ /* 0x000fe20000000000 */
[----:B------:R-:W-:Y:S02]  /*4d30*/  UMOV UR11, 0x10200010 ;  /* 0x10200010000b7882 */ /* 0x000fe40000000000 */
[----:B------:R2:W-:Y:S01]  /*4d40*/  UTCHMMA.2CTA gdesc[UR12], gdesc[UR24], tmem[UR5], tmem[UR52], idesc[UR53], UPT ;  /* 0x00ff34180c0075ea */ /* 0x0005e2000ba00005 */
[----:B------:R-:W-:Y:S01]  /*4d50*/  UMOV UR17, UR47 ;  /* 0x0000002f00117c82 */ /* 0x000fe20008000000 */
[----:B------:R-:W-:Y:S01]  /*4d60*/  UMOV UR21, 0xc0004010 ;  /* 0xc000401000157882 */ /* 0x000fe20000000000 */
[----:B------:R-:W-:Y:S01]  /*4d70*/  UMOV UR19, UR45 ;  /* 0x0000002d00137c82 */ /* 0x000fe20008000000 */
[----:B-1----:R-:W-:Y:S01]  /*4d80*/  UIADD3 UR14, UPT, UPT, UR8, 0x180, URZ ;  /* 0x00000180080e7890 */ /* 0x002fe2000fffe0ff */
[----:B------:R-:W-:Y:S01]  /*4d90*/  UMOV UR15, 0xc0004010 ;  /* 0xc0004010000f7882 */ /* 0x000fe20000000000 */
[----:B--2---:R-:W-:Y:S01]  /*4da0*/  R2UR UR52, R14 ;  /* 0x000000000e3472ca */ /* 0x004fe200000e0000 */
[----:B------:R-:W-:Y:S02]  /*4db0*/  UIADD3 UR12, UPT, UPT, UR8, 0x200, URZ ;  /* 0x00000200080c7890 */ /* 0x000fe4000fffe0ff */
[----:B------:R-:W-:Y:S01]  /*4dc0*/  UIADD3 UR5, UPT, UPT, UR4, 0x100, URZ ;  /* 0x0000010004057890 */ /* 0x000fe2000fffe0ff */
[----:B------:R-:W-:Y:S09]  /*4dd0*/  UMOV UR13, 0xc0004010 ;  /* 0xc0004010000d7882 */ /* 0x000ff20000000000 */
[----:B------:R1:W-:Y:S02]  /*4de0*/  UTCHMMA.2CTA gdesc[UR16], gdesc[UR20], tmem[UR52], tmem[UR10], idesc[UR11], UPT ;  /* 0x00ff0a14100075ea */ /* 0x0003e4000ba00034 */
[----:B-1----:R-:W-:Y:S01]  /*4df0*/  UMOV UR52, 0x0 ;  /* 0x0000000000347882 */ /* 0x002fe20000000000 */
[----:B------:R-:W-:Y:S01]  /*4e00*/  UIADD3 UR16, UPT, UPT, UR42, -0x500, URZ ;  /* 0xfffffb002a107890 */ /* 0x000fe2000fffe0ff */
[----:B------:R1:W-:Y:S01]  /*4e10*/  UTCHMMA.2CTA gdesc[UR18], gdesc[UR14], tmem[UR7], tmem[UR52], idesc[UR53], UPT ;  /* 0x00ff340e120075ea */ /* 0x0003e2000ba00007 */
[----:B------:R-:W-:Y:S01]  /*4e20*/  R2UR.FILL UR10, R15 ;  /* 0x000000000f0a72ca */ /* 0x000fe200004e0000 */
[----:B------:R-:W-:Y:S01]  /*4e30*/  IMAD.U32 R15, RZ, RZ, UR22 ;  /* 0x00000016ff0f7e24 */ /* 0x000fe2000f8e00ff */
[----:B------:R-:W-:Y:S01]  /*4e40*/  UMOV UR17, UR43 ;  /* 0x0000002b00117c82 */ /* 0x000fe20008000000 */
[----:B------:R-:W-:Y:S02]  /*4e50*/  R2UR.FILL UR11, R16 ;  /* 0x00000000100b72ca */ /* 0x000fe400004e0000 */
[----:B-1----:R-:W-:Y:S01]  /*4e60*/  R2UR UR53, R14 ;  /* 0x000000000e3572ca */ /* 0x002fe200000e0000 */
[----:B------:R-:W-:Y:S01]  /*4e70*/  UMOV UR18, 0x0 ;  /* 0x0000000000127882 */ /* 0x000fe20000000000 */
[----:B------:R-:W-:Y:S01]  /*4e80*/  UMOV UR19, 0x10200010 ;  /* 0x1020001000137882 */ /* 0x000fe20000000000 */
[----:B------:R-:W-:Y:S10]  /*4e90*/  UMOV UR52, 0x3 ;  /* 0x0000000300347882 */ /* 0x000ff40000000000 */
[----:B------:R1:W-:Y:S01]  /*4ea0*/  UTCHMMA.2CTA gdesc[UR16], gdesc[UR12], tmem[UR53], tmem[UR18], idesc[UR19], UPT ;  /* 0x00ff120c100075ea */ /* 0x0003e2000ba00035 */
[----:B------:R1:W-:Y:S01]  /*4eb0*/  UTCBAR.2CTA.MULTICAST [UR5], URZ, UR52 ;  /* 0x000000ff050073e9 */ /* 0x0003e20008200834 */
[----:B------:R-:W2:Y:S02]  /*4ec0*/  SYNCS.PHASECHK.TRANS64.TRYWAIT P0, [UR4+0x118], R15 ;  /* 0x0001180fff0075a7 */ /* 0x000ea40008001104 */
[----:B-12---:R-:W-:Y:S05]  /*4ed0*/  @!P0 BRA `(.L_x_51) ;  /* 0x000000c000688947 */ /* 0x006fea0003800000 */
.L_x_133:
[----:B------:R-:W-:Y:S01]  /*4ee0*/  IMAD.MOV.U32 R15, RZ, RZ, 0xc0 ;  /* 0x000000c0ff0f7424 */ /* 0x000fe200078e00ff */
[----:B------:R-:W-:Y:S01]  /*4ef0*/  UMOV UR18, 0x0 ;  /* 0x0000000000127882 */ /* 0x000fe20000000000 */
[----:B-1----:R-:W-:Y:S01]  /*4f00*/  IMAD.U32 R14, RZ, RZ, UR22 ;  /* 0x00000016ff0e7e24 */ /* 0x002fe2000f8e00ff */
[----:B------:R-:W-:Y:S01]  /*4f10*/  UMOV UR19, 0x10150010 ;  /* 0x1015001000137882 */ /* 0x000fe20000000000 */
[----:B------:R-:W-:Y:S01]  /*4f20*/  UMOV UR52, 0x0 ;  /* 0x0000000000347882 */ /* 0x000fe20000000000 */
[----:B------:R-:W-:Y:S01]  /*4f30*/  R2UR UR16, R15 ;  /* 0x000000000f1072ca */ /* 0x000fe200000e0000 */
[----:B------:R-:W-:Y:S01]  /*4f40*/  IMAD.MOV.U32 R15, RZ, RZ, 0x150 ;  /* 0x00000150ff0f7424 */ /* 0x000fe200078e00ff */
[----:B------:R-:W-:Y:S04]  /*4f50*/  UMOV UR53, 0x10150010 ;  /* 0x1015001000357882 */ /* 0x000fe80000000000 */
[----:B------:R-:W-:Y:S01]  /*4f60*/  R2UR UR17, R15 ;  /* 0x000000000f1172ca */ /* 0x000fe200000e0000 */
[----:B------:R-:W-:Y:S11]  /*4f70*/  IMAD.MOV.U32 R15, RZ, RZ, 0xc8 ;  /* 0x000000c8ff0f7424 */ /* 0x000ff600078e00ff */
[----:B------:R-:W-:Y:S01]  /*4f80*/  @!UPT UIADD3 URZ, UPT, UPT, URZ, URZ, URZ ;  /* 0x000000fffffff290 */ /* 0x000fe2000fffe0ff */
[----:B------:R1:W-:Y:S02]  /*4f90*/  UTCHMMA.2CTA tmem[UR16], gdesc[UR10], tmem[UR17], tmem[UR18], idesc[UR19], UP0 ;  /* 0x00ff120a100079ea */ /* 0x0003e40008200011 */
[----:B-1----:R-:W-:Y:S01]  /*4fa0*/  R2UR UR18, R15 ;  /* 0x000000000f1272ca */ /* 0x002fe200000e0000 */
[----:B------:R-:W-:Y:S05]  /*4fb0*/  IMAD.MOV.U32 R15, RZ, RZ, 0x150 ;  /* 0x00000150ff0f7424 */ /* 0x000fea00078e00ff */
[----:B------:R-:W-:Y:S01]  /*4fc0*/  R2UR UR19, R15 ;  /* 0x000000000f1372ca */ /* 0x000fe200000e0000 */
[----:B------:R-:W-:Y:S05]  /*4fd0*/  IMAD.MOV.U32 R15, RZ, RZ, 0xd0 ;  /* 0x000000d0ff0f7424 */ /* 0x000fea00078e00ff */
[----:B------:R-:W-:Y:S01]  /*4fe0*/  R2UR UR5, R15 ;  /* 0x000000000f0572ca */ /* 0x000fe200000e0000 */
[----:B------:R-:W-:Y:S05]  /*4ff0*/  IMAD.MOV.U32 R15, RZ, RZ, 0x150 ;  /* 0x00000150ff0f7424 */ /* 0x000fea00078e00ff */
[----:B------:R-:W-:Y:S01]  /*5000*/  R2UR UR7, R15 ;  /* 0x000000000f0772ca */ /* 0x000fe200000e0000 */
[----:B------:R-:W-:Y:S01]  /*5010*/  HFMA2 R15, -RZ, RZ, 0, 1.2874603271484375e-05 ;  /* 0x000000d8ff0f7431 */ /* 0x000fe200000001ff */
[----:B------:R-:W-:Y:S04]  /*5020*/  UTCHMMA.2CTA tmem[UR18], gdesc[UR38], tmem[UR19], tmem[UR52], idesc[UR53], UPT ;  /* 0x00ff3426120079ea */ /* 0x000fe8000ba00013 */
[----:B------:R-:W-:Y:S01]  /*5030*/  R2UR UR16, R15 ;  /* 0x000000000f1072ca */ /* 0x000fe200000e0000 */
[----:B------:R-:W-:Y:S06]  /*5040*/  IMAD.MOV.U32 R15, RZ, RZ, 0x150 ;  /* 0x00000150ff0f7424 */ /* 0x000fec00078e00ff */
[----:B------:R1:W-:Y:S01]  /*5050*/  UTCHMMA.2CTA tmem[UR5], gdesc[UR36], tmem[UR7], tmem[UR52], idesc[UR53], UPT ;  /* 0x00ff3424050079ea */ /* 0x0003e2000ba00007 */
[----:B------:R-:W-:Y:S01]  /*5060*/  R2UR UR17, R15 ;  /* 0x000000000f1172ca */ /* 0x000fe200000e0000 */
[----:B------:R-:W-:Y:S05]  /*5070*/  IMAD.MOV.U32 R15, RZ, RZ, 0xe0 ;  /* 0x000000e0ff0f7424 */ /* 0x000fea00078e00ff */
[----:B------:R-:W-:Y:S01]  /*5080*/  R2UR UR10, R15 ;  /* 0x000000000f0a72ca */ /* 0x000fe200000e0000 */
[----:B------:R-:W-:Y:S05]  /*5090*/  IMAD.MOV.U32 R15, RZ, RZ, 0x150 ;  /* 0x00000150ff0f7424 */ /* 0x000fea00078e00ff */
[----:B------:R-:W-:Y:S01]  /*50a0*/  R2UR UR11, R15 ;  /* 0x000000000f0b72ca */ /* 0x000fe200000e0000 */
[----:B------:R2:W-:Y:S01]  /*50b0*/  UTCHMMA.2CTA tmem[UR16], gdesc[UR34], tmem[UR17], tmem[UR52], idesc[UR53], UPT ;  /* 0x00ff3422100079ea */ /* 0x0005e2000ba00011 */
[----:B------:R-:W-:Y:S04]  /*50c0*/  MOV R15, 0xe8 ;  /* 0x000000e8000f7802 */ /* 0x000fe80000000f00 */
[----:B-1----:R-:W-:Y:S01]  /*50d0*/  R2UR UR5, R15 ;  /* 0x000000000f0572ca */ /* 0x002fe200000e0000 */
[----:B------:R-:W-:Y:S06]  /*50e0*/  IMAD.MOV.U32 R15, RZ, RZ, 0x150 ;  /* 0x00000150ff0f7424 */ /* 0x000fec00078e00ff */
[----:B------:R2:W-:Y:S01]  /*50f0*/  UTCHMMA.2CTA tmem[UR10], gdesc[UR32], tmem[UR11], tmem[UR76], idesc[UR77], UPT ;  /* 0x00ff4c200a0079ea */ /* 0x0005e2000ba0000b */
[----:B------:R-:W-:Y:S11]  /*5100*/  R2UR UR7, R15 ;  /* 0x000000000f0772ca */ /* 0x000ff600000e0000 */
[----:B------:R-:W-:Y:S02]  /*5110*/  @!UPT UIADD3 URZ, UPT, UPT, URZ, URZ, URZ ;  /* 0x000000fffffff290 */ /* 0x000fe4000fffe0ff */
[----:B------:R2:W-:Y:S01]  /*5120*/  UTCHMMA.2CTA tmem[UR5], gdesc[UR30], tmem[UR7], tmem[UR74], idesc[UR75], UPT ;  /* 0x00ff4a1e050079ea */ /* 0x0005e2000ba00007 */
[----:B------:R-:W1:Y:S02]  /*5130*/  SYNCS.PHASECHK.TRANS64.TRYWAIT P0, [UR4+0x128], R14 ;  /* 0x0001280eff0075a7 */ /* 0x000e640008001104 */
[----:B-12---:R-:W-:Y:S05]  /*5140*/  @!P0 BRA `(.L_x_52) ;  /* 0x000000bc00ec8947 */ /* 0x006fea0003800000 */
.L_x_135:
[----:B------:R-:W-:Y:S01]  /*5150*/  UIADD3 UR5, UPT, UPT, UR41, 0x70, URZ ;  /* 0x0000007029057890 */ /* 0x000fe2000fffe0ff */
[----:B------:R-:W-:Y:S01]  /*5160*/  R2UR UR19, R12 ;  /* 0x000000000c1372ca */ /* 0x000fe200000e0000 */
[----:B------:R-:W-:Y:S01]  /*5170*/  UIADD3 UR6, UPT, UPT, UR6, 0x1, URZ ;  /* 0x0000000106067890 */ /* 0x000fe2000fffe0ff */
[----:B------:R-:W-:Y:S01]  /*5180*/  R2UR UR11, R13 ;  /* 0x000000000d0b72ca */ /* 0x000fe200000e0000 */
[----:B------:R-:W-:Y:S01]  /*5190*/  UIADD3 UR54, UPT, UPT, UR54, 0x1, URZ ;  /* 0x0000000136367890 */ /* 0x000fe2000fffe0ff */
[----:B------:R-:W-:Y:S01]  /*51a0*/  R2UR UR18, R10 ;  /* 0x000000000a1272ca */ /* 0x000fe200000e0000 */
[----:B------:R-:W-:Y:S01]  /*51b0*/  UISETP.NE.AND UP0, UPT, UR6, 0xe, UPT ;  /* 0x0000000e0600788c */ /* 0x000fe2000bf05270 */
[----:B------:R-:W-:Y:S01]  /*51c0*/  R2UR UR10, R11 ;  /* 0x000000000b0a72ca */ /* 0x000fe200000e0000 */
[----:B------:R-:W-:Y:S01]  /*51d0*/  ULOP3.LUT UR55, UR55, 0x1, URZ, 0x3c, !UPT ;  /* 0x0000000137377892 */ /* 0x000fe2000f8e3cff */
[----:B------:R-:W-:Y:S01]  /*51e0*/  R2UR UR17, R9 ;  /* 0x00000000091172ca */ /* 0x000fe200000e0000 */
[----:B------:R-:W-:Y:S01]  /*51f0*/  USEL UR6, UR6, URZ, UP0 ;  /* 0x000000ff06067287 */ /* 0x000fe20008000000 */
[----:B------:R-:W-:Y:S02]  /*5200*/  R2UR UR16, R8 ;  /* 0x00000000081072ca */ /* 0x000fe400000e0000 */
[----:B------:R-:W-:Y:S03]  /*5210*/  R2UR UR7, R7 ;  /* 0x00000000070772ca */ /* 0x000fe600000e0000 */
[----:B------:R2:W-:Y:S04]  /*5220*/  UTCHMMA.2CTA tmem[UR11], gdesc[UR28], tmem[UR19], tmem[UR72], idesc[UR73], UPT ;  /* 0x00ff481c0b0079ea */ /* 0x0005e8000ba00013 */
[----:B------:R3:W-:Y:S01]  /*5230*/  UTCHMMA.2CTA tmem[UR10], gdesc[UR26], tmem[UR18], tmem[UR70], idesc[UR71], UPT ;  /* 0x00ff461a0a0079ea */ /* 0x0007e2000ba00012 */
[----:B------:R4:W-:Y:S01]  /*5240*/  UTCBAR.2CTA.MULTICAST [UR5], URZ, UR58 ;  /* 0x000000ff050073e9 */ /* 0x0009e2000820083a */
[----:B------:R5:W-:Y:S02]  /*5250*/  UTCHMMA.2CTA gdesc[UR50], gdesc[UR8], tmem[UR17], tmem[UR68], idesc[UR69], !UPT ;  /* 0x00ff4408320075ea */ /* 0x000be4000fa00011 */
[----:B------:R-:W-:Y:S02]  /*5260*/  UTCHMMA.2CTA gdesc[UR48], gdesc[UR24], tmem[UR16], tmem[UR66], idesc[UR67], UPT ;  /* 0x00ff4218300075ea */ /* 0x000fe4000ba00010 */
[----:B------:R1:W-:Y:S01]  /*5270*/  UTCHMMA.2CTA gdesc[UR46], gdesc[UR20], tmem[UR7], tmem[UR64], idesc[UR65], UPT ;  /* 0x00ff40142e0075ea */ /* 0x0003e2000ba00007 */
[----:B--2---:R-:W-:Y:S02]  /*5280*/  R2UR UR11, R5 ;  /* 0x00000000050b72ca */ /* 0x004fe400000e0000 */
[----:B---3--:R-:W-:Y:S01]  /*5290*/  R2UR UR10, R4 ;  /* 0x00000000040a72ca */ /* 0x008fe200000e0000 */
[----:B----4-:R-:W-:Y:S02]  /*52a0*/  UIADD3 UR5, UPT, UPT, UR4, 0x108, URZ ;  /* 0x0000010804057890 */ /* 0x010fe4000fffe0ff */
[----:B-----5:R-:W-:Y:S01]  /*52b0*/  UIADD3 UR8, UPT, UPT, UR23, 0x70, URZ ;  /* 0x0000007017087890 */ /* 0x020fe2000fffe0ff */
[----:B------:R-:W-:Y:S01]  /*52c0*/  UMOV UR18, 0x3 ;  /* 0x0000000300127882 */ /* 0x000fe20000000000 */
[----:B-1----:R-:W-:Y:S02]  /*52d0*/  USEL UR7, URZ, 0x1, UP0 ;  /* 0x00000001ff077887 */ /* 0x002fe40008000000 */
[----:B------:R-:W-:Y:S04]  /*52e0*/  UISETP.NE.AND UP0, UPT, UR54, -0x1, UPT ;  /* 0xffffffff3600788c */ /* 0x000fe8000bf05270 */
[----:B------:R1:W-:Y:S02]  /*52f0*/  UTCHMMA.2CTA gdesc[UR44], gdesc[UR14], tmem[UR11], tmem[UR62], idesc[UR63], UPT ;  /* 0x00ff3e0e2c0075ea */ /* 0x0003e4000ba0000b */
[----:B------:R3:W-:Y:S01]  /*5300*/  UTCHMMA.2CTA gdesc[UR42], gdesc[UR12], tmem[UR10], tmem[UR60], idesc[UR61], UPT ;  /* 0x00ff3c0c2a0075ea */ /* 0x0007e2000ba0000a */
[----:B------:R3:W-:Y:S01]  /*5310*/  UTCBAR.2CTA.MULTICAST [UR5], URZ, UR18 ;  /* 0x000000ff050073e9 */ /* 0x0007e20008200812 */
[----:B------:R3:W-:Y:S01]  /*5320*/  UTCBAR.2CTA.MULTICAST [UR8], URZ, UR57 ;  /* 0x000000ff080073e9 */ /* 0x0007e20008200839 */
[----:B-1----:R-:W-:Y:S03]  /*5330*/  ULOP3.LUT UR14, UR40, UR7, URZ, 0x3c, !UPT ;  /* 0x00000007280e7292 */ /* 0x002fe6000f8e3cff */
[----:B------:R-:W-:Y:S01]  /*5340*/  UMOV UR7, 0x1 ;  /* 0x0000000100077882 */ /* 0x000fe20000000000 */
[----:B------:R-:W-:Y:S08]  /*5350*/  BRA.U UP0, `(.L_x_53) ;  /* 0xfffffff100a07547 */ /* 0x000ff0000b83ffff */
.L_x_46:
[----:B--23--:R-:W-:Y:S01]  /*5360*/  R2UR UR5, R6 ;  /* 0x00000000060572ca */ /* 0x00cfe200000e0000 */
[----:B------:R-:W-:Y:S02]  /*5370*/  UIADD3 UR11, UPT, UPT, UR4, 0x10, URZ ;  /* 0x00000010040b7890 */ /* 0x000fe4000fffe0ff */
[----:B------:R-:W-:Y:S02]  /*5380*/  UIADD3 UR10, UPT, UPT, UR4, 0x18, URZ ;  /* 0x00000018040a7890 */ /* 0x000fe4000fffe0ff */
[----:B------:R-:W-:Y:S02]  /*5390*/  USHF.L.U32 UR14, UR14, 0x1f, URZ ;  /* 0x0000001f0e0e7899 */ /* 0x000fe400080006ff */
[----:B------:R-:W-:-:S04]  /*53a0*/  ULEA UR22, UR6, UR4, 0x3 ;  /* 0x0000000406167291 */ /* 0x000fc8000f8e18ff */
[----:B------:R-:W-:Y:S02]  /*53b0*/  IMAD.U32 R5, RZ, RZ, UR14 ;  /* 0x0000000eff057e24 */ /* 0x000fe4000f8e00ff */
[----:B------:R-:W-:Y:S02]  /*53c0*/  ULOP3.LUT UR9, UR5, 0xffff, URZ, 0xc0, !UPT ;  /* 0x0000ffff05097892 */ /* 0x000fe4000f8ec0ff */
[----:B------:R-:W-:Y:S02]  /*53d0*/  ULOP3.LUT UR8, UR5, 0xffff, URZ, 0xc0, !UPT ;  /* 0x0000ffff05087892 */ /* 0x000fe4000f8ec0ff */
[----:B------:R-:W-:-:S05]  /*53e0*/  USHF.L.U32 UR5, UR55, 0x1f, URZ ;  /* 0x0000001f37057899 */ /* 0x000fca00080006ff */
[----:B------:R2:W-:Y:S01]  /*53f0*/  UTCBAR.2CTA.MULTICAST [UR11], URZ, UR9 ;  /* 0x000000ff0b0073e9 */ /* 0x0005e20008200809 */
[----:B-1----:R-:W-:Y:S01]  /*5400*/  MOV R4, UR5 ;  /* 0x0000000500047c02 */ /* 0x002fe20008000f00 */
[----:B------:R2:W-:Y:S01]  /*5410*/  UTCBAR.2CTA.MULTICAST [UR10], URZ, UR8 ;  /* 0x000000ff0a0073e9 */ /* 0x0005e20008200808 */
[----:B------:R-:W1:Y:S02]  /*5420*/  SYNCS.PHASECHK.TRANS64.TRYWAIT P0, [UR22+0x20], R5 ;  /* 0x00002005ff0075a7 */ /* 0x000e640008001116 */
[----:B-12---:R-:W-:Y:S05]  /*5430*/  @!P0 BRA `(.L_x_54) ;  /* 0x000000bc00508947 */ /* 0x006fea0003800000 */
.L_x_137:
[----:B------:R-:W2:Y:S01]  /*5440*/  SYNCS.PHASECHK.TRANS64.TRYWAIT P0, [UR4+0x110], R4 ;  /* 0x00011004ff0075a7 */ /* 0x000ea20008001104 */
[----:B-1----:R-:W-:Y:S01]  /*5450*/  IMAD.MOV.U32 R5, RZ, RZ, 0x40 ;  /* 0x00000040ff057424 */ /* 0x002fe200078e00ff */
[----:B------:R-:W-:Y:S02]  /*5460*/  UIMAD UR6, UR6, 0x2800, UR4 ;  /* 0x00002800060678a4 */ /* 0x000fe4000f8e0204 */
[----:B------:R-:W-:Y:S02]  /*5470*/  UISETP.NE.U32.AND UP0, UPT, UR7, URZ, UPT ;  /* 0x000000ff0700728c */ /* 0x000fe4000bf05070 */
[----:B------:R-:W-:Y:S01]  /*5480*/  R2UR UR28, R5 ;  /* 0x00000000051c72ca */ /* 0x000fe200000e0000 */
[----:B------:R-:W-:Y:S01]  /*5490*/  IMAD.MOV.U32 R5, RZ, RZ, 0x100 ;  /* 0x00000100ff057424 */ /* 0x000fe200078e00ff */
[----:B------:R-:W-:Y:S01]  /*54a0*/  UIADD3 UR6, UPT, UPT, UR6, 0x14c00, URZ ;  /* 0x00014c0006067890 */ /* 0x000fe2000fffe0ff */
[----:B------:R-:W-:Y:S01]  /*54b0*/  UMOV UR44, 0x0 ;  /* 0x00000000002c7882 */ /* 0x000fe20000000000 */
[----:B------:R-:W-:-:S02]  /*54c0*/  UMOV UR45, 0x10150010 ;  /* 0x10150010002d7882 */ /* 0x000fc40000000000 */
[----:B------:R-:W-:Y:S01]  /*54d0*/  R2UR UR32, R5 ;  /* 0x00000000052072ca */ /* 0x000fe200000e0000 */
[----:B------:R-:W-:Y:S01]  /*54e0*/  IMAD.MOV.U32 R5, RZ, RZ, 0x48 ;  /* 0x00000048ff057424 */ /* 0x000fe200078e00ff */
[----:B------:R-:W-:Y:S01]  /*54f0*/  USHF.R.U32.HI UR6, URZ, 0x4, UR6 ;  /* 0x00000004ff067899 */ /* 0x000fe20008011606 */
[----:B------:R-:W1:Y:S01]  /*5500*/  S2UR UR24, SR_CgaCtaId ;  /* 0x00000000001879c3 */ /* 0x000e620000008800 */
[----:B------:R-:W-:Y:S02]  /*5510*/  UMOV UR42, 0x0 ;  /* 0x00000000002a7882 */ /* 0x000fe40000000000 */
[----:B------:R-:W-:Y:S01]  /*5520*/  R2UR UR30, R5 ;  /* 0x00000000051e72ca */ /* 0x000fe200000e0000 */
[----:B------:R-:W-:Y:S01]  /*5530*/  IMAD.MOV.U32 R5, RZ, RZ, 0x100 ;  /* 0x00000100ff057424 */ /* 0x000fe200078e00ff */
[----:B------:R-:W-:Y:S01]  /*5540*/  ULOP3.LUT UR6, UR6, 0x3fc0, URZ, 0xc0, !UPT ;  /* 0x00003fc006067892 */ /* 0x000fe2000f8ec0ff */
[----:B------:R-:W-:Y:S01]  /*5550*/  UMOV UR43, 0x10150010 ;  /* 0x10150010002b7882 */ /* 0x000fe20000000000 */
[----:B------:R-:W-:-:S02]  /*5560*/  UMOV UR40, 0x0 ;  /* 0x0000000000287882 */ /* 0x000fc40000000000 */
[----:B------:R-:W-:Y:S01]  /*5570*/  R2UR UR31, R5 ;  /* 0x00000000051f72ca */ /* 0x000fe200000e0000 */
[----:B------:R-:W-:Y:S01]  /*5580*/  IMAD.MOV.U32 R5, RZ, RZ, 0x50 ;  /* 0x00000050ff057424 */ /* 0x000fe200078e00ff */
[----:B------:R-:W-:Y:S01]  /*5590*/  ULOP3.LUT UR6, UR6, 0x80000, URZ, 0xfc, !UPT ;  /* 0x0008000006067892 */ /* 0x000fe2000f8efcff */
[----:B------:R-:W-:Y:S01]  /*55a0*/  UMOV UR41, 0x10150010 ;  /* 0x1015001000297882 */ /* 0x000fe20000000000 */
[----:B------:R-:W-:Y:S02]  /*55b0*/  UMOV UR38, 0x0 ;  /* 0x0000000000267882 */ /* 0x000fe40000000000 */
[----:B------:R-:W-:Y:S01]  /*55c0*/  R2UR UR25, R5 ;  /* 0x00000000051972ca */ /* 0x000fe200000e0000 */
[----:B------:R-:W-:Y:S01]  /*55d0*/  IMAD.MOV.U32 R5, RZ, RZ, 0x100 ;  /* 0x00000100ff057424 */ /* 0x000fe200078e00ff */
[----:B------:R-:W-:Y:S01]  /*55e0*/  UMOV UR39, 0x10150010 ;  /* 0x1015001000277882 */ /* 0x000fe20000000000 */
[----:B------:R-:W-:Y:S01]  /*55f0*/  UMOV UR36, 0x0 ;  /* 0x0000000000247882 */ /* 0x000fe20000000000 */
[----:B------:R-:W-:Y:S01]  /*5600*/  UMOV UR37, 0x10150010 ;  /* 0x1015001000257882 */ /* 0x000fe20000000000 */
[----:B------:R-:W-:Y:S01]  /*5610*/  UMOV UR27, 0x400 ;  /* 0x00000400001b7882 */ /* 0x000fe20000000000 */
[----:B------:R-:W-:Y:S01]  /*5620*/  R2UR UR29, R5 ;  /* 0x00000000051d72ca */ /* 0x000fe200000e0000 */
[----:B------:R-:W-:Y:S01]  /*5630*/  IMAD.MOV.U32 R5, RZ, RZ, 0x58 ;  /* 0x00000058ff057424 */ /* 0x000fe200078e00ff */
[----:B------:R-:W-:Y:S01]  /*5640*/  UMOV UR34, 0x0 ;  /* 0x0000000000227882 */ /* 0x000fe20000000000 */
[----:B------:R-:W-:Y:S01]  /*5650*/  UMOV UR35, 0x10150010 ;  /* 0x1015001000237882 */ /* 0x000fe20000000000 */
[----:B------:R-:W-:-:S02]  /*5660*/  UIADD3 UR20, UPT, UPT, UR6, 0x10, URZ ;  /* 0x0000001006147890 */ /* 0x000fc4000fffe0ff */
[----:B------:R-:W-:Y:S01]  /*5670*/  R2UR UR23, R5 ;  /* 0x00000000051772ca */ /* 0x000fe200000e0000 */
[----:B------:R-:W-:Y:S01]  /*5680*/  IMAD.MOV.U32 R5, RZ, RZ, 0x100 ;  /* 0x00000100ff057424 */ /* 0x000fe200078e00ff */
[----:B------:R-:W-:Y:S02]  /*5690*/  UIADD3 UR18, UPT, UPT, UR6, 0x20, URZ ;  /* 0x0000002006127890 */ /* 0x000fe4000fffe0ff */
[----:B------:R-:W-:Y:S02]  /*56a0*/  UIADD3 UR16, UPT, UPT, UR6, 0x30, URZ ;  /* 0x0000003006107890 */ /* 0x000fe4000fffe0ff */
[----:B------:R-:W-:Y:S01]  /*56b0*/  R2UR UR26, R5 ;  /* 0x00000000051a72ca */ /* 0x000fe200000e0000 */
[----:B------:R-:W-:Y:S01]  /*56c0*/  IMAD.MOV.U32 R5, RZ, RZ, 0x60 ;  /* 0x00000060ff057424 */ /* 0x000fe200078e00ff */
[----:B------:R-:W-:Y:S02]  /*56d0*/  UIADD3 UR14, UPT, UPT, UR6, 0x40, URZ ;  /* 0x00000040060e7890 */ /* 0x000fe4000fffe0ff */
[----:B------:R-:W-:-:S02]  /*56e0*/  UIADD3 UR12, UPT, UPT, UR6, 0x50, URZ ;  /* 0x00000050060c7890 */ /* 0x000fc4000fffe0ff */
        /* <DEDUP_REMOVED lines=9> */
[----:B------:R-:W-:-:S03]  /*5780*/  UMOV UR13, 0x4080 ;  /* 0x00004080000d7882 */ /* 0x000fc60000000000 */
[----:B------:R-:W-:Y:S01]  /*5790*/  R2UR UR9, R5 ;  /* 0x00000000050972ca */ /* 0x000fe200000e0000 */
[----:B------:R-:W-:-:S05]  /*57a0*/  IMAD.MOV.U32 R5, RZ, RZ, 0x100 ;  /* 0x00000100ff057424 */ /* 0x000fca00078e00ff */
[----:B------:R-:W-:Y:S01]  /*57b0*/  R2UR UR8, R5 ;  /* 0x00000000050872ca */ /* 0x000fe200000e0000 */
[----:B-12---:R-:W-:-:S14]  /*57c0*/  @!P0 BRA `(.L_x_55) ;  /* 0x000000b800908947 */ /* 0x006fdc0003800000 */
.L_x_139:
[----:B------:R-:W-:Y:S01]  /*57d0*/  ULEA UR4, UR24, UR27, 0x18 ;  /* 0x0000001b18047291 */ /* 0x000fe2000f8ec0ff */
[----:B------:R2:W-:Y:S01]  /*57e0*/  UTCHMMA.2CTA tmem[UR28], gdesc[UR6], tmem[UR32], tmem[UR44], idesc[UR45], UP0 ;  /* 0x00ff2c061c0079ea */ /* 0x0005e20008200020 */
[----:B------:R3:W-:Y:S01]  /*57f0*/  UTCHMMA.2CTA tmem[UR30], gdesc[UR20], tmem[UR31], tmem[UR42], idesc[UR43], UPT ;  /* 0x00ff2a141e0079ea */ /* 0x0007e2000ba0001f */
[----:B------:R-:W-:Y:S01]  /*5800*/  UTCHMMA.2CTA tmem[UR25], gdesc[UR18], tmem[UR29], tmem[UR40], idesc[UR41], UPT ;  /* 0x00ff2812190079ea */ /* 0x000fe2000ba0001d */
[----:B------:R-:W-:Y:S01]  /*5810*/  IMAD.U32 R5, RZ, RZ, UR5 ;  /* 0x00000005ff057e24 */ /* 0x000fe2000f8e00ff */
[----:B------:R4:W-:Y:S01]  /*5820*/  UTCHMMA.2CTA tmem[UR23], gdesc[UR16], tmem[UR26], tmem[UR38], idesc[UR39], UPT ;  /* 0x00ff2610170079ea */ /* 0x0009e2000ba0001a */
[----:B------:R5:W-:Y:S01]  /*5830*/  UTCHMMA.2CTA tmem[UR10], gdesc[UR14], tmem[UR11], tmem[UR36], idesc[UR37], UPT ;  /* 0x00ff240e0a0079ea */ /* 0x000be2000ba0000b */
[----:B------:R1:W-:Y:S02]  /*5840*/  UTCHMMA.2CTA tmem[UR9], gdesc[UR12], tmem[UR8], tmem[UR34], idesc[UR35], UPT ;  /* 0x00ff220c090079ea */ /* 0x0003e4000ba00008 */
[----:B-1----:R-:W-:Y:S01]  /*5850*/  IMAD.MOV.U32 R4, RZ, RZ, 0x70 ;  /* 0x00000070ff047424 */ /* 0x002fe200078e00ff */
[----:B------:R-:W1:Y:S01]  /*5860*/  SYNCS.PHASECHK.TRANS64.TRYWAIT P0, [UR4+0x120], R5 ;  /* 0x00012005ff0075a7 */ /* 0x000e620008001104 */
[----:B------:R-:W-:-:S03]  /*5870*/  UMOV UR33, 0x10150010 ;  /* 0x1015001000217882 */ /* 0x000fc60000000000 */
[----:B------:R-:W-:Y:S01]  /*5880*/  R2UR UR27, R4 ;  /* 0x00000000041b72ca */ /* 0x000fe200000e0000 */
[----:B------:R-:W-:-:S05]  /*5890*/  HFMA2 R4, -RZ, RZ, 0, 1.52587890625e-05 ;  /* 0x00000100ff047431 */ /* 0x000fca00000001ff */
[----:B--2---:R-:W-:Y:S01]  /*58a0*/  R2UR UR28, R4 ;  /* 0x00000000041c72ca */ /* 0x004fe200000e0000 */
[----:B------:R-:W-:Y:S01]  /*58b0*/  IMAD.MOV.U32 R4, RZ, RZ, 0x78 ;  /* 0x00000078ff047424 */ /* 0x000fe200078e00ff */
[----:B------:R-:W-:Y:S01]  /*58c0*/  UMOV UR32, 0x0 ;  /* 0x0000000000207882 */ /* 0x000fe20000000000 */
[----:B---3--:R-:W-:Y:S01]  /*58d0*/  UMOV UR30, 0x0 ;  /* 0x00000000001e7882 */ /* 0x008fe20000000000 */
[----:B----4-:R-:W-:Y:S02]  /*58e0*/  UIADD3 UR23, UPT, UPT, UR4, 0x140, URZ ;  /* 0x0000014004177890 */ /* 0x010fe4000fffe0ff */
[----:B------:R-:W-:Y:S01]  /*58f0*/  R2UR UR25, R4 ;  /* 0x00000000041972ca */ /* 0x000fe200000e0000 */
[----:B-----5:R-:W-:Y:S01]  /*5900*/  UIADD3 UR10, UPT, UPT, UR6, 0x60, URZ ;  /* 0x00000060060a7890 */ /* 0x020fe2000fffe0ff */
[----:B------:R-:W-:Y:S01]  /*5910*/  MOV R4, 0x100 ;  /* 0x0000010000047802 */ /* 0x000fe20000000f00 */
[----:B------:R-:W-:Y:S01]  /*5920*/  UIADD3 UR8, UPT, UPT, UR6, 0x70, URZ ;  /* 0x0000007006087890 */ /* 0x000fe2000fffe0ff */
[----:B------:R-:W-:-:S02]  /*5930*/  UMOV UR31, 0x10150010 ;  /* 0x10150010001f7882 */ /* 0x000fc40000000000 */
[----:B------:R-:W-:Y:S01]  /*5940*/  R2UR UR26, R4 ;  /* 0x00000000041a72ca */ /* 0x000fe200000e0000 */
[----:B------:R-:W-:Y:S01]  /*5950*/  UMOV UR29, 0x3 ;  /* 0x00000003001d7882 */ /* 0x000fe20000000000 */
[----:B------:R-:W-:Y:S01]  /*5960*/  UMOV UR11, 0x4080 ;  /* 0x00004080000b7882 */ /* 0x000fe20000000000 */
[----:B------:R-:W-:Y:S01]  /*5970*/  UMOV UR9, 0x4080 ;  /* 0x0000408000097882 */ /* 0x000fe20000000000 */
[----:B-1----:R-:W-:Y:S11]  /*5980*/  @!P0 BRA `(.L_x_56) ;  /* 0x000000b800408947 */ /* 0x002ff60003800000 */
.L_x_141:
[----:B------:R-:W-:Y:S01]  /*5990*/  IMAD.U32 R5, RZ, RZ, UR5 ;  /* 0x00000005ff057e24 */ /* 0x000fe2000f8e00ff */
[----:B------:R2:W-:Y:S01]  /*59a0*/  UTCHMMA.2CTA tmem[UR27], gdesc[UR10], tmem[UR28], tmem[UR32], idesc[UR33], UPT ;  /* 0x00ff200a1b0079ea */ /* 0x0005e2000ba0001c */
[----:B------:R3:W-:Y:S01]  /*59b0*/  UTCHMMA.2CTA tmem[UR25], gdesc[UR8], tmem[UR26], tmem[UR30], idesc[UR31], UPT ;  /* 0x00ff1e08190079ea */ /* 0x0007e2000ba0001a */
[----:B------:R4:W-:Y:S01]  /*59c0*/  UTCBAR.2CTA.MULTICAST [UR23], URZ, UR29 ;  /* 0x000000ff170073e9 */ /* 0x0009e2000820081d */
[----:B------:R-:W5:Y:S01]  /*59d0*/  SYNCS.PHASECHK.TRANS64.TRYWAIT P0, [UR4+0x118], R5 ;  /* 0x00011805ff0075a7 */ /* 0x000f620008001104 */
[----:B-1----:R-:W-:Y:S01]  /*59e0*/  IMAD.MOV.U32 R4, RZ, RZ, 0xc0 ;  /* 0x000000c0ff047424 */ /* 0x002fe200078e00ff */
        /* <DEDUP_REMOVED lines=17> */
[----:B------:R-:W-:-:S05]  /*5b00*/  IMAD.MOV.U32 R4, RZ, RZ, 0x150 ;  /* 0x00000150ff047424 */ /* 0x000fca00078e00ff */
[----:B------:R-:W-:Y:S01]  /*5b10*/  R2UR UR35, R4 ;  /* 0x00000000042372ca */ /* 0x000fe200000e0000 */
[----:B------:R-:W-:-:S05]  /*5b20*/  IMAD.MOV.U32 R4, RZ, RZ, 0xd0 ;  /* 0x000000d0ff047424 */ /* 0x000fca00078e00ff */
[----:B--2---:R-:W-:Y:S02]  /*5b30*/  R2UR UR32, R4 ;  /* 0x00000000042072ca */ /* 0x004fe400000e0000 */
[----:B------:R-:W-:-:S04]  /*5b40*/  MOV R4, 0x150 ;  /* 0x0000015000047802 */ /* 0x000fc80000000f00 */
[----:B------:R-:W-:Y:S01]  /*5b50*/  R2UR UR33, R4 ;  /* 0x00000000042172ca */ /* 0x000fe200000e0000 */
[----:B------:R-:W-:-:S05]  /*5b60*/  IMAD.MOV.U32 R4, RZ, RZ, 0xd8 ;  /* 0x000000d8ff047424 */ /* 0x000fca00078e00ff */
[----:B---3--:R-:W-:Y:S01]  /*5b70*/  R2UR UR30, R4 ;  /* 0x00000000041e72ca */ /* 0x008fe200000e0000 */
[----:B------:R-:W-:-:S05]  /*5b80*/  IMAD.MOV.U32 R4, RZ, RZ, 0x150 ;  /* 0x00000150ff047424 */ /* 0x000fca00078e00ff */
[----:B------:R-:W-:Y:S01]  /*5b90*/  R2UR UR31, R4 ;  /* 0x00000000041f72ca */ /* 0x000fe200000e0000 */
[----:B------:R-:W-:-:S05]  /*5ba0*/  IMAD.MOV.U32 R4, RZ, RZ, 0xe0 ;  /* 0x000000e0ff047424 */ /* 0x000fca00078e00ff */
[----:B------:R-:W-:Y:S02]  /*5bb0*/  R2UR UR28, R4 ;  /* 0x00000000041c72ca */ /* 0x000fe400000e0000 */
[----:B------:R-:W-:-:S04]  /*5bc0*/  MOV R4, 0x150 ;  /* 0x0000015000047802 */ /* 0x000fc80000000f00 */
[----:B----4-:R-:W-:Y:S01]  /*5bd0*/  R2UR UR29, R4 ;  /* 0x00000000041d72ca */ /* 0x010fe200000e0000 */
[----:B------:R-:W-:-:S05]  /*5be0*/  IMAD.MOV.U32 R4, RZ, RZ, 0xe8 ;  /* 0x000000e8ff047424 */ /* 0x000fca00078e00ff */
[----:B------:R-:W-:Y:S01]  /*5bf0*/  R2UR UR26, R4 ;  /* 0x00000000041a72ca */ /* 0x000fe200000e0000 */
[----:B------:R-:W-:-:S05]  /*5c00*/  IMAD.MOV.U32 R4, RZ, RZ, 0x150 ;  /* 0x00000150ff047424 */ /* 0x000fca00078e00ff */
[----:B------:R-:W-:Y:S01]  /*5c10*/  R2UR UR27, R4 ;  /* 0x00000000041b72ca */ /* 0x000fe200000e0000 */
[----:B-----5:R-:W-:-:S14]  /*5c20*/  @!P0 BRA `(.L_x_57) ;  /* 0x000000b400b88947 */ /* 0x020fdc0003800000 */
.L_x_143:
[----:B------:R2:W-:Y:S01]  /*5c30*/  UTCHMMA.2CTA tmem[UR36], gdesc[UR6], tmem[UR37], tmem[UR48], idesc[UR49], UP0 ;  /* 0x00ff3006240079ea */ /* 0x0005e20008200025 */
[----:B------:R-:W-:Y:S01]  /*5c40*/  UTCHMMA.2CTA tmem[UR34], gdesc[UR20], tmem[UR35], tmem[UR46], idesc[UR47], UPT ;  /* 0x00ff2e14220079ea */ /* 0x000fe2000ba00023 */
[----:B------:R3:W-:Y:S01]  /*5c50*/  UTCHMMA.2CTA tmem[UR32], gdesc[UR18], tmem[UR33], tmem[UR44], idesc[UR45], UPT ;  /* 0x00ff2c12200079ea */ /* 0x0007e2000ba00021 */
[----:B------:R-:W-:Y:S01]  /*5c60*/  IMAD.U32 R5, RZ, RZ, UR5 ;  /* 0x00000005ff057e24 */ /* 0x000fe2000f8e00ff */
[----:B------:R-:W-:Y:S01]  /*5c70*/  UTCHMMA.2CTA tmem[UR30], gdesc[UR16], tmem[UR31], tmem[UR42], idesc[UR43], UPT ;  /* 0x00ff2a101e0079ea */ /* 0x000fe2000ba0001f */
[----:B------:R-:W-:Y:S01]  /*5c80*/  UTCHMMA.2CTA tmem[UR28], gdesc[UR14], tmem[UR29], tmem[UR40], idesc[UR41], UPT ;  /* 0x00ff280e1c0079ea */ /* 0x000fe2000ba0001d */
[----:B------:R4:W-:Y:S01]  /*5c90*/  UTCHMMA.2CTA tmem[UR26], gdesc[UR12], tmem[UR27], tmem[UR38], idesc[UR39], UPT ;  /* 0x00ff260c1a0079ea */ /* 0x0009e2000ba0001b */
[----:B------:R-:W5:Y:S01]  /*5ca0*/  SYNCS.PHASECHK.TRANS64.TRYWAIT P0, [UR4+0x128], R5 ;  /* 0x00012805ff0075a7 */ /* 0x000f620008001104 */
[----:B-1----:R-:W-:Y:S01]  /*5cb0*/  IMAD.MOV.U32 R4, RZ, RZ, 0xf0 ;  /* 0x000000f0ff047424 */ /* 0x002fe200078e00ff */
[----:B------:R-:W-:-:S04]  /*5cc0*/  R2UR UR50, R6 ;  /* 0x00000000063272ca */ /* 0x000fc800000e0000 */
[----:B------:R-:W-:Y:S01]  /*5cd0*/  R2UR UR23, R4 ;  /* 0x00000000041772ca */ /* 0x000fe200000e0000 */
[----:B------:R-:W-:-:S05]  /*5ce0*/  IMAD.MOV.U32 R4, RZ, RZ, 0x150 ;  /* 0x00000150ff047424 */ /* 0x000fca00078e00ff */
[----:B------:R-:W-:Y:S01]  /*5cf0*/  R2UR UR25, R4 ;  /* 0x00000000041972ca */ /* 0x000fe200000e0000 */
[----:B------:R-:W-:Y:S02]  /*5d00*/  IMAD.MOV.U32 R4, RZ, RZ, 0xf8 ;  /* 0x000000f8ff047424 */ /* 0x000fe400078e00ff */
[----:B--2---:R-:W-:-:S03]  /*5d10*/  ULOP3.LUT UR6, UR50, 0xffff, URZ, 0xc0, !UPT ;  /* 0x0000ffff32067892 */ /* 0x004fc6000f8ec0ff */
[----:B---3--:R-:W-:Y:S01]  /*5d20*/  R2UR UR18, R4 ;  /* 0x00000000041272ca */ /* 0x008fe200000e0000 */
[----:B------:R-:W-:Y:S01]  /*5d30*/  IMAD.MOV.U32 R4, RZ, RZ, 0x150 ;  /* 0x00000150ff047424 */ /* 0x000fe200078e00ff */
[----:B------:R-:W-:Y:S02]  /*5d40*/  UIADD3 UR7, UPT, UPT, UR22, 0x90, URZ ;  /* 0x0000009016077890 */ /* 0x000fe4000fffe0ff */
[----:B----4-:R-:W-:Y:S02]  /*5d50*/  UIADD3 UR12, UPT, UPT, UR4, 0x148, URZ ;  /* 0x00000148040c7890 */ /* 0x010fe4000fffe0ff */
[----:B------:R-:W-:Y:S01]  /*5d60*/  R2UR UR16, R4 ;  /* 0x00000000041072ca */ /* 0x000fe200000e0000 */
[----:B------:R-:W-:Y:S01]  /*5d70*/  UMOV UR26, 0x0 ;  /* 0x00000000001a7882 */ /* 0x000fe20000000000 */
[----:B------:R-:W-:Y:S01]  /*5d80*/  UMOV UR27, 0x10150010 ;  /* 0x10150010001b7882 */ /* 0x000fe20000000000 */
[----:B------:R-:W-:Y:S01]  /*5d90*/  UMOV UR20, 0x0 ;  /* 0x0000000000147882 */ /* 0x000fe20000000000 */
[----:B------:R-:W-:Y:S01]  /*5da0*/  UMOV UR21, 0x10150010 ;  /* 0x1015001000157882 */ /* 0x000fe20000000000 */
[----:B------:R-:W-:Y:S01]  /*5db0*/  UMOV UR13, 0x3 ;  /* 0x00000003000d7882 */ /* 0x000fe20000000000 */
[----:B-----5:R-:W-:Y:S09]  /*5dc0*/  @!P0 BRA `(.L_x_58) ;  /* 0x000000b400708947 */ /* 0x020ff20003800000 */
.L_x_145:
[----:B------:R2:W-:Y:S01]  /*5dd0*/  UTCHMMA.2CTA tmem[UR23], gdesc[UR10], tmem[UR25], tmem[UR26], idesc[UR27], UPT ;  /* 0x00ff1a0a170079ea */ /* 0x0005e2000ba00019 */
[----:B------:R2:W-:Y:S01]  /*5de0*/  UTCHMMA.2CTA tmem[UR18], gdesc[UR8], tmem[UR16], tmem[UR20], idesc[UR21], UPT ;  /* 0x00ff1408120079ea */ /* 0x0005e2000ba00010 */
[----:B------:R2:W-:Y:S01]  /*5df0*/  UTCBAR.2CTA.MULTICAST [UR12], URZ, UR13 ;  /* 0x000000ff0c0073e9 */ /* 0x0005e2000820080d */
[----:B------:R2:W-:Y:S01]  /*5e00*/  UTCBAR.2CTA.MULTICAST [UR7], URZ, UR6 ;  /* 0x000000ff070073e9 */ /* 0x0005e20008200806 */
[----:B------:R-:W-:Y:S01]  /*5e10*/  NOP ;  /* 0x0000000000007918 */ /* 0x000fe20000000000 */
.L_x_42:
[----:B------:R-:W-:Y:S01]  /*5e20*/  ELECT P0, URZ, PT ;  /* 0x0000000000ff782f */ /* 0x000fe20003800000 */
[----:B-1----:R-:W-:Y:S01]  /*5e30*/  IMAD.MOV.U32 R4, RZ, RZ, 0x1 ;  /* 0x00000001ff047424 */ /* 0x002fe200078e00ff */
[----:B------:R-:W-:Y:S01]  /*5e40*/  UMOV UR5, 0x40 ;  /* 0x0000004000057882 */ /* 0x000fe20000000000 */
[----:B--2---:R-:W-:Y:S01]  /*5e50*/  UIADD3 UR7, UPT, UPT, UR4, 0x1c0, URZ ;  /* 0x000001c004077890 */ /* 0x004fe2000fffe0ff */
[----:B------:R-:W-:Y:S01]  /*5e60*/  UVIRTCOUNT.DEALLOC.SMPOOL 0x80 ;  /* 0x000000800000784c */ /* 0x000fe20000000000 */
[----:B------:R-:W-:Y:S02]  /*5e70*/  ULEA UR6, UR24, UR5, 0x18 ;  /* 0x0000000518067291 */ /* 0x000fe4000f8ec0ff */
[----:B------:R-:W-:Y:S01]  /*5e80*/  ULOP3.LUT UR5, UR24, 0x1, URZ, 0x3c, !UPT ;  /* 0x0000000118057892 */ /* 0x000fe2000f8e3cff */
[----:B------:R-:W-:-:S03]  /*5e90*/  UMOV UR10, 0x1 ;  /* 0x00000001000a7882 */ /* 0x000fc60000000000 */
[----:B------:R-:W-:Y:S02]  /*5ea0*/  UPRMT UR5, UR5, 0x654, UR7 ;  /* 0x0000065405057896 */ /* 0x000fe40008000007 */
[----:B------:R-:W-:Y:S01]  /*5eb0*/  @P0 PRMT R5, R4, 0x7610, R5 ;  /* 0x0000761004050816 */ /* 0x000fe20000000005 */
[----:B------:R-:W-:-:S04]  /*5ec0*/  IMAD.U32 R4, RZ, RZ, UR10 ;  /* 0x0000000aff047e24 */ /* 0x000fc8000f8e00ff */
[----:B------:R1:W-:Y:S01]  /*5ed0*/  @P0 STS.U8 [UR6], R5 ;  /* 0x00000005ff000988 */ /* 0x0003e20008000006 */
[----:B------:R-:W-:Y:S06]  /*5ee0*/  BAR.SYNC.DEFER_BLOCKING 0x2, 0x1a0 ;  /* 0x0086800000007b1d */ /* 0x000fec0000010000 */
[----:B------:R1:W-:Y:S01]  /*5ef0*/  SYNCS.ARRIVE.TRANS64.RED.ART0 RZ, [UR5], R4 ;  /* 0x00000004ffff79a7 */ /* 0x0003e20008500405 */
[----:B------:R-:W2:Y:S02]  /*5f00*/  SYNCS.PHASECHK.TRANS64.TRYWAIT P0, [UR4+0x1c0], RZ ;  /* 0x0001c0ffff0075a7 */ /* 0x000ea40008001104 */
[----:B-12---:R-:W-:Y:S05]  /*5f10*/  @!P0 BRA `(.L_x_59) ;  /* 0x000000b400448947 */ /* 0x006fea0003800000 */
.L_x_147:
[----:B------:R-:W-:Y:S01]  /*5f20*/  NOP ;  /* 0x0000000000007918 */ /* 0x000fe20000000000 */
[----:B------:R-:W-:Y:S01]  /*5f30*/  UMOV UR5, 0x50 ;  /* 0x0000005000057882 */ /* 0x000fe20000000000 */
[----:B------:R-:W-:Y:S01]  /*5f40*/  UMOV UR7, 0xffff ;  /* 0x0000ffff00077882 */ /* 0x000fe20000000000 */
[----:B------:R-:W-:Y:S02]  /*5f50*/  ULEA UR9, UR24, UR5, 0x18 ;  /* 0x0000000518097291 */ /* 0x000fe4000f8ec0ff */
[----:B------:R-:W-:-:S04]  /*5f60*/  ULOP3.LUT UR5, UR59, 0xffff, URZ, 0xc0, !UPT ;  /* 0x0000ffff3b057892 */ /* 0x000fc8000f8ec0ff */
[----:B------:R-:W-:-:S03]  /*5f70*/  USHF.R.U32.HI UR5, URZ, 0x5, UR5 ;  /* 0x00000005ff057899 */ /* 0x000fc60008011605 */
[----:B-1----:R-:W1:Y:S01]  /*5f80*/  LDS R4, [UR9] ;  /* 0x00000009ff047984 */ /* 0x002e620008000800 */
[----:B------:R-:W-:Y:S02]  /*5f90*/  UIADD3 UR6, UPT, UPT, UR5, 0x10, URZ ;  /* 0x0000001005067890 */ /* 0x000fe4000fffe0ff */
[----:B------:R-:W-:Y:S02]  /*5fa0*/  USHF.L.U32 UR7, UR7, UR5, URZ ;  /* 0x0000000507077299 */ /* 0x000fe400080006ff */
[----:B------:R-:W-:-:S04]  /*5fb0*/  USHF.L.U32 UR5, UR10, UR6, URZ ;  /* 0x000000060a057299 */ /* 0x000fc800080006ff */
[----:B------:R-:W-:-:S04]  /*5fc0*/  ULOP3.LUT UR5, UR5, UR7, URZ, 0xfc, !UPT ;  /* 0x0000000705057292 */ /* 0x000fc8000f8efcff */
[----:B------:R-:W-:Y:S01]  /*5fd0*/  ULOP3.LUT UR7, UR5, 0xffff, URZ, 0xc0, !UPT ;  /* 0x0000ffff05077892 */ /* 0x000fe2000f8ec0ff */
[----:B-1----:R-:W-:-:S13]  /*5fe0*/  R2UR UR8, R4 ;  /* 0x00000000040872ca */ /* 0x002fda00000e0000 */
[----:B------:R-:W-:-:S04]  /*5ff0*/  ULOP3.LUT UR6, UR5, 0xffff, UR8, 0x80, !UPT ;  /* 0x0000ffff05067892 */ /* 0x000fc8000f8e8008 */
[----:B------:R-:W-:-:S09]  /*6000*/  UISETP.NE.AND UP0, UPT, UR6, UR7, UPT ;  /* 0x000000070600728c */ /* 0x000fd2000bf05270 */
[----:B------:R-:W-:Y:S05]  /*6010*/  BRA.U UP0, `(.L_x_60) ;  /* 0x00000001004c7547 */ /* 0x000fea000b800000 */
[----:B------:R-:W-:Y:S02]  /*6020*/  USHF.R.U32.HI UR6, URZ, 0x10, UR5 ;  /* 0x00000010ff067899 */ /* 0x000fe40008011605 */
[----:B------:R-:W-:-:S04]  /*6030*/  USHF.R.U32.HI UR7, URZ, 0x10, UR8 ;  /* 0x00000010ff077899 */ /* 0x000fc80008011608 */
[----:B------:R-:W-:-:S04]  /*6040*/  ULOP3.LUT UR7, UR7, UR6, URZ, 0xc0, !UPT ;  /* 0x0000000607077292 */ /* 0x000fc8000f8ec0ff */
[----:B------:R-:W-:-:S09]  /*6050*/  UISETP.NE.AND UP0, UPT, UR7, UR6, UPT ;  /* 0x000000060700728c */ /* 0x000fd2000bf05270 */
[----:B------:R-:W-:Y:S05]  /*6060*/  BRA.U UP0, `(.L_x_61) ;  /* 0x00000001002c7547 */ /* 0x000fea000b800000 */
[----:B------:R-:W1:Y:S01]  /*6070*/  S2R R5, SR_LANEID ;  /* 0x0000000000057919 */ /* 0x000e620000000000 */
[----:B------:R-:W-:-:S03]  /*6080*/  ULOP3.LUT UR6, URZ, UR5, URZ, 0x33, !UPT ;  /* 0x00000005ff067292 */ /* 0x000fc6000f8e33ff */
[----:B------:R-:W-:Y:S02]  /*6090*/  VOTEU.ANY UR5, UPT, PT ;  /* 0x0000000000057886 */ /* 0x000fe400038e0100 */
[----:B------:R-:W-:Y:S01]  /*60a0*/  UFLO.U32 UR5, UR5 ;  /* 0x00000005000572bd */ /* 0x000fe200080e0000 */
[----:B------:R-:W-:-:S04]  /*60b0*/  IMAD.U32 R4, RZ, RZ, UR6 ;  /* 0x00000006ff047e24 */ /* 0x000fc8000f8e00ff */
[----:B------:R-:W2:Y:S02]  /*60c0*/  REDUX UR7, R4 ;  /* 0x00000000040773c4 */ /* 0x000ea40000000000 */
[----:B------:R3:W-:Y:S01]  /*60d0*/  UTCATOMSWS.AND URZ, UR6 ;  /* 0x0000000600ff79e3 */ /* 0x0007e20008000000 */
[----:B-1----:R-:W-:Y:S02]  /*60e0*/  ISETP.EQ.U32.AND P0, PT, R5, UR5, PT ;  /* 0x0000000505007c0c */ /* 0x002fe4000bf02070 */
[----:B--2---:R-:W-:-:S11]  /*60f0*/  MOV R5, UR7 ;  /* 0x0000000700057c02 */ /* 0x004fd60008000f00 */
[----:B------:R3:W-:Y:S01]  /*6100*/  @P0 ATOMS.AND RZ, [UR9], R5 ;  /* 0x00000005ffff098c */ /* 0x0007e2000a800009 */
[----:B------:R-:W-:Y:S05]  /*6110*/  BRA `(.L_x_62) ;  /* 0x0000000000147947 */ /* 0x000fea0003800000 */
.L_x_61:
[----:B------:R-:W-:Y:S02]  /*6120*/  MOV R4, 0x6140 ;  /* 0x0000614000047802 */ /* 0x000fe40000000f00 */
[----:B------:R-:W-:Y:S05]  /*6130*/  CALL.REL.NOINC `($__internal_0_$__cuda_sm10x_tcgen05_guardrail_trap_col_being_dealloced_not_returned_by_alloc) ;  /* 0x000000b8008c7944 */ /* 0x000fea0003c00000 */
[----:B------:R-:W-:Y:S05]  /*6140*/  BRA `(.L_x_62) ;  /* 0x0000000000087947 */ /* 0x000fea0003800000 */
.L_x_60:
[----:B------:R-:W-:Y:S02]  /*6150*/  MOV R4, 0x6170 ;  /* 0x0000617000047802 */ /* 0x000fe40000000f00 */
[----:B------:R-:W-:Y:S05]  /*6160*/  CALL.REL.NOINC `($__internal_2_$__cuda_sm10x_tcgen05_guardrail_trap_unallocated_columns_being_dealloced) ;  /* 0x000000b800987944 */ /* 0x000fea0003c00000 */
.L_x_62:
[----:B------:R-:W-:Y:S01]  /*6170*/  ELECT P0, URZ, PT ;  /* 0x0000000000ff782f */ /* 0x000fe20003800000 */
[----:B------:R-:W-:-:S12]  /*6180*/  NOP ;  /* 0x0000000000007918 */ /* 0x000fd80000000000 */
[----:B------:R-:W-:Y:S05]  /*6190*/  @!P0 BRA `(.L_x_63) ;  /* 0x0000000000208947 */ /* 0x000fea0003800000 */
[----:B---3--:R-:W-:Y:S02]  /*61a0*/  UMOV UR6, 0x20 ;  /* 0x0000002000067882 */ /* 0x008fe40000000000 */
[----:B------:R-:W-:-:S04]  /*61b0*/  UIADD3 UR6, UPT, UPT, -UR6, 0x100000, URZ ;  /* 0x0010000006067890 */ /* 0x000fc8000fffe1ff */
[----:B------:R-:W-:Y:S02]  /*61c0*/  USHF.L.U32 UR7, UR6, 0xb, URZ ;  /* 0x0000000b06077899 */ /* 0x000fe400080006ff */
[----:B------:R-:W-:Y:S01]  /*61d0*/  USHF.L.U32 UR6, UR6, 0x1, URZ ;  /* 0x0000000106067899 */ /* 0x000fe200080006ff */
[----:B------:R-:W1:Y:S11]  /*61e0*/  FENCE.VIEW.ASYNC.S ;  /* 0x00000000000073c6 */ /* 0x000e760000000000 */
[----:B-1----:R4:W5:Y:S02]  /*61f0*/  SYNCS.EXCH.64 URZ, [UR4+0x1c0], UR6 ;  /* 0x0001c00604ff75b2 */ /* 0x0029640008000100 */
[----:B----4-:R-:W-:Y:S05]  /*6200*/  BRA `(.L_x_63) ;  /* 0x0000000000047947 */ /* 0x010fea0003800000 */
.L_x_12:
[----:B------:R-:W-:Y:S01]  /*6210*/  NOP ;  /* 0x0000000000007918 */ /* 0x000fe20000000000 */
.L_x_63:
[----:B---3--:R-:W-:Y:S05]  /*6220*/  BSYNC.RECONVERGENT B1 ;  /* 0x0000000000017941 */ /* 0x008fea0003800200 */
.L_x_9:
[----:B------:R-:W-:Y:S01]  /*6230*/  R2UR UR4, R0 ;  /* 0x00000000000472ca */ /* 0x000fe200000e0000 */
[----:B------:R-:W-:-:S12]  /*6240*/  NOP ;  /* 0x0000000000007918 */ /* 0x000fd80000000000 */
[----:B------:R-:W-:-:S09]  /*6250*/  UISETP.NE.AND UP0, UPT, UR4, 0xd, UPT ;  /* 0x0000000d0400788c */ /* 0x000fd2000bf05270 */
[----:B------:R-:W-:Y:S05]  /*6260*/  BRA.U UP0, `(.L_x_64) ;  /* 0x0000000900047547 */ /* 0x000fea000b800000 */
[----:B------:R-:W-:-:S08]  /*6270*/  NOP ;  /* 0x0000000000007918 */ /* 0x000fd00000000000 */
[----:B------:R-:W3:-:S00]  /*6280*/  USETMAXREG.DEALLOC.CTAPOOL 0x30 ;  /* 0x00000030000079c8 */ /* 0x000ec000080e0500 */
[----:B------:R-:W4:Y:S01]  /*6290*/  S2UR UR11, SR_CTAID.X ;  /* 0x00000000000b79c3 */ /* 0x000f220000002500 */
[----:B------:R-:W4:Y:S01]  /*62a0*/  LDCU UR4, c[0x0][0x640] ;  /* 0x0000c800ff0477ac */ /* 0x000f220008000800 */
[----:B------:R-:W1:Y:S01]  /*62b0*/  LDCU.U8 UR8, c[0x0][0x644] ;  /* 0x0000c880ff0877ac */ /* 0x000e620008000000 */
[----:B------:R-:W2:Y:S01]  /*62c0*/  LDCU.U8 UR7, c[0x0][0x645] ;  /* 0x0000c8a0ff0777ac */ /* 0x000ea20008000000 */
[----:B------:R-:W5:Y:S01]  /*62d0*/  LDCU UR6, c[0x0][0x654] ;  /* 0x0000ca80ff0677ac */ /* 0x000f620008000800 */
[----:B------:R-:W1:Y:S01]  /*62e0*/  LDCU.U8 UR14, c[0x0][0x638] ;  /* 0x0000c700ff0e77ac */ /* 0x000e620008000000 */
[----:B------:R-:W1:Y:S01]  /*62f0*/  LDCU.U8 UR15, c[0x0][0x650] ;  /* 0x0000ca00ff0f77ac */ /* 0x000e620008000000 */
[----:B----4-:R-:W-:Y:S01]  /*6300*/  UIMAD.WIDE.U32 UR4, UR11, UR4, URZ ;  /* 0x000000040b0472a5 */ /* 0x010fe2000f8e00ff */
[----:B------:R-:W4:Y:S03]  /*6310*/  LDCU.U8 UR12, c[0x0][0x639] ;  /* 0x0000c720ff0c77ac */ /* 0x000f260008000000 */
[----:B------:R-:W-:Y:S01]  /*6320*/  UIADD3 UR4, UPT, UPT, -UR5, UR11, URZ ;  /* 0x0000000b05047290 */ /* 0x000fe2000fffe1ff */
[----:B------:R-:W4:Y:S03]  /*6330*/  LDCU.U8 UR13, c[0x0][0x651] ;  /* 0x0000ca20ff0d77ac */ /* 0x000f260008000000 */
[----:B-1----:R-:W-:Y:S01]  /*6340*/  USHF.R.U32.HI UR4, URZ, UR8, UR4 ;  /* 0x00000008ff047299 */ /* 0x002fe20008011604 */
[----:B------:R-:W1:Y:S03]  /*6350*/  LDCU.64 UR8, c[0x0][0x630] ;  /* 0x0000c600ff0877ac */ /* 0x000e660008000a00 */
[----:B------:R-:W-:-:S04]  /*6360*/  UIADD3 UR4, UPT, UPT, UR5, UR4, URZ ;  /* 0x0000000405047290 */ /* 0x000fc8000fffe0ff */
[----:B--2---:R-:W-:Y:S01]  /*6370*/  USHF.R.U32.HI UR10, URZ, UR7, UR4 ;  /* 0x00000007ff0a7299 */ /* 0x004fe20008011604 */
[----:B------:R-:W2:Y:S03]  /*6380*/  LDCU UR7, c[0x0][0x63c] ;  /* 0x0000c780ff0777ac */ /* 0x000ea60008000800 */
[----:B-----5:R-:W-:Y:S02]  /*6390*/  UISETP.GE.AND UP0, UPT, UR10, UR6, UPT ;  /* 0x000000060a00728c */ /* 0x020fe4000bf06270 */
[----:B------:R-:W-:Y:S02]  /*63a0*/  UIADD3 UR4, UPT, UPT, -UR10, URZ, URZ ;  /* 0x000000ff0a047290 */ /* 0x000fe4000fffe1ff */
[----:B------:R-:W-:Y:S01]  /*63b0*/  USEL UR6, UR14, UR15, !UP0 ;  /* 0x0000000f0e067287 */ /* 0x000fe2000c000000 */
[----:B------:R-:W5:Y:S03]  /*63c0*/  LDCU.U8 UR15, c[0x0][0x62c] ;  /* 0x0000c580ff0f77ac */ /* 0x000f660008000000 */
[----:B------:R-:W-:-:S03]  /*63d0*/  ULOP3.LUT UR6, UR6, 0xff, URZ, 0xc0, !UPT ;  /* 0x000000ff06067892 */ /* 0x000fc6000f8ec0ff */
[----:B-1----:R-:W1:Y:S01]  /*63e0*/  @UP0 LDCU UR9, c[0x0][0x64c] ;  /* 0x0000c980ff0907ac */ /* 0x002e620008000800 */
[----:B--2---:R-:W-:Y:S01]  /*63f0*/  UIMAD UR7, UR4, UR7, UR11 ;  /* 0x00000007040772a4 */ /* 0x004fe2000f8e020b */
[----:B------:R-:W2:Y:S01]  /*6400*/  @UP0 LDCU UR8, c[0x0][0x648] ;  /* 0x0000c900ff0807ac */ /* 0x000ea20008000800 */
[----:B------:R-:W2:Y:S02]  /*6410*/  LDCU.U8 UR14, c[0x0][0x62d] ;  /* 0x0000c5a0ff0e77ac */ /* 0x000ea40008000000 */
[----:B-1----:R-:W-:Y:S02]  /*6420*/  UIMAD.WIDE.U32 UR4, UR7, UR9, URZ ;  /* 0x00000009070472a5 */ /* 0x002fe4000f8e00ff */
[----:B----4-:R-:W-:Y:S02]  /*6430*/  USEL UR9, UR12, UR13, !UP0 ;  /* 0x0000000d0c097287 */ /* 0x010fe4000c000000 */
[----:B------:R-:W-:Y:S01]  /*6440*/  UIADD3 UR4, UPT, UPT, UR7, -UR5, URZ ;  /* 0x8000000507047290 */ /* 0x000fe2000fffe0ff */
[----:B------:R-:W1:Y:S03]  /*6450*/  LDCU.64 UR12, c[0x0][0x620] ;  /* 0x0000c400ff0c77ac */ /* 0x000e660008000a00 */
[----:B------:R-:W-:-:S02]  /*6460*/  USHF.R.U32.HI UR4, URZ, UR6, UR4 ;  /* 0x00000006ff047299 */ /* 0x000fc40008011604 */
[----:B------:R-:W-:Y:S02]  /*6470*/  ULOP3.LUT UR6, UR9, 0xff, URZ, 0xc0, !UPT ;  /* 0x000000ff09067892 */ /* 0x000fe4000f8ec0ff */
[----:B------:R-:W-:Y:S01]  /*6480*/  UIADD3 UR4, UPT, UPT, UR5, UR4, URZ ;  /* 0x0000000405047290 */ /* 0x000fe2000fffe0ff */
[----:B------:R-:W4:Y:S03]  /*6490*/  LDCU UR5, c[0x0][0x628] ;  /* 0x0000c500ff0577ac */ /* 0x000f260008000800 */
[----:B------:R-:W-:-:S04]  /*64a0*/  USHF.R.U32.HI UR9, URZ, UR6, UR4 ;  /* 0x00000006ff097299 */ /* 0x000fc80008011604 */
[----:B------:R-:W-:-:S04]  /*64b0*/  UIADD3 UR4, UPT, UPT, -UR9, URZ, URZ ;  /* 0x000000ff09047290 */ /* 0x000fc8000fffe1ff */
[----:B--2---:R-:W-:-:S04]  /*64c0*/  UIMAD UR4, UR8, UR4, UR7 ;  /* 0x00000004080472a4 */ /* 0x004fc8000f8e0207 */
[----:B-1----:R-:W-:-:S04]  /*64d0*/  UIMAD UR6, UR10, UR12, UR4 ;  /* 0x0000000c0a0672a4 */ /* 0x002fc8000f8e0204 */
[----:B----4-:R-:W-:-:S07]  /*64e0*/  UIMAD.WIDE.U32 UR4, UR6, UR5, URZ ;  /* 0x00000005060472a5 */ /* 0x010fce000f8e00ff */
[----:B------:R-:W-:Y:S02]  /*64f0*/  UMOV UR4, UR5 ;  /* 0x0000000500047c82 */ /* 0x000fe40008000000 */
[----:B------:R-:W-:Y:S02]  /*6500*/  UIADD3 UR36, UPT, UPT, UR6, -UR4, URZ ;  /* 0x8000000406247290 */ /* 0x000fe4000fffe0ff */
[----:B------:R-:W1:Y:S02]  /*6510*/  LDCU UR5, c[0x0][0x60c] ;  /* 0x0000c180ff0577ac */ /* 0x000e640008000800 */
[----:B-----5:R-:W-:-:S04]  /*6520*/  USHF.R.U32.HI UR36, URZ, UR15, UR36 ;  /* 0x0000000fff247299 */ /* 0x020fc80008011624 */
[----:B------:R-:W-:-:S04]  /*6530*/  UIADD3 UR36, UPT, UPT, UR4, UR36, URZ ;  /* 0x0000002404247290 */ /* 0x000fc8000fffe0ff */
[----:B------:R-:W-:-:S04]  /*6540*/  USHF.R.U32.HI UR36, URZ, UR14, UR36 ;  /* 0x0000000eff247299 */ /* 0x000fc80008011624 */
[----:B------:R-:W-:Y:S02]  /*6550*/  UIADD3 UR35, UPT, UPT, -UR36, URZ, URZ ;  /* 0x000000ff24237290 */ /* 0x000fe4000fffe1ff */
[----:B-1----:R-:W-:Y:S02]  /*6560*/  UISETP.GE.AND UP0, UPT, UR11, UR5, UPT ;  /* 0x000000050b00728c */ /* 0x002fe4000bf06270 */
[----:B------:R-:W-:-:S07]  /*6570*/  UIMAD UR35, UR35, UR13, UR6 ;  /* 0x0000000d232372a4 */ /* 0x000fce000f8e0206 */
[----:B---3--:R-:W-:Y:S05]  /*6580*/  BRA.U UP0, `(.L_x_64) ;  /* 0x00000005003c7547 */ /* 0x008fea000b800000 */
[----:B------:R-:W1:Y:S01]  /*6590*/  S2UR UR4, SR_CgaCtaId ;  /* 0x00000000000479c3 */ /* 0x000e620000008800 */
[----:B------:R-:W-:Y:S01]  /*65a0*/  UMOV UR5, 0x400 ;  /* 0x0000040000057882 */ /* 0x000fe20000000000 */
[----:B------:R-:W2:Y:S01]  /*65b0*/  LDCU UR8, c[0x0][0x614] ;  /* 0x0000c280ff0877ac */ /* 0x000ea20008000800 */
[----:B------:R-:W3:Y:S05]  /*65c0*/  LDCU.64 UR6, c[0x0][0x348] ;  /* 0x00006900ff0677ac */ /* 0x000eea0008000a00 */
[----:B------:R-:W4:Y:S01]  /*65d0*/  S2UR UR10, SR_CTAID.X ;  /* 0x00000000000a79c3 */ /* 0x000f220000002500 */
[----:B------:R-:W-:Y:S01]  /*65e0*/  UMOV UR33, URZ ;  /* 0x000000ff00217c82 */ /* 0x000fe20008000000 */
[----:B------:R-:W-:Y:S01]  /*65f0*/  UMOV UR25, 0x10 ;  /* 0x0000001000197882 */ /* 0x000fe20000000000 */
[----:B------:R-:W-:Y:S01]  /*6600*/  UMOV UR27, UR35 ;  /* 0x00000023001b7c82 */ /* 0x000fe20008000000 */
[----:B------:R-:W-:Y:S01]  /*6610*/  UMOV UR28, UR36 ;  /* 0x00000024001c7c82 */ /* 0x000fe20008000000 */
[----:B------:R-:W-:Y:S01]  /*6620*/  UMOV UR11, UR35 ;  /* 0x00000023000b7c82 */ /* 0x000fe20008000000 */
[----:B------:R-:W-:Y:S01]  /*6630*/  UMOV UR12, UR36 ;  /* 0x00000024000c7c82 */ /* 0x000fe20008000000 */
[----:B------:R-:W-:Y:S01]  /*6640*/  UMOV UR17, 0x30 ;  /* 0x0000003000117882 */ /* 0x000fe20000000000 */
[----:B-1----:R-:W-:-:S02]  /*6650*/  ULEA UR4, UR4, UR5, 0x18 ;  /* 0x0000000504047291 */ /* 0x002fc4000f8ec0ff */
[----:B------:R-:W-:Y:S02]  /*6660*/  ULOP3.LUT UR5, URZ, UR9, URZ, 0x33, !UPT ;  /* 0x00000009ff057292 */ /* 0x000fe4000f8e33ff */
[----:B---3--:R-:W-:Y:S02]  /*6670*/  UIADD3 UR6, UP0, UPT, UR6, 0x200, URZ ;  /* 0x0000020006067890 */ /* 0x008fe4000ff1e0ff */
[----:B--2---:R-:W-:Y:S02]  /*6680*/  UIADD3 UR5, UPT, UPT, UR5, UR8, URZ ;  /* 0x0000000805057290 */ /* 0x004fe4000fffe0ff */
[----:B----4-:R-:W-:Y:S01]  /*6690*/  ULOP3.LUT UR10, UR10, 0x1, URZ, 0xc0, !UPT ;  /* 0x000000010a0a7892 */ /* 0x010fe2000f8ec0ff */
[----:B------:R-:W1:Y:S01]  /*66a0*/  SYNCS.PHASECHK.TRANS64.TRYWAIT P0, [UR4+0x180], RZ ;  /* 0x000180ffff0075a7 */ /* 0x000e620008001104 */
[----:B------:R-:W-:Y:S01]  /*66b0*/  UMOV UR9, 0x20 ;  /* 0x0000002000097882 */ /* 0x000fe20000000000 */
[----:B------:R-:W-:Y:S02]  /*66c0*/  UIADD3.X UR7, UPT, UPT, URZ, UR7, URZ, UP0, !UPT ;  /* 0x00000007ff077290 */ /* 0x000fe400087fe4ff */
[----:B------:R-:W-:-:S02]  /*66d0*/  ULEA UR5, UR5, UR10, 0x2 ;  /* 0x0000000a05057291 */ /* 0x000fc4000f8e10ff */
[----:B------:R-:W-:Y:S02]  /*66e0*/  UIADD3 UR32, UPT, UPT, UR4, 0xc00, URZ ;  /* 0x00000c0004207890 */ /* 0x000fe4000fffe0ff */
[----:B------:R-:W-:Y:S02]  /*66f0*/  USHF.L.U32 UR34, UR5, 0x7, URZ ;  /* 0x0000000705227899 */ /* 0x000fe400080006ff */
[----:B------:R-:W-:Y:S02]  /*6700*/  UIADD3 UR24, UPT, UPT, UR4, 0x1c00, URZ ;  /* 0x00001c0004187890 */ /* 0x000fe4000fffe0ff */
[----:B------:R-:W-:-:S03]  /*6710*/  UIADD3 UR8, UPT, UPT, UR4, 0x2c00, URZ ;  /* 0x00002c0004087890 */ /* 0x000fc6000fffe0ff */
[----:B------:R-:W-:Y:S01]  /*6720*/  UMOV UR26, UR34 ;  /* 0x00000022001a7c82 */ /* 0x000fe20008000000 */
[----:B------:R-:W-:Y:S01]  /*6730*/  UMOV UR10, UR34 ;  /* 0x00000022000a7c82 */ /* 0x000fe20008000000 */
[----:B-1----:R-:W-:Y:S07]  /*6740*/  @!P0 BRA `(.L_x_65) ;  /* 0x000000ac00508947 */ /* 0x002fee0003800000 */
.L_x_149:
[----:B------:R2:W-:Y:S01]  /*6750*/  UTMASTG.4D [UR32], [UR6], desc[URZ] ;  /* 0x0000ff20060073b5 */ /* 0x0005e20008019000 */
[----:B------:R-:W-:Y:S01]  /*6760*/  UIADD3 UR16, UPT, UPT, UR4, 0x3c00, URZ ;  /* 0x00003c0004107890 */ /* 0x000fe2000fffe0ff */
[----:B------:R-:W-:Y:S01]  /*6770*/  UMOV UR19, UR35 ;  /* 0x0000002300137c82 */ /* 0x000fe20008000000 */
[----:B------:R-:W-:Y:S01]  /*6780*/  UMOV UR20, UR36 ;  /* 0x0000002400147c82 */ /* 0x000fe20008000000 */
[----:B------:R-:W-:Y:S01]  /*6790*/  UMOV UR18, UR34 ;  /* 0x0000002200127c82 */ /* 0x000fe20008000000 */
[----:B------:R-:W-:Y:S01]  /*67a0*/  UMOV UR14, URZ ;  /* 0x000000ff000e7c82 */ /* 0x000fe20008000000 */
[----:B------:R-:W-:Y:S01]  /*67b0*/  UMOV UR15, URZ ;  /* 0x000000ff000f7c82 */ /* 0x000fe20008000000 */
[----:B------:R3:W-:Y:S01]  /*67c0*/  UTMASTG.4D [UR24], [UR6], desc[URZ] ;  /* 0x0000ff18060073b5 */ /* 0x0007e20008019000 */
[----:B------:R4:W-:Y:S02]  /*67d0*/  UTMASTG.4D [UR8], [UR6], desc[URZ] ;  /* 0x0000ff08060073b5 */ /* 0x0009e40008019000 */
[----:B------:R5:W-:Y:S01]  /*67e0*/  UTMASTG.4D [UR16], [UR6], desc[URZ] ;  /* 0x0000ff10060073b5 */ /* 0x000be20008019000 */
[----:B--2---:R-:W-:Y:S01]  /*67f0*/  UIADD3 UR32, UPT, UPT, UR4, 0x5c00, URZ ;  /* 0x00005c0004207890 */ /* 0x004fe2000fffe0ff */
[----:B---3--:R-:W-:Y:S01]  /*6800*/  UMOV UR25, 0x10 ;  /* 0x0000001000197882 */ /* 0x008fe20000000000 */
[----:B------:R-:W-:Y:S01]  /*6810*/  UMOV UR27, UR35 ;  /* 0x00000023001b7c82 */ /* 0x000fe20008000000 */
[----:B------:R-:W-:Y:S01]  /*6820*/  UMOV UR28, UR36 ;  /* 0x00000024001c7c82 */ /* 0x000fe20008000000 */
[----:B------:R-:W-:-:S02]  /*6830*/  UIADD3 UR24, UPT, UPT, UR4, 0x6c00, URZ ;  /* 0x00006c0004187890 */ /* 0x000fc4000fffe0ff */
[----:B----4-:R-:W-:Y:S01]  /*6840*/  UIADD3 UR8, UPT, UPT, UR4, 0x4c00, URZ ;  /* 0x00004c0004087890 */ /* 0x010fe2000fffe0ff */
[----:B------:R-:W-:Y:S01]  /*6850*/  UMOV UR9, 0x40 ;  /* 0x0000004000097882 */ /* 0x000fe20000000000 */
[----:B------:R-:W-:Y:S01]  /*6860*/  UMOV UR11, UR35 ;  /* 0x00000023000b7c82 */ /* 0x000fe20008000000 */
[----:B------:R-:W-:Y:S01]  /*6870*/  UMOV UR12, UR36 ;  /* 0x00000024000c7c82 */ /* 0x000fe20008000000 */
[----:B------:R-:W-:Y:S01]  /*6880*/  UMOV UR10, UR34 ;  /* 0x00000022000a7c82 */ /* 0x000fe20008000000 */
[----:B------:R-:W-:Y:S01]  /*6890*/  UIADD3 UR34, UPT, UPT, UR34, 0x100, URZ ;  /* 0x0000010022227890 */ /* 0x000fe2000fffe0ff */
[----:B-----5:R-:W-:-:S03]  /*68a0*/  UMOV UR17, 0x30 ;  /* 0x0000003000117882 */ /* 0x020fc60000000000 */
[----:B------:R2:W-:Y:S03]  /*68b0*/  UTMASTG.4D [UR8], [UR6], desc[URZ] ;  /* 0x0000ff08060073b5 */ /* 0x0005e60008019000 */
[----:B------:R-:W-:Y:S01]  /*68c0*/  UMOV UR26, UR34 ;  /* 0x00000022001a7c82 */ /* 0x000fe20008000000 */
[----:B------:R0:W-:Y:S01]  /*68d0*/  UTMACMDFLUSH ;  /* 0x00000000000079b7 */ /* 0x0001e20000000000 */
[----:B------:R-:W3:Y:S01]  /*68e0*/  SYNCS.PHASECHK.TRANS64.TRYWAIT P0, [UR4+0x188], RZ ;  /* 0x000188ffff0075a7 */ /* 0x000ee20008001104 */
[----:B--2---:R-:W-:Y:S01]  /*68f0*/  UMOV UR9, 0x20 ;  /* 0x0000002000097882 */ /* 0x004fe20000000000 */
[----:B------:R-:W-:Y:S01]  /*6900*/  UIADD3 UR8, UPT, UPT, UR4, 0x7c00, URZ ;  /* 0x00007c0004087890 */ /* 0x000fe2000fffe0ff */
[----:B------:R-:W-:Y:S01]  /*6910*/  UMOV UR10, UR34 ;  /* 0x00000022000a7c82 */ /* 0x000fe20008000000 */
[----:B---3--:R-:W-:Y:S10]  /*6920*/  @!P0 BRA `(.L_x_66) ;  /* 0x000000a800f08947 */ /* 0x008ff40003800000 */
.L_x_151:
[----:B------:R-:W-:Y:S01]  /*6930*/  UTMASTG.4D [UR32], [UR6], desc[UR14] ;  /* 0x00000e20060073b5 */ /* 0x000fe20008019000 */
[----:B------:R-:W-:Y:S01]  /*6940*/  UIADD3 UR16, UPT, UPT, UR4, 0x8c00, URZ ;  /* 0x00008c0004107890 */ /* 0x000fe2000fffe0ff */
[----:B-1----:R-:W-:Y:S01]  /*6950*/  HFMA2 R4, -RZ, RZ, 0, 5.9604644775390625e-08 ;  /* 0x00000001ff047431 */ /* 0x002fe200000001ff */
[----:B------:R-:W-:Y:S01]  /*6960*/  UMOV UR19, UR35 ;  /* 0x0000002300137c82 */ /* 0x000fe20008000000 */
[----:B------:R-:W-:Y:S01]  /*6970*/  UMOV UR20, UR36 ;  /* 0x0000002400147c82 */ /* 0x000fe20008000000 */
[----:B------:R-:W-:Y:S01]  /*6980*/  UMOV UR18, UR34 ;  /* 0x0000002200127c82 */ /* 0x000fe20008000000 */
[----:B------:R-:W-:Y:S01]  /*6990*/  UTMASTG.4D [UR24], [UR6], desc[UR14] ;  /* 0x00000e18060073b5 */ /* 0x000fe20008019000 */
[----:B------:R1:W-:Y:S03]  /*69a0*/  UTMASTG.4D [UR8], [UR6], desc[UR14] ;  /* 0x00000e08060073b5 */ /* 0x0003e60008019000 */
[----:B------:R3:W-:Y:S01]  /*69b0*/  UTMASTG.4D [UR16], [UR6], desc[UR14] ;  /* 0x00000e10060073b5 */ /* 0x0007e20008019000 */
[----:B-1----:R-:W-:Y:S01]  /*69c0*/  UIADD3 UR8, UPT, UPT, UR4, 0x9c00, URZ ;  /* 0x00009c0004087890 */ /* 0x002fe2000fffe0ff */
[----:B------:R-:W-:Y:S01]  /*69d0*/  UMOV UR9, 0x40 ;  /* 0x0000004000097882 */ /* 0x000fe20000000000 */
[----:B------:R-:W-:Y:S01]  /*69e0*/  UMOV UR11, UR35 ;  /* 0x00000023000b7c82 */ /* 0x000fe20008000000 */
[----:B------:R-:W-:Y:S01]  /*69f0*/  UMOV UR12, UR36 ;  /* 0x00000024000c7c82 */ /* 0x000fe20008000000 */
[----:B------:R-:W-:-:S05]  /*6a00*/  UMOV UR10, UR34 ;  /* 0x00000022000a7c82 */ /* 0x000fca0008000000 */
[----:B------:R3:W-:Y:S01]  /*6a10*/  UTMASTG.4D [UR8], [UR6], desc[UR14] ;  /* 0x00000e08060073b5 */ /* 0x0007e20008019000 */
[----:B------:R0:W-:Y:S01]  /*6a20*/  UTMACMDFLUSH ;  /* 0x00000000000079b7 */ /* 0x0001e20000000000 */
[----:B------:R-:W-:-:S04]  /*6a30*/  DEPBAR.LE SB0, 0x1 ;  /* 0x000080400000791a */ /* 0x000fc80000000000 */
[----:B------:R3:W-:Y:S01]  /*6a40*/  SYNCS.ARRIVE.TRANS64.ART0 RZ, [UR4+0x190], R4 ;  /* 0x00019004ffff79a7 */ /* 0x0007e20008500004 */
[----:B------:R-:W-:-:S04]  /*6a50*/  DEPBAR.LE SB0, 0x0 ;  /* 0x000080000000791a */ /* 0x000fc80000000000 */
[----:B------:R3:W-:Y:S01]  /*6a60*/  SYNCS.ARRIVE.TRANS64.ART0 RZ, [UR4+0x198], R4 ;  /* 0x00019804ffff79a7 */ /* 0x0007e20008500004 */
[----:B------:R-:W-:Y:S01]  /*6a70*/  NOP ;  /* 0x0000000000007918 */ /* 0x000fe20000000000 */
.L_x_64:
[----:B------:R-:W-:-:S13]  /*6a80*/  R2UR UR4, R0 ;  /* 0x00000000000472ca */ /* 0x000fda00000e0000 */
[----:B------:R-:W-:-:S09]  /*6a90*/  UISETP.GT.AND UP0, UPT, UR4, 0x7, UPT ;  /* 0x000000070400788c */ /* 0x000fd2000bf04270 */
[----:B------:R-:W-:Y:S05]  /*6aa0*/  BRA.U UP0, `(.L_x_67) ;  /* 0x00000079000c7547 */ /* 0x000fea000b800000 */
[----:B------:R-:W-:Y:S01]  /*6ab0*/  NOP ;  /* 0x0000000000007918 */ /* 0x000fe20000000000 */
.L_x_68:
[----:B------:R-:W-:-:S08]  /*6ac0*/  NOP ;  /* 0x0000000000007918 */ /* 0x000fd00000000000 */
[----:B------:R-:W4:Y:S02]  /*6ad0*/  USETMAXREG.TRY_ALLOC.CTAPOOL UP0, 0xc8 ;  /* 0x000000c8000079c8 */ /* 0x000f240008000600 */
[----:B----4-:R-:W-:Y:S05]  /*6ae0*/  BRA.U !UP0, `(.L_x_68) ;  /* 0xfffffffd08f47547 */ /* 0x010fea000b83ffff */
[----:B------:R-:W4:Y:S01]  /*6af0*/  S2UR UR5, SR_CTAID.X ;  /* 0x00000000000579c3 */ /* 0x000f220000002500 */
[----:B------:R-:W4:Y:S01]  /*6b00*/  LDCU UR4, c[0x0][0x60c] ;  /* 0x0000c180ff0477ac */ /* 0x000f220008000800 */
[----:B---3--:R-:W-:Y:S01]  /*6b10*/  UMOV UR9, 0x1 ;  /* 0x0000000100097882 */ /* 0x008fe20000000000 */
[----:B----4-:R-:W-:-:S05]  /*6b20*/  UISETP.GE.AND UP0, UPT, UR5, UR4, UPT ;  /* 0x000000040500728c */ /* 0x010fca000bf06270 */
[----:B-----5:R-:W-:Y:S06]  /*6b30*/  BAR.SYNC.DEFER_BLOCKING 0x2, 0x1a0 ;  /* 0x0086800000007b1d */ /* 0x020fec0000010000 */
[----:B------:R-:W-:Y:S05]  /*6b40*/  BRA.U UP0, `(.L_x_69) ;  /* 0x0000007500b07547 */ /* 0x000fea000b800000 */
[----:B------:R-:W3:Y:S01]  /*6b50*/  S2UR UR4, SR_CgaCtaId ;  /* 0x00000000000479c3 */ /* 0x000ee20000008800 */
[----:B------:R-:W-:Y:S01]  /*6b60*/  R2UR UR5, R0 ;  /* 0x00000000000572ca */ /* 0x000fe200000e0000 */
[----:B------:R-:W-:Y:S01]  /*6b70*/  UMOV UR18, 0x400 ;  /* 0x0000040000127882 */ /* 0x000fe20000000000 */
[----:B-12---:R-:W-:Y:S01]  /*6b80*/  HFMA2 R4, -RZ, RZ, -0.0 , 0 ;  /* 0x80000000ff047431 */ /* 0x006fe200000001ff */
[----:B------:R-:W1:Y:S04]  /*6b90*/  LDCU.U8 UR9, c[0x0][0x644] ;  /* 0x0000c880ff0977ac */ /* 0x000e680008000000 */
[----:B------:R-:W2:Y:S01]  /*6ba0*/  S2UR UR8, SR_CTAID.X ;  /* 0x00000000000879c3 */ /* 0x000ea20000002500 */
[----:B------:R-:W4:Y:S01]  /*6bb0*/  LDCU.U8 UR7, c[0x0][0x645] ;  /* 0x0000c8a0ff0777ac */ /* 0x000f220008000000 */
[----:B------:R-:W5:Y:S04]  /*6bc0*/  LDCU UR6, c[0x0][0x654] ;  /* 0x0000ca80ff0677ac */ /* 0x000f680008000800 */
[----:B------:R-:W-:Y:S01]  /*6bd0*/  UISETP.GT.AND UP2, UPT, UR5, 0x3, UPT ;  /* 0x000000030500788c */ /* 0x000fe2000bf44270 */
[----:B------:R-:W1:Y:S01]  /*6be0*/  LDCU UR22, c[0x0][0x38c] ;  /* 0x00007180ff1677ac */ /* 0x000e620008000800 */
[----:B------:R-:W1:Y:S01]  /*6bf0*/  LDCU UR20, c[0x0][0x380] ;  /* 0x00007000ff1477ac */ /* 0x000e620008000800 */
[----:B---3--:R-:W-:Y:S01]  /*6c00*/  ULEA UR18, UR4, UR18, 0x18 ;  /* 0x0000001204127291 */ /* 0x008fe2000f8ec0ff */
[----:B------:R-:W3:Y:S03]  /*6c10*/  LDCU UR4, c[0x0][0x640] ;  /* 0x0000c800ff0477ac */ /* 0x000ee60008000800 */
[----:B------:R-:W-:-:S04]  /*6c20*/  UIADD3 UR21, UPT, UPT, UR18, 0x8, URZ ;  /* 0x0000000812157890 */ /* 0x000fc8000fffe0ff */
[----:B------:R-:W-:Y:S02]  /*6c30*/  @!UP2 UIADD3 UR21, UPT, UPT, UR18, URZ, URZ ;  /* 0x000000ff1215a290 */ /* 0x000fe4000fffe0ff */
[----:B--2---:R-:W-:Y:S02]  /*6c40*/  USHF.L.U32 UR12, UR8, 0x7, URZ ;  /* 0x00000007080c7899 */ /* 0x004fe400080006ff */
[----:B------:R-:W-:Y:S02]  /*6c50*/  UIADD3 UR14, UPT, UPT, UR21, 0x100, URZ ;  /* 0x00000100150e7890 */ /* 0x000fe4000fffe0ff */
[----:B------:R-:W-:-:S03]  /*6c60*/  UIADD3 UR13, UPT, UPT, UR21, 0x170, URZ ;  /* 0x00000170150d7890 */ /* 0x000fc6000fffe0ff */
[----:B------:R-:W2:Y:S01]  /*6c70*/  SYNCS.PHASECHK.TRANS64.TRYWAIT P0, [UR21+0x170], R4 ;  /* 0x00017004ff0075a7 */ /* 0x000ea20008001115 */
[----:B---3--:R-:W-:-:S04]  /*6c80*/  UIMAD.WIDE.U32 UR4, UR8, UR4, URZ ;  /* 0x00000004080472a5 */ /* 0x008fc8000f8e00ff */
[----:B------:R-:W-:-:S04]  /*6c90*/  UIADD3 UR4, UPT, UPT, -UR5, UR8, URZ ;  /* 0x0000000805047290 */ /* 0x000fc8000fffe1ff */
[----:B-1----:R-:W-:Y:S01]  /*6ca0*/  USHF.R.U32.HI UR4, URZ, UR9, UR4 ;  /* 0x00000009ff047299 */ /* 0x002fe20008011604 */
[----:B------:R-:W1:Y:S03]  /*6cb0*/  LDCU.U8 UR9, c[0x0][0x650] ;  /* 0x0000ca00ff0977ac */ /* 0x000e660008000000 */
[----:B------:R-:W-:Y:S01]  /*6cc0*/  UIADD3 UR4, UPT, UPT, UR5, UR4, URZ ;  /* 0x0000000405047290 */ /* 0x000fe2000fffe0ff */
[----:B------:R-:W3:Y:S03]  /*6cd0*/  LDCU UR5, c[0x0][0x634] ;  /* 0x0000c680ff0577ac */ /* 0x000ee60008000800 */
[----:B----4-:R-:W-:Y:S01]  /*6ce0*/  USHF.R.U32.HI UR4, URZ, UR7, UR4 ;  /* 0x00000007ff047299 */ /* 0x010fe20008011604 */
[----:B------:R-:W1:Y:S03]  /*6cf0*/  LDCU.U8 UR7, c[0x0][0x638] ;  /* 0x0000c700ff0777ac */ /* 0x000e660008000000 */
[----:B-----5:R-:W-:Y:S01]  /*6d00*/  UISETP.GE.AND UP0, UPT, UR4, UR6, UPT ;  /* 0x000000060400728c */ /* 0x020fe2000bf06270 */
[----:B------:R-:W4:Y:S01]  /*6d10*/  LDCU UR6, c[0x0][0x63c] ;  /* 0x0000c780ff0677ac */ /* 0x000f220008000800 */
[----:B------:R-:W-:-:S09]  /*6d20*/  UIADD3 UR4, UPT, UPT, -UR4, URZ, URZ ;  /* 0x000000ff04047290 */ /* 0x000fd2000fffe1ff */
[----:B---3--:R-:W3:Y:S01]  /*6d30*/  @UP0 LDCU UR5, c[0x0][0x64c] ;  /* 0x0000c980ff0507ac */ /* 0x008ee20008000800 */
[----:B-1----:R-:W-:Y:S02]  /*6d40*/  USEL UR7, UR7, UR9, !UP0 ;  /* 0x0000000907077287 */ /* 0x002fe4000c000000 */
[----:B----4-:R-:W-:Y:S01]  /*6d50*/  UIMAD UR6, UR4, UR6, UR8 ;  /* 0x00000006040672a4 */ /* 0x010fe2000f8e0208 */
[----:B--23--:R-:W-:Y:S11]  /*6d60*/  @!P0 BRA `(.L_x_70) ;  /* 0x000000a400f88947 */ /* 0x00cff60003800000 */
.L_x_153:
[----:B------:R-:W2:Y:S01]  /*6d70*/  SYNCS.PHASECHK.TRANS64.TRYWAIT P0, [UR14], RZ ;  /* 0x000000ffff0075a7 */ /* 0x000ea2000800110e */
[----:B------:R-:W3:Y:S01]  /*6d80*/  LDCU.U8 UR8, c[0x0][0x639] ;  /* 0x0000c720ff0877ac */ /* 0x000ee20008000000 */
[----:B-1----:R-:W-:Y:S01]  /*6d90*/  IMAD.U32 R4, RZ, RZ, UR12 ;  /* 0x0000000cff047e24 */ /* 0x002fe2000f8e00ff */
[C---:B------:R-:W-:Y:S01]  /*6da0*/  LOP3.LUT R5, R3.reuse, 0x7f, RZ, 0xc0, !PT ;  /* 0x0000007f03057812 */ /* 0x040fe200078ec0ff */
[----:B------:R-:W-:Y:S01]  /*6db0*/  IMAD.U32 R85, R3, 0x10000, RZ ;  /* 0x0001000003557824 */ /* 0x000fe200078e00ff */
[----:B------:R-:W3:Y:S01]  /*6dc0*/  LDCU.U8 UR9, c[0x0][0x651] ;  /* 0x0000ca20ff0977ac */ /* 0x000ee20008000000 */
[----:B------:R-:W-:Y:S02]  /*6dd0*/  MOV R37, UR20 ;  /* 0x0000001400257c02 */ /* 0x000fe40008000f00 */
[----:B------:R-:W-:Y:S01]  /*6de0*/  LOP3.LUT R5, R5, 0x80, R4, 0xf8, !PT ;  /* 0x0000008005057812 */ /* 0x000fe200078ef804 */
[----:B------:R-:W-:Y:S01]  /*6df0*/  UIMAD.WIDE.U32 UR4, UR6, UR5, URZ ;  /* 0x00000005060472a5 */ /* 0x000fe2000f8e00ff */
[----:B------:R-:W1:Y:S01]  /*6e00*/  LDCU UR15, c[0x0][0x614] ;  /* 0x0000c280ff0f77ac */ /* 0x000e620008000800 */
[----:B------:R-:W-:-:S02]  /*6e10*/  ULOP3.LUT UR7, UR7, 0xff, URZ, 0xc0, !UPT ;  /* 0x000000ff07077892 */ /* 0x000fc4000f8ec0ff */
[----:B------:R-:W-:Y:S01]  /*6e20*/  UIADD3 UR4, UPT, UPT, UR6, -UR5, URZ ;  /* 0x8000000506047290 */ /* 0x000fe2000fffe0ff */
[----:B------:R-:W-:Y:S01]  /*6e30*/  UMOV UR24, 0x0 ;  /* 0x0000000000187882 */ /* 0x000fe20000000000 */
[----:B------:R-:W-:Y:S02]  /*6e40*/  UMOV UR25, 0x1 ;  /* 0x0000000100197882 */ /* 0x000fe40000000000 */
[----:B------:R-:W-:Y:S02]  /*6e50*/  USHF.R.U32.HI UR4, URZ, UR7, UR4 ;  /* 0x00000007ff047299 */ /* 0x000fe40008011604 */
[----:B---3--:R-:W-:Y:S02]  /*6e60*/  USEL UR6, UR8, UR9, !UP0 ;  /* 0x0000000908067287 */ /* 0x008fe4000c000000 */
[----:B------:R-:W-:Y:S02]  /*6e70*/  UIADD3 UR4, UPT, UPT, UR5, UR4, URZ ;  /* 0x0000000405047290 */ /* 0x000fe4000fffe0ff */
[----:B------:R-:W-:-:S02]  /*6e80*/  ULOP3.LUT UR6, UR6, 0xff, URZ, 0xc0, !UPT ;  /* 0x000000ff06067892 */ /* 0x000fc4000f8ec0ff */
[----:B------:R-:W-:Y:S02]  /*6e90*/  UIADD3 UR7, UPT, UPT, UR22, -UR20, URZ ;  /* 0x8000001416077290 */ /* 0x000fe4000fffe0ff */
[----:B------:R-:W-:Y:S02]  /*6ea0*/  USHF.R.U32.HI UR10, URZ, UR6, UR4 ;  /* 0x00000006ff0a7299 */ /* 0x000fe40008011604 */
[----:B------:R-:W-:Y:S02]  /*6eb0*/  UIADD3 UR9, UPT, UPT, UR22, -0x1, URZ ;  /* 0xffffffff16097890 */ /* 0x000fe4000fffe0ff */
[----:B-1----:R-:W-:Y:S02]  /*6ec0*/  UIADD3 UR4, UPT, UPT, -UR10, UR15, URZ ;  /* 0x0000000f0a047290 */ /* 0x002fe4000fffe1ff */
[----:B------:R-:W-:Y:S02]  /*6ed0*/  UIADD3 UR5, UPT, UPT, -UR22, URZ, URZ ;  /* 0x000000ff16057290 */ /* 0x000fe4000fffe1ff */
[----:B------:R-:W-:-:S02]  /*6ee0*/  ULEA UR8, UR4, UR7, 0x8 ;  /* 0x0000000704087291 */ /* 0x000fc4000f8e40ff */
[----:B------:R-:W-:Y:S02]  /*6ef0*/  USHF.R.S32.HI UR4, URZ, 0x1f, UR9 ;  /* 0x0000001fff047899 */ /* 0x000fe40008011409 */
[----:B------:R-:W-:Y:S02]  /*6f00*/  USHF.R.S32.HI UR5, URZ, 0x1f, UR5 ;  /* 0x0000001fff057899 */ /* 0x000fe40008011405 */
[----:B------:R-:W-:Y:S02]  /*6f10*/  UIADD3 UR6, UPT, UPT, -UR8, URZ, URZ ;  /* 0x000000ff08067290 */ /* 0x000fe4000fffe1ff */
[----:B------:R-:W-:Y:S02]  /*6f20*/  ULEA.HI UR9, UR4, UR9, URZ, 0x7 ;  /* 0x0000000904097291 */ /* 0x000fe4000f8f38ff */
[----:B------:R-:W-:Y:S02]  /*6f30*/  ULEA.HI UR7, UR5, -UR22, URZ, 0x7 ;  /* 0x8000001605077291 */ /* 0x000fe4000f8f38ff */
[----:B------:R-:W-:-:S02]  /*6f40*/  USHF.R.S32.HI UR4, URZ, 0x1f, UR6 ;  /* 0x0000001fff047899 */ /* 0x000fc40008011406 */
[----:B------:R-:W-:Y:S02]  /*6f50*/  UIADD3 UR5, UPT, UPT, UR8, -0x1, URZ ;  /* 0xffffffff08057890 */ /* 0x000fe4000fffe0ff */
[----:B------:R-:W-:Y:S02]  /*6f60*/  UISETP.GT.AND UP0, UPT, UR22, URZ, UPT ;  /* 0x000000ff1600728c */ /* 0x000fe4000bf04270 */
[----:B------:R-:W-:Y:S02]  /*6f70*/  ULEA.HI UR4, UR4, -UR8, URZ, 0x7 ;  /* 0x8000000804047291 */ /* 0x000fe4000f8f38ff */
[----:B------:R-:W-:Y:S02]  /*6f80*/  USHF.R.S32.HI UR6, URZ, 0x1f, UR5 ;  /* 0x0000001fff067899 */ /* 0x000fe40008011405 */
[----:B------:R-:W-:Y:S02]  /*6f90*/  USHF.R.S32.HI UR4, URZ, 0x7, UR4 ;  /* 0x00000007ff047899 */ /* 0x000fe40008011404 */
[----:B------:R-:W-:-:S02]  /*6fa0*/  USHF.R.S32.HI UR7, URZ, 0x7, UR7 ;  /* 0x00000007ff077899 */ /* 0x000fc40008011407 */
[----:B------:R-:W-:Y:S02]  /*6fb0*/  UISETP.GT.AND UP1, UPT, UR8, URZ, UPT ;  /* 0x000000ff0800728c */ /* 0x000fe4000bf24270 */
[----:B------:R-:W-:Y:S02]  /*6fc0*/  ULEA.HI UR5, UR6, UR5, URZ, 0x7 ;  /* 0x0000000506057291 */ /* 0x000fe4000f8f38ff */
[----:B------:R-:W-:Y:S02]  /*6fd0*/  UIADD3 UR6, UPT, UPT, -UR4, URZ, URZ ;  /* 0x000000ff04067290 */ /* 0x000fe4000fffe1ff */
[----:B------:R-:W-:Y:S02]  /*6fe0*/  @UP0 UIMAD.WIDE UR16, UR9, 0x2000000, UR24 ;  /* 0x02000000091008a5 */ /* 0x000fe4000f8e0218 */
[----:B------:R-:W-:Y:S02]  /*6ff0*/  ULEA.HI.SX32 UR5, UR5, 0x1, 0x19 ;  /* 0x0000000105057891 */ /* 0x000fe4000f8fcaff */
[----:B------:R-:W-:-:S02]  /*7000*/  UIADD3 UR4, UPT, UPT, -UR7, URZ, URZ ;  /* 0x000000ff07047290 */ /* 0x000fc4000fffe1ff */
[----:B------:R-:W-:-:S03]  /*7010*/  USEL UR7, URZ, 0x100, !UP2 ;  /* 0x00000100ff077887 */ /* 0x000fc6000d000000 */
[----:B------:R-:W-:Y:S01]  /*7020*/  @!UP1 UMOV UR5, UR6 ;  /* 0x0000000600059c82 */ /* 0x000fe20008000000 */
[----:B------:R-:W-:Y:S01]  /*7030*/  USEL UR6, URZ, 0x80, !UP2 ;  /* 0x00000080ff067887 */ /* 0x000fe2000d000000 */
[----:B------:R-:W-:Y:S01]  /*7040*/  @UP0 UMOV UR4, UR17 ;  /* 0x0000001100040c82 */ /* 0x000fe20008000000 */
[----:B------:R-:W-:Y:S01]  /*7050*/  LOP3.LUT R5, R5, UR7, RZ, 0xfc, !PT ;  /* 0x0000000705057c12 */ /* 0x000fe2000f8efcff */
[----:B------:R-:W-:-:S03]  /*7060*/  UISETP.LT.AND UP0, UPT, UR5, UR4, UPT ;  /* 0x000000040500728c */ /* 0x000fc6000bf01270 */
[----:B------:R-:W-:Y:S01]  /*7070*/  IMAD.U32 R84, RZ, RZ, UR6 ;  /* 0x00000006ff547e24 */ /* 0x000fe2000f8e00ff */
[----:B------:R-:W-:Y:S02]  /*7080*/  USEL UR11, UR5, UR4, UP0 ;  /* 0x00000004050b7287 */ /* 0x000fe40008000000 */
[----:B------:R-:W-:Y:S02]  /*7090*/  ULOP3.LUT UR4, URZ, UR10, URZ, 0x33, !UPT ;  /* 0x0000000aff047292 */ /* 0x000fe4000f8e33ff */
[----:B------:R-:W-:Y:S01]  /*70a0*/  LOP3.LUT R85, R84, 0x600000, R85, 0xf8, !PT ;  /* 0x0060000054557812 */ /* 0x000fe200078ef855 */
[----:B------:R-:W-:Y:S02]  /*70b0*/  UIADD3 UR19, UPT, UPT, UR11, -0x1, URZ ;  /* 0xffffffff0b137890 */ /* 0x000fe4000fffe0ff */
[----:B------:R-:W-:Y:S01]  /*70c0*/  UIADD3 UR4, UPT, UPT, UR4, UR15, URZ ;  /* 0x0000000f04047290 */ /* 0x000fe2000fffe0ff */
[----:B------:R-:W-:Y:S01]  /*70d0*/  R2UR UR6, R85 ;  /* 0x00000000550672ca */ /* 0x000fe200000e0000 */
[----:B------:R-:W-:-:S04]  /*70e0*/  UISETP.LT.AND UP0, UPT, URZ, UR19, UPT ;  /* 0x00000013ff00728c */ /* 0x000fc8000bf01270 */
[----:B------:R-:W-:Y:S01]  /*70f0*/  USEL UR5, URZ, UR19, !UP0 ;  /* 0x00000013ff057287 */ /* 0x000fe2000c000000 */
[----:B------:R-:W-:-:S03]  /*7100*/  MOV R170, UR4 ;  /* 0x0000000400aa7c02 */ /* 0x000fc60008000f00 */
[----:B------:R-:W-:Y:S02]  /*7110*/  UIMAD UR4, UR5, -0x80, UR22 ;  /* 0xffffff80050478a4 */ /* 0x000fe4000f8e0216 */
[----:B------:R-:W-:Y:S01]  /*7120*/  IMAD R170, R170, 0x200, R5 ;  /* 0x00000200aaaa7824 */ /* 0x000fe200078e0205 */
[----:B--2---:R-:W-:Y:S09]  /*7130*/  @!P0 BRA `(.L_x_71) ;  /* 0x000000a400248947 */ /* 0x004ff20003800000 */
.L_x_155:
[----:B------:R-:W-:Y:S01]  /*7140*/  IMAD.U32 R36, RZ, RZ, UR4 ;  /* 0x00000004ff247e24 */ /* 0x000fe2000f8e00ff */
[----:B------:R-:W-:Y:S01]  /*7150*/  IADD3 R37, PT, PT, -R37, UR4, R170 ;  /* 0x0000000425257c10 */ /* 0x000fe2000fffe1aa */
[----:B-1----:R-:W1:Y:S01]  /*7160*/  LDTM.x32 R4, tmem[UR6] ;  /* 0x00000006000479ee */ /* 0x002e6200082c0000 */
[----:B------:R-:W-:Y:S01]  /*7170*/  IMAD.MOV.U32 R89, RZ, RZ, -0x1 ;  /* 0xffffffffff597424 */ /* 0x000fe200078e00ff */
[----:B------:R-:W-:Y:S01]  /*7180*/  LOP3.LUT R86, R85, 0x20, RZ, 0xfc, !PT ;  /* 0x0000002055567812 */ /* 0x000fe200078efcff */
[----:B------:R-:W2:Y:S01]  /*7190*/  LDCU UR6, c[0x0][0x600] ;  /* 0x0000c000ff0677ac */ /* 0x000ea20008000800 */
[----:B------:R-:W-:Y:S02]  /*71a0*/  VIADDMNMX R36, R37, 0x1, R36, PT ;  /* 0x0000000125247846 */ /* 0x000fe40003800124 */
[----:B------:R-:W-:Y:S02]  /*71b0*/  R2UR UR4, R86 ;  /* 0x00000000560472ca */ /* 0x000fe400000e0000 */
[C---:B------:R-:W-:Y:S01]  /*71c0*/  LOP3.LUT R87, R85.reuse, 0x40, RZ, 0xfc, !PT ;  /* 0x0000004055577812 */ /* 0x040fe200078efcff */
[----:B------:R-:W-:Y:S01]  /*71d0*/  IMAD.MOV R132, RZ, RZ, -R36 ;  /* 0x000000ffff847224 */ /* 0x000fe200078e0a24 */
[----:B------:R-:W-:-:S02]  /*71e0*/  LOP3.LUT R88, R85, 0x60, RZ, 0xfc, !PT ;  /* 0x0000006055587812 */ /* 0x000fc400078efcff */
[----:B------:R-:W-:Y:S02]  /*71f0*/  R2UR UR5, R0 ;  /* 0x00000000000572ca */ /* 0x000fe400000e0000 */
[----:B------:R-:W-:Y:S02]  /*7200*/  VIADDMNMX R36, R132, 0x20, RZ, !PT ;  /* 0x0000002084247846 */ /* 0x000fe400078001ff */
[----:B------:R-:W-:Y:S02]  /*7210*/  R2UR UR7, R2 ;  /* 0x00000000020772ca */ /* 0x000fe400000e0000 */
[----:B------:R-:W-:Y:S01]  /*7220*/  SHF.R.U32.HI R36, RZ, R36, R89 ;  /* 0x00000024ff247219 */ /* 0x000fe20000011659 */
[----:B------:R-:W3:Y:S01]  /*7230*/  LDTM.x32 R52, tmem[UR4] ;  /* 0x00000004003479ee */ /* 0x000ee200082c0000 */
[----:B------:R-:W-:Y:S02]  /*7240*/  R2UR UR4, R87 ;  /* 0x00000000570472ca */ /* 0x000fe400000e0000 */
[----:B------:R-:W-:-:S02]  /*7250*/  R2P PR, R36, 0x7e ;  /* 0x0000007e24007804 */ /* 0x000fc40000000000 */
[----:B------:R-:W-:-:S03]  /*7260*/  LOP3.LUT R168, R85, 0x70, RZ, 0xfc, !PT ;  /* 0x0000007055a87812 */ /* 0x000fc600078efcff */
[----:B-1----:R-:W-:Y:S02]  /*7270*/  SEL R101, R5, 0xff800000, P1 ;  /* 0xff80000005657807 */ /* 0x002fe40000800000 */
[----:B------:R-:W-:Y:S02]  /*7280*/  SEL R90, R6, 0xff800000, P2 ;  /* 0xff800000065a7807 */ /* 0x000fe40001000000 */
[----:B------:R-:W-:Y:S02]  /*7290*/  SEL R91, R7, 0xff800000, P3 ;  /* 0xff800000075b7807 */ /* 0x000fe40001800000 */
[----:B------:R-:W-:Y:S02]  /*72a0*/  SEL R92, R8, 0xff800000, P4 ;  /* 0xff800000085c7807 */ /* 0x000fe40002000000 */
[----:B------:R-:W-:Y:S02]  /*72b0*/  SEL R93, R9, 0xff800000, P5 ;  /* 0xff800000095d7807 */ /* 0x000fe40002800000 */
[----:B------:R-:W-:-:S02]  /*72c0*/  SEL R104, R10, 0xff800000, P6 ;  /* 0xff8000000a687807 */ /* 0x000fc40003000000 */
[C---:B------:R-:W-:Y:S02]  /*72d0*/  R2P PR, R36.reuse.B1, 0x7f ;  /* 0x0000007f24007804 */ /* 0x040fe40000001000 */
[----:B------:R-:W-:Y:S02]  /*72e0*/  LOP3.LUT R5, R36, 0x1, RZ, 0xc0, !PT ;  /* 0x0000000124057812 */ /* 0x000fe400078ec0ff */
[----:B------:R-:W-:Y:S02]  /*72f0*/  VIADDMNMX R6, R132, 0x60, RZ, !PT ;  /* 0x0000006084067846 */ /* 0x000fe400078001ff */
[----:B------:R-:W-:Y:S02]  /*7300*/  SEL R94, R12, 0xff800000, P0 ;  /* 0xff8000000c5e7807 */ /* 0x000fe40000000000 */
[----:B------:R-:W-:Y:S02]  /*7310*/  SEL R95, R13, 0xff800000, P1 ;  /* 0xff8000000d5f7807 */ /* 0x000fe40000800000 */
[----:B------:R-:W-:-:S02]  /*7320*/  SEL R96, R14, 0xff800000, P2 ;  /* 0xff8000000e607807 */ /* 0x000fc40001000000 */
[----:B------:R-:W-:Y:S02]  /*7330*/  SEL R97, R15, 0xff800000, P3 ;  /* 0xff8000000f617807 */ /* 0x000fe40001800000 */
[----:B------:R-:W-:Y:S02]  /*7340*/  SEL R98, R16, 0xff800000, P4 ;  /* 0xff80000010627807 */ /* 0x000fe40002000000 */
[----:B------:R-:W-:Y:S02]  /*7350*/  SEL R99, R17, 0xff800000, P5 ;  /* 0xff80000011637807 */ /* 0x000fe40002800000 */
[----:B------:R-:W-:Y:S02]  /*7360*/  SEL R110, R18, 0xff800000, P6 ;  /* 0xff800000126e7807 */ /* 0x000fe40003000000 */
[----:B------:R-:W-:Y:S02]  /*7370*/  R2P PR, R36.B2, 0x7f ;  /* 0x0000007f24007804 */ /* 0x000fe40000002000 */
[----:B------:R-:W-:-:S03]  /*7380*/  SHF.R.U32.HI R133, RZ, R6, R89 ;  /* 0x00000006ff857219 */ /* 0x000fc60000011659 */
[----:B------:R-:W-:Y:S02]  /*7390*/  SEL R102, R20, 0xff800000, P0 ;  /* 0xff80000014667807 */ /* 0x000fe40000000000 */
[----:B------:R-:W-:Y:S02]  /*73a0*/  SEL R103, R21, 0xff800000, P1 ;  /* 0xff80000015677807 */ /* 0x000fe40000800000 */
[----:B------:R-:W-:Y:S02]  /*73b0*/  SEL R106, R22, 0xff800000, P2 ;  /* 0xff800000166a7807 */ /* 0x000fe40001000000 */
[----:B------:R-:W-:Y:S02]  /*73c0*/  SEL R107, R23, 0xff800000, P3 ;  /* 0xff800000176b7807 */ /* 0x000fe40001800000 */
[----:B------:R-:W-:Y:S02]  /*73d0*/  SEL R108, R24, 0xff800000, P4 ;  /* 0xff800000186c7807 */ /* 0x000fe40002000000 */
[----:B------:R-:W-:-:S02]  /*73e0*/  SEL R109, R25, 0xff800000, P5 ;  /* 0xff800000196d7807 */ /* 0x000fc40002800000 */
[----:B------:R-:W-:Y:S02]  /*73f0*/  SEL R114, R26, 0xff800000, P6 ;  /* 0xff8000001a727807 */ /* 0x000fe40003000000 */
[----:B------:R-:W-:-:S05]  /*7400*/  R2P PR, R36.B3, 0x7f ;  /* 0x0000007f24007804 */ /* 0x000fca0000003000 */
[----:B------:R-:W-:Y:S02]  /*7410*/  SEL R112, R28, 0xff800000, P0 ;  /* 0xff8000001c707807 */ /* 0x000fe40000000000 */
[----:B------:R-:W-:Y:S02]  /*7420*/  ISETP.NE.U32.AND P0, PT, R5, 0x1, PT ;  /* 0x000000010500780c */ /* 0x000fe40003f05070 */
[----:B------:R-:W-:Y:S02]  /*7430*/  SEL R113, R29, 0xff800000, P1 ;  /* 0xff8000001d717807 */ /* 0x000fe40000800000 */
[----:B------:R-:W-:Y:S02]  /*7440*/  LOP3.LUT P1, RZ, R36, 0x80, RZ, 0xc0, !PT ;  /* 0x0000008024ff7812 */ /* 0x000fe4000782c0ff */
[----:B------:R-:W-:Y:S02]  /*7450*/  SEL R100, R4, 0xff800000, !P0 ;  /* 0xff80000004647807 */ /* 0x000fe40004000000 */
[----:B------:R-:W-:-:S02]  /*7460*/  LOP3.LUT P0, RZ, R36, 0x8000, RZ, 0xc0, !PT ;  /* 0x0000800024ff7812 */ /* 0x000fc4000780c0ff */
[----:B------:R-:W-:Y:S02]  /*7470*/  VIADDMNMX R4, R132, 0x40, RZ, !PT ;  /* 0x0000004084047846 */ /* 0x000fe400078001ff */
[----:B------:R-:W-:Y:S02]  /*7480*/  SEL R105, R11, 0xff800000, P1 ;  /* 0xff8000000b697807 */ /* 0x000fe40000800000 */
[C---:B------:R-:W-:Y:S02]  /*7490*/  LOP3.LUT P1, RZ, R36.reuse, 0x800000, RZ, 0xc0, !PT ;  /* 0x0080000024ff7812 */ /* 0x040fe4000782c0ff */
[----:B------:R-:W-:Y:S02]  /*74a0*/  SEL R111, R19, 0xff800000, P0 ;  /* 0xff800000136f7807 */ /* 0x000fe40000000000 */
[----:B------:R-:W-:Y:S02]  /*74b0*/  ISETP.GT.AND P0, PT, R36, -0x1, PT ;  /* 0xffffffff2400780c */ /* 0x000fe40003f04270 */
[----:B------:R-:W-:-:S02]  /*74c0*/  SHF.R.U32.HI R4, RZ, R4, R89 ;  /* 0x00000004ff047219 */ /* 0x000fc40000011659 */
[----:B------:R-:W-:Y:S02]  /*74d0*/  SEL R115, R27, 0xff800000, P1 ;  /* 0xff8000001b737807 */ /* 0x000fe40000800000 */
[----:B------:R-:W-:Y:S02]  /*74e0*/  SEL R116, R30, 0xff800000, P2 ;  /* 0xff8000001e747807 */ /* 0x000fe40001000000 */
[----:B------:R-:W-:Y:S02]  /*74f0*/  SEL R117, R31, 0xff800000, P3 ;  /* 0xff8000001f757807 */ /* 0x000fe40001800000 */
[----:B------:R-:W-:Y:S02]  /*7500*/  SEL R118, R32, 0xff800000, P4 ;  /* 0xff80000020767807 */ /* 0x000fe40002000000 */
[----:B------:R-:W-:Y:S02]  /*7510*/  SEL R119, R33, 0xff800000, P5 ;  /* 0xff80000021777807 */ /* 0x000fe40002800000 */
[----:B------:R-:W-:-:S02]  /*7520*/  SEL R120, R34, 0xff800000, P6 ;  /* 0xff80000022787807 */ /* 0x000fc40003000000 */
[----:B------:R-:W-:Y:S02]  /*7530*/  R2P PR, R4, 0x7e ;  /* 0x0000007e04007804 */ /* 0x000fe40000000000 */
[----:B------:R-:W-:Y:S02]  /*7540*/  SEL R121, R35, 0xff800000, !P0 ;  /* 0xff80000023797807 */ /* 0x000fe40004000000 */
[----:B------:R-:W1:Y:S01]  /*7550*/  LDTM.x32 R20, tmem[UR4] ;  /* 0x00000004001479ee */ /* 0x000e6200082c0000 */
[----:B---3--:R-:W-:Y:S02]  /*7560*/  SEL R53, R53, 0xff800000, P1 ;  /* 0xff80000035357807 */ /* 0x008fe40000800000 */
[----:B------:R-:W-:Y:S02]  /*7570*/  SEL R54, R54, 0xff800000, P2 ;  /* 0xff80000036367807 */ /* 0x000fe40001000000 */
[----:B------:R-:W-:Y:S02]  /*7580*/  SEL R55, R55, 0xff800000, P3 ;  /* 0xff80000037377807 */ /* 0x000fe40001800000 */
[----:B------:R-:W-:-:S02]  /*7590*/  SEL R56, R56, 0xff800000, P4 ;  /* 0xff80000038387807 */ /* 0x000fc40002000000 */
[----:B------:R-:W-:Y:S02]  /*75a0*/  SEL R57, R57, 0xff800000, P5 ;  /* 0xff80000039397807 */ /* 0x000fe40002800000 */
[----:B------:R-:W-:Y:S02]  /*75b0*/  SEL R58, R58, 0xff800000, P6 ;  /* 0xff8000003a3a7807 */ /* 0x000fe40003000000 */
[C---:B------:R-:W-:Y:S02]  /*75c0*/  R2P PR, R4.reuse.B1, 0x7f ;  /* 0x0000007f04007804 */ /* 0x040fe40000001000 */
[----:B------:R-:W-:Y:S02]  /*75d0*/  LOP3.LUT R5, R4, 0x1, RZ, 0xc0, !PT ;  /* 0x0000000104057812 */ /* 0x000fe400078ec0ff */
[----:B------:R-:W-:Y:S02]  /*75e0*/  R2UR UR4, R88 ;  /* 0x00000000580472ca */ /* 0x000fe400000e0000 */
[----:B------:R-:W-:-:S02]  /*75f0*/  SEL R60, R60, 0xff800000, P0 ;  /* 0xff8000003c3c7807 */ /* 0x000fc40000000000 */
[----:B------:R-:W-:Y:S02]  /*7600*/  SEL R61, R61, 0xff800000, P1 ;  /* 0xff8000003d3d7807 */ /* 0x000fe40000800000 */
[----:B------:R-:W-:Y:S02]  /*7610*/  SEL R62, R62, 0xff800000, P2 ;  /* 0xff8000003e3e7807 */ /* 0x000fe40001000000 */
[----:B------:R-:W-:Y:S02]  /*7620*/  SEL R63, R63, 0xff800000, P3 ;  /* 0xff8000003f3f7807 */ /* 0x000fe40001800000 */
[----:B------:R-:W-:Y:S02]  /*7630*/  SEL R64, R64, 0xff800000, P4 ;  /* 0xff80000040407807 */ /* 0x000fe40002000000 */
[----:B------:R-:W-:Y:S02]  /*7640*/  SEL R65, R65, 0xff800000, P5 ;  /* 0xff80000041417807 */ /* 0x000fe40002800000 */
[----:B------:R-:W-:-:S02]  /*7650*/  SEL R122, R66, 0xff800000, P6 ;  /* 0xff800000427a7807 */ /* 0x000fc40003000000 */
[----:B------:R-:W-:Y:S02]  /*7660*/  R2P PR, R4.B2, 0x7f ;  /* 0x0000007f04007804 */ /* 0x000fe40000002000 */
[----:B------:R-:W-:-:S03]  /*7670*/  VIADDMNMX R132, R132, 0x80, RZ, !PT ;  /* 0x0000008084847846 */ /* 0x000fc600078001ff */
[----:B------:R-:W-:Y:S02]  /*7680*/  SEL R68, R68, 0xff800000, P0 ;  /* 0xff80000044447807 */ /* 0x000fe40000000000 */
[----:B------:R-:W-:Y:S02]  /*7690*/  SEL R69, R69, 0xff800000, P1 ;  /* 0xff80000045457807 */ /* 0x000fe40000800000 */
[----:B------:R-:W-:Y:S02]  /*76a0*/  SEL R70, R70, 0xff800000, P2 ;  /* 0xff80000046467807 */ /* 0x000fe40001000000 */
[----:B------:R-:W-:Y:S02]  /*76b0*/  SEL R71, R71, 0xff800000, P3 ;  /* 0xff80000047477807 */ /* 0x000fe40001800000 */
[----:B------:R-:W-:Y:S02]  /*76c0*/  SEL R72, R72, 0xff800000, P4 ;  /* 0xff80000048487807 */ /* 0x000fe40002000000 */
[----:B------:R-:W-:-:S02]  /*76d0*/  SEL R73, R73, 0xff800000, P5 ;  /* 0xff80000049497807 */ /* 0x000fc40002800000 */
[----:B------:R-:W-:Y:S02]  /*76e0*/  SEL R124, R74, 0xff800000, P6 ;  /* 0xff8000004a7c7807 */ /* 0x000fe40003000000 */
[----:B------:R-:W-:Y:S02]  /*76f0*/  R2P PR, R4.B3, 0x7f ;  /* 0x0000007f04007804 */ /* 0x000fe40000003000 */
[----:B------:R-:W-:-:S03]  /*7700*/  SHF.R.U32.HI R89, RZ, R132, R89 ;  /* 0x00000084ff597219 */ /* 0x000fc60000011659 */
[----:B------:R-:W-:Y:S02]  /*7710*/  SEL R76, R76, 0xff800000, P0 ;  /* 0xff8000004c4c7807 */ /* 0x000fe40000000000 */
[----:B------:R-:W-:Y:S02]  /*7720*/  ISETP.NE.U32.AND P0, PT, R5, 0x1, PT ;  /* 0x000000010500780c */ /* 0x000fe40003f05070 */
[----:B------:R-:W-:Y:S02]  /*7730*/  SEL R77, R77, 0xff800000, P1 ;  /* 0xff8000004d4d7807 */ /* 0x000fe40000800000 */
[----:B------:R-:W-:Y:S02]  /*7740*/  LOP3.LUT P1, RZ, R4, 0x80, RZ, 0xc0, !PT ;  /* 0x0000008004ff7812 */ /* 0x000fe4000782c0ff */
[----:B------:R-:W-:Y:S02]  /*7750*/  SEL R52, R52, 0xff800000, !P0 ;  /* 0xff80000034347807 */ /* 0x000fe40004000000 */
[----:B------:R-:W-:-:S02]  /*7760*/  LOP3.LUT P0, RZ, R4, 0x8000, RZ, 0xc0, !PT ;  /* 0x0000800004ff7812 */ /* 0x000fc4000780c0ff */
[----:B------:R-:W-:Y:S02]  /*7770*/  SEL R59, R59, 0xff800000, P1 ;  /* 0xff8000003b3b7807 */ /* 0x000fe40000800000 */
[C---:B------:R-:W-:Y:S02]  /*7780*/  LOP3.LUT P1, RZ, R4.reuse, 0x800000, RZ, 0xc0, !PT ;  /* 0x0080000004ff7812 */ /* 0x040fe4000782c0ff */
[----:B------:R-:W-:Y:S02]  /*7790*/  SEL R123, R67, 0xff800000, P0 ;  /* 0xff800000437b7807 */ /* 0x000fe40000000000 */
[----:B------:R-:W-:Y:S02]  /*77a0*/  ISETP.GT.AND P0, PT, R4, -0x1, PT ;  /* 0xffffffff0400780c */ /* 0x000fe40003f04270 */
[----:B------:R-:W-:Y:S02]  /*77b0*/  SEL R125, R75, 0xff800000, P1 ;  /* 0xff8000004b7d7807 */ /* 0x000fe40000800000 */
[----:B------:R-:W-:-:S02]  /*77c0*/  SEL R130, R78, 0xff800000, P2 ;  /* 0xff8000004e827807 */ /* 0x000fc40001000000 */
[----:B------:R-:W-:Y:S02]  /*77d0*/  SEL R131, R79, 0xff800000, P3 ;  /* 0xff8000004f837807 */ /* 0x000fe40001800000 */
[----:B------:R-:W-:Y:S02]  /*77e0*/  SEL R134, R80, 0xff800000, P4 ;  /* 0xff80000050867807 */ /* 0x000fe40002000000 */
[----:B------:R-:W-:Y:S02]  /*77f0*/  SEL R135, R81, 0xff800000, P5 ;  /* 0xff80000051877807 */ /* 0x000fe40002800000 */
[----:B------:R-:W-:Y:S02]  /*7800*/  SEL R138, R82, 0xff800000, P6 ;  /* 0xff800000528a7807 */ /* 0x000fe40003000000 */
[----:B------:R-:W-:Y:S02]  /*7810*/  R2P PR, R133, 0x7e ;  /* 0x0000007e85007804 */ /* 0x000fe40000000000 */
[----:B------:R-:W-:-:S02]  /*7820*/  SEL R139, R83, 0xff800000, !P0 ;  /* 0xff800000538b7807 */ /* 0x000fc40004000000 */
[----:B------:R-:W-:Y:S02]  /*7830*/  LOP3.LUT R4, R133, 0x1, RZ, 0xc0, !PT ;  /* 0x0000000185047812 */ /* 0x000fe400078ec0ff */
[----:B-1----:R-:W-:Y:S02]  /*7840*/  SEL R81, R21, 0xff800000, P1 ;  /* 0xff80000015517807 */ /* 0x002fe40000800000 */
[----:B------:R-:W-:Y:S02]  /*7850*/  SEL R66, R22, 0xff800000, P2 ;  /* 0xff80000016427807 */ /* 0x000fe40001000000 */
[----:B------:R-:W-:Y:S02]  /*7860*/  SEL R67, R23, 0xff800000, P3 ;  /* 0xff80000017437807 */ /* 0x000fe40001800000 */
[----:B------:R-:W-:Y:S02]  /*7870*/  SEL R74, R24, 0xff800000, P4 ;  /* 0xff800000184a7807 */ /* 0x000fe40002000000 */
[----:B------:R-:W-:-:S02]  /*7880*/  SEL R75, R25, 0xff800000, P5 ;  /* 0xff800000194b7807 */ /* 0x000fc40002800000 */
[----:B------:R-:W-:Y:S02]  /*7890*/  SEL R126, R26, 0xff800000, P6 ;  /* 0xff8000001a7e7807 */ /* 0x000fe40003000000 */
[----:B------:R-:W-:-:S05]  /*78a0*/  R2P PR, R133.B1, 0x7f ;  /* 0x0000007f85007804 */ /* 0x000fca0000001000 */
        /* <DEDUP_REMOVED lines=11> */
[----:B------:R-:W-:Y:S02]  /*7960*/  SEL R80, R20, 0xff800000, !P0 ;  /* 0xff80000014507807 */ /* 0x000fe40004000000 */
[----:B------:R-:W-:Y:S02]  /*7970*/  LOP3.LUT P0, RZ, R133, 0x80, RZ, 0xc0, !PT ;  /* 0x0000008085ff7812 */ /* 0x000fe4000780c0ff */
[----:B------:R-:W-:-:S02]  /*7980*/  SEL R140, R38, 0xff800000, P2 ;  /* 0xff800000268c7807 */ /* 0x000fc40001000000 */
[----:B------:R-:W-:Y:S02]  /*7990*/  SEL R127, R27, 0xff800000, P0 ;  /* 0xff8000001b7f7807 */ /* 0x000fe40000000000 */
[----:B------:R-:W-:Y:S02]  /*79a0*/  LOP3.LUT P0, RZ, R133, 0x8000, RZ, 0xc0, !PT ;  /* 0x0000800085ff7812 */ /* 0x000fe4000780c0ff */
[----:B------:R-:W-:Y:S02]  /*79b0*/  SEL R141, R39, 0xff800000, P3 ;  /* 0xff800000278d7807 */ /* 0x000fe40001800000 */
[----:B------:R-:W-:Y:S02]  /*79c0*/  SEL R137, R35, 0xff800000, P0 ;  /* 0xff80000023897807 */ /* 0x000fe40000000000 */
[----:B------:R-:W1:Y:S01]  /*79d0*/  LDTM.x32 R4, tmem[UR4] ;  /* 0x00000004000479ee */ /* 0x000e6200082c0000 */
[----:B------:R-:W-:Y:S01]  /*79e0*/  LOP3.LUT P0, RZ, R133, 0x800000, RZ, 0xc0, !PT ;  /* 0x0080000085ff7812 */ /* 0x000fe2000780c0ff */
[----:B------:R-:W-:Y:S01]  /*79f0*/  USHF.R.S32.HI UR4, URZ, 0x1f, UR5 ;  /* 0x0000001fff047899 */ /* 0x000fe20008011405 */
[----:B------:R-:W-:-:S02]  /*7a00*/  SEL R142, R40, 0xff800000, P4 ;  /* 0xff800000288e7807 */ /* 0x000fc40002000000 */
[----:B------:R-:W-:Y:S01]  /*7a10*/  SEL R43, R43, 0xff800000, P0 ;  /* 0xff8000002b2b7807 */ /* 0x000fe20000000000 */
[----:B------:R-:W-:Y:S01]  /*7a20*/  ULEA.HI UR4, UR4, UR5, URZ, 0x2 ;  /* 0x0000000504047291 */ /* 0x000fe2000f8f10ff */
[----:B------:R-:W-:Y:S02]  /*7a30*/  SEL R143, R41, 0xff800000, P5 ;  /* 0xff800000298f7807 */ /* 0x000fe40002800000 */
[----:B------:R-:W-:Y:S01]  /*7a40*/  SEL R42, R42, 0xff800000, P6 ;  /* 0xff8000002a2a7807 */ /* 0x000fe20003000000 */
[----:B------:R-:W-:Y:S01]  /*7a50*/  ULOP3.LUT UR4, UR4, 0xfffffffc, URZ, 0xc0, !UPT ;  /* 0xfffffffc04047892 */ /* 0x000fe2000f8ec0ff */
[----:B------:R-:W-:-:S03]  /*7a60*/  R2P PR, R133.B3, 0x7f ;  /* 0x0000007f85007804 */ /* 0x000fc60000003000 */
[----:B------:R-:W-:Y:S02]  /*7a70*/  UIADD3 UR5, UPT, UPT, UR5, -UR4, URZ ;  /* 0x8000000405057290 */ /* 0x000fe4000fffe0ff */
[----:B------:R-:W-:Y:S02]  /*7a80*/  SEL R144, R44, 0xff800000, P0 ;  /* 0xff8000002c907807 */ /* 0x000fe40000000000 */
[----:B------:R-:W-:Y:S01]  /*7a90*/  ISETP.GT.AND P0, PT, R133, -0x1, PT ;  /* 0xffffffff8500780c */ /* 0x000fe20003f04270 */
[----:B------:R-:W-:Y:S01]  /*7aa0*/  UIADD3 UR4, UPT, UPT, UR5, 0x4, URZ ;  /* 0x0000000405047890 */ /* 0x000fe2000fffe0ff */
[----:B------:R-:W-:Y:S01]  /*7ab0*/  SEL R145, R45, 0xff800000, P1 ;  /* 0xff8000002d917807 */ /* 0x000fe20000800000 */
[----:B------:R-:W-:Y:S01]  /*7ac0*/  @!UP2 UIADD3 UR4, UPT, UPT, UR5, URZ, URZ ;  /* 0x000000ff0504a290 */ /* 0x000fe2000fffe0ff */
[----:B------:R-:W-:Y:S02]  /*7ad0*/  SEL R148, R46, 0xff800000, P2 ;  /* 0xff8000002e947807 */ /* 0x000fe40001000000 */
[----:B------:R-:W-:Y:S01]  /*7ae0*/  SEL R149, R47, 0xff800000, P3 ;  /* 0xff8000002f957807 */ /* 0x000fe20001800000 */
[----:B------:R-:W-:Y:S01]  /*7af0*/  UIADD3 UR5, UPT, UPT, UR4, 0x3, URZ ;  /* 0x0000000304057890 */ /* 0x000fe2000fffe0ff */
[----:B------:R-:W-:-:S02]  /*7b00*/  SEL R150, R48, 0xff800000, P4 ;  /* 0xff80000030967807 */ /* 0x000fc40002000000 */
[----:B------:R-:W-:Y:S02]  /*7b10*/  SEL R151, R49, 0xff800000, P5 ;  /* 0xff80000031977807 */ /* 0x000fe40002800000 */
[----:B------:R-:W-:Y:S01]  /*7b20*/  SEL R154, R50, 0xff800000, P6 ;  /* 0xff800000329a7807 */ /* 0x000fe20003000000 */
[----:B------:R-:W-:-:S05]  /*7b30*/  IMAD.U32 R132, RZ, RZ, UR5 ;  /* 0x00000005ff847e24 */ /* 0x000fca000f8e00ff */
[----:B------:R3:W-:Y:S06]  /*7b40*/  BAR.ARV R132, 0x40 ;  /* 0x000100840000751d */ /* 0x0007ec0000002000 */
[----:B------:R-:W-:Y:S02]  /*7b50*/  R2P PR, R89, 0x7e ;  /* 0x0000007e59007804 */ /* 0x000fe40000000000 */
[----:B------:R-:W-:Y:S02]  /*7b60*/  SEL R155, R51, 0xff800000, !P0 ;  /* 0xff800000339b7807 */ /* 0x000fe40004000000 */
[----:B------:R-:W-:-:S02]  /*7b70*/  R2UR UR4, R87 ;  /* 0x00000000570472ca */ /* 0x000fc400000e0000 */
        /* <DEDUP_REMOVED lines=8> */
[----:B------:R-:W-:Y:S02]  /*7c00*/  FMNMX R7, R100, R101, !PT ;  /* 0x0000006564077209 */ /* 0x000fe40007800000 */
        /* <DEDUP_REMOVED lines=8> */
[----:B------:R-:W-:-:S02]  /*7c90*/  FMNMX R6, R90, R91, !PT ;  /* 0x0000005b5a067209 */ /* 0x000fc40007800000 */
[----:B------:R-:W-:Y:S02]  /*7ca0*/  FMNMX3 R7, R7, R94, R95, !PT ;  /* 0x0000005e07077276 */ /* 0x000fe4000780005f */
[----:B------:R-:W-:Y:S02]  /*7cb0*/  SEL R20, R20, 0xff800000, P0 ;  /* 0xff80000014147807 */ /* 0x000fe40000000000 */
[----:B------:R-:W-:Y:S02]  /*7cc0*/  ISETP.NE.U32.AND P0, PT, R5, 0x1, PT ;  /* 0x000000010500780c */ /* 0x000fe40003f05070 */
[----:B------:R-:W-:Y:S02]  /*7cd0*/  FMNMX R5, R92, R93, !PT ;  /* 0x0000005d5c057209 */ /* 0x000fe40007800000 */
[----:B------:R-:W-:Y:S02]  /*7ce0*/  SEL R46, R4, 0xff800000, !P0 ;  /* 0xff800000042e7807 */ /* 0x000fe40004000000 */
[----:B------:R-:W-:-:S02]  /*7cf0*/  FMNMX R4, R104, R105, !PT ;  /* 0x0000006968047209 */ /* 0x000fc40007800000 */
[----:B------:R-:W-:Y:S02]  /*7d00*/  FMNMX3 R6, R6, R96, R97, !PT ;  /* 0x0000006006067276 */ /* 0x000fe40007800061 */
[----:B------:R-:W-:Y:S02]  /*7d10*/  FMNMX3 R5, R5, R98, R99, !PT ;  /* 0x0000006205057276 */ /* 0x000fe40007800063 */
[----:B------:R-:W-:Y:S02]  /*7d20*/  FMNMX3 R4, R4, R110, R111, !PT ;  /* 0x0000006e04047276 */ /* 0x000fe4000780006f */
[----:B------:R-:W-:Y:S02]  /*7d30*/  FMNMX3 R7, R7, R102, R103, !PT ;  /* 0x0000006607077276 */ /* 0x000fe40007800067 */
[----:B------:R-:W-:Y:S02]  /*7d40*/  FMNMX3 R6, R6, R106, R107, !PT ;  /* 0x0000006a06067276 */ /* 0x000fe4000780006b */
[----:B------:R-:W-:-:S02]  /*7d50*/  FMNMX3 R5, R5, R108, R109, !PT ;  /* 0x0000006c05057276 */ /* 0x000fc4000780006d */
        /* <DEDUP_REMOVED lines=23> */
[----:B------:R-:W-:-:S02]  /*7ed0*/  LOP3.LUT P0, RZ, R89, 0x80, RZ, 0xc0, !PT ;  /* 0x0000008059ff7812 */ /* 0x000fc4000780c0ff */
[----:B------:R-:W-:Y:S02]  /*7ee0*/  FMNMX3 R5, R5, R74, R75, !PT ;  /* 0x0000004a05057276 */ /* 0x000fe4000780004b */
[----:B------:R-:W-:Y:S02]  /*7ef0*/  FMNMX3 R4, R4, R126, R127, !PT ;  /* 0x0000007e04047276 */ /* 0x000fe4000780007f */
[----:B------:R-:W-:Y:S02]  /*7f00*/  FMNMX3 R7, R7, R78, R79, !PT ;  /* 0x0000004e07077276 */ /* 0x000fe4000780004f */
[----:B------:R-:W-:Y:S02]  /*7f10*/  FMNMX3 R6, R6, R82, R83, !PT ;  /* 0x0000005206067276 */ /* 0x000fe40007800053 */
[----:B------:R-:W-:Y:S02]  /*7f20*/  SEL R51, R11, 0xff800000, P0 ;  /* 0xff8000000b337807 */ /* 0x000fe40000000000 */
[----:B------:R-:W-:-:S02]  /*7f30*/  LOP3.LUT P0, RZ, R89, 0x8000, RZ, 0xc0, !PT ;  /* 0x0000800059ff7812 */ /* 0x000fc4000780c0ff */
[----:B------:R-:W-:Y:S02]  /*7f40*/  FMNMX3 R5, R5, R128, R129, !PT ;  /* 0x0000008005057276 */ /* 0x000fe40007800081 */
[----:B------:R-:W-:Y:S02]  /*7f50*/  FMNMX3 R4, R4, R136, R137, !PT ;  /* 0x0000008804047276 */ /* 0x000fe40007800089 */
[----:B------:R-:W-:Y:S02]  /*7f60*/  FMNMX3 R7, R7, R36, R37, !PT ;  /* 0x0000002407077276 */ /* 0x000fe40007800025 */
[----:B------:R-:W-:Y:S02]  /*7f70*/  FMNMX3 R6, R6, R140, R141, !PT ;  /* 0x0000008c06067276 */ /* 0x000fe4000780008d */
[----:B------:R-:W-:Y:S02]  /*7f80*/  SEL R153, R19, 0xff800000, P0 ;  /* 0xff80000013997807 */ /* 0x000fe40000000000 */
[----:B------:R-:W-:-:S02]  /*7f90*/  FMNMX3 R5, R5, R142, R143, !PT ;  /* 0x0000008e05057276 */ /* 0x000fc4000780008f */
[----:B------:R-:W-:Y:S02]  /*7fa0*/  FMNMX3 R4, R4, R42, R43, !PT ;  /* 0x0000002a04047276 */ /* 0x000fe4000780002b */
[----:B------:R-:W-:Y:S02]  /*7fb0*/  FMNMX3 R7, R7, R144, R145, !PT ;  /* 0x0000009007077276 */ /* 0x000fe40007800091 */
[----:B------:R-:W-:Y:S02]  /*7fc0*/  FMNMX3 R6, R6, R148, R149, !PT ;  /* 0x0000009406067276 */ /* 0x000fe40007800095 */
[----:B------:R-:W-:Y:S02]  /*7fd0*/  LOP3.LUT P0, RZ, R89, 0x800000, RZ, 0xc0, !PT ;  /* 0x0080000059ff7812 */ /* 0x000fe4000780c0ff */
[----:B------:R-:W-:Y:S02]  /*7fe0*/  FMNMX3 R5, R5, R150, R151, !PT ;  /* 0x0000009605057276 */ /* 0x000fe40007800097 */
[----:B------:R-:W-:-:S02]  /*7ff0*/  FMNMX3 R4, R4, R154, R155, !PT ;  /* 0x0000009a04047276 */ /* 0x000fc4000780009b */
[----:B------:R-:W-:Y:S02]  /*8000*/  FMNMX3 R7, R7, R46, R47, !PT ;  /* 0x0000002e07077276 */ /* 0x000fe4000780002f */
[----:B------:R-:W-:Y:S02]  /*8010*/  FMNMX3 R6, R6, R38, R39, !PT ;  /* 0x0000002606067276 */ /* 0x000fe40007800027 */
[----:B------:R-:W-:Y:S02]  /*8020*/  SEL R27, R27, 0xff800000, P0 ;  /* 0xff8000001b1b7807 */ /* 0x000fe40000000000 */
[----:B------:R-:W-:Y:S02]  /*8030*/  SEL R21, R21, 0xff800000, P1 ;  /* 0xff80000015157807 */ /* 0x000fe40000800000 */
[----:B------:R-:W-:Y:S02]  /*8040*/  SEL R156, R22, 0xff800000, P2 ;  /* 0xff800000169c7807 */ /* 0x000fe40001000000 */
[----:B------:R-:W-:-:S02]  /*8050*/  SEL R157, R23, 0xff800000, P3 ;  /* 0xff800000179d7807 */ /* 0x000fc40001800000 */
[----:B------:R-:W-:Y:S02]  /*8060*/  SEL R158, R24, 0xff800000, P4 ;  /* 0xff800000189e7807 */ /* 0x000fe40002000000 */
[----:B------:R-:W-:Y:S02]  /*8070*/  SEL R159, R25, 0xff800000, P5 ;  /* 0xff800000199f7807 */ /* 0x000fe40002800000 */
[----:B------:R-:W-:Y:S02]  /*8080*/  SEL R26, R26, 0xff800000, P6 ;  /* 0xff8000001a1a7807 */ /* 0x000fe40003000000 */
[----:B------:R-:W-:Y:S02]  /*8090*/  R2P PR, R89.B3, 0x7f ;  /* 0x0000007f59007804 */ /* 0x000fe40000003000 */
[----:B------:R-:W-:Y:S02]  /*80a0*/  FMNMX3 R5, R5, R40, R41, !PT ;  /* 0x0000002805057276 */ /* 0x000fe40007800029 */
[----:B------:R-:W-:-:S02]  /*80b0*/  FMNMX3 R4, R4, R50, R51, !PT ;  /* 0x0000003204047276 */ /* 0x000fc40007800033 */
[----:B------:R-:W-:Y:S02]  /*80c0*/  FMNMX3 R7, R7, R44, R45, !PT ;  /* 0x0000002c07077276 */ /* 0x000fe4000780002d */
[----:B------:R-:W-:Y:S02]  /*80d0*/  FMNMX3 R6, R6, R48, R49, !PT ;  /* 0x0000003006067276 */ /* 0x000fe40007800031 */
[----:B------:R-:W-:Y:S02]  /*80e0*/  SEL R160, R28, 0xff800000, P0 ;  /* 0xff8000001ca07807 */ /* 0x000fe40000000000 */
[----:B------:R-:W-:Y:S02]  /*80f0*/  ISETP.GT.AND P0, PT, R89, -0x1, PT ;  /* 0xffffffff5900780c */ /* 0x000fe40003f04270 */
[----:B------:R-:W-:Y:S02]  /*8100*/  FMNMX3 R5, R5, R146, R147, !PT ;  /* 0x0000009205057276 */ /* 0x000fe40007800093 */
[----:B------:R-:W-:-:S02]  /*8110*/  FMNMX3 R4, R4, R152, R153, !PT ;  /* 0x0000009804047276 */ /* 0x000fc40007800099 */
[----:B------:R-:W-:Y:S02]  /*8120*/  FMNMX3 R7, R7, R20, R21, !PT ;  /* 0x0000001407077276 */ /* 0x000fe40007800015 */
[----:B------:R-:W-:Y:S02]  /*8130*/  FMNMX3 R6, R6, R156, R157, !PT ;  /* 0x0000009c06067276 */ /* 0x000fe4000780009d */
[----:B------:R-:W-:Y:S02]  /*8140*/  SEL R161, R29, 0xff800000, P1 ;  /* 0xff8000001da17807 */ /* 0x000fe40000800000 */
[----:B------:R-:W-:Y:S02]  /*8150*/  SEL R162, R30, 0xff800000, P2 ;  /* 0xff8000001ea27807 */ /* 0x000fe40001000000 */
[----:B------:R-:W-:Y:S02]  /*8160*/  SEL R163, R31, 0xff800000, P3 ;  /* 0xff8000001fa37807 */ /* 0x000fe40001800000 */
[----:B------:R-:W-:-:S02]  /*8170*/  SEL R165, R35, 0xff800000, !P0 ;  /* 0xff80000023a57807 */ /* 0x000fc40004000000 */
[----:B------:R-:W-:Y:S02]  /*8180*/  SEL R166, R32, 0xff800000, P4 ;  /* 0xff80000020a67807 */ /* 0x000fe40002000000 */
[----:B------:R-:W-:Y:S02]  /*8190*/  SEL R167, R33, 0xff800000, P5 ;  /* 0xff80000021a77807 */ /* 0x000fe40002800000 */
[----:B------:R-:W-:Y:S02]  /*81a0*/  FMNMX3 R7, R7, R160, R161, !PT ;  /* 0x000000a007077276 */ /* 0x000fe400078000a1 */
[----:B------:R-:W-:Y:S02]  /*81b0*/  FMNMX3 R6, R6, R162, R163, !PT ;  /* 0x000000a206067276 */ /* 0x000fe400078000a3 */
[----:B------:R-:W-:Y:S02]  /*81c0*/  SEL R164, R34, 0xff800000, P6 ;  /* 0xff80000022a47807 */ /* 0x000fe40003000000 */
[----:B------:R-:W-:-:S02]  /*81d0*/  FMNMX3 R5, R5, R158, R159, !PT ;  /* 0x0000009e05057276 */ /* 0x000fc4000780009f */
[----:B------:R-:W-:Y:S02]  /*81e0*/  FMNMX3 R4, R4, R26, R27, !PT ;  /* 0x0000001a04047276 */ /* 0x000fe4000780001b */
[----:B------:R-:W-:Y:S02]  /*81f0*/  FMNMX R6, R7, R6, !PT ;  /* 0x0000000607067209 */ /* 0x000fe40007800000 */
[----:B------:R-:W-:Y:S02]  /*8200*/  FMNMX3 R5, R5, R166, R167, !PT ;  /* 0x000000a605057276 */ /* 0x000fe400078000a7 */
[----:B------:R-:W-:Y:S02]  /*8210*/  FMNMX3 R4, R4, R164, R165, !PT ;  /* 0x000000a404047276 */ /* 0x000fe400078000a5 */
[----:B------:R-:W-:Y:S02]  /*8220*/  LOP3.LUT R89, R85, 0x50, RZ, 0xfc, !PT ;  /* 0x0000005055597812 */ /* 0x000fe400078efcff */
[----:B------:R-:W-:-:S04]  /*8230*/  FMNMX3 R169, R6, R5, R4, !PT ;  /* 0x0000000506a97276 */ /* 0x000fc80007800004 */
[----:B------:R-:W-:-:S04]  /*8240*/  FSETP.NEU.AND P0, PT, R169, -INF , PT ;  /* 0xff800000a900780b */ /* 0x000fc80003f0d000 */
[----:B------:R-:W-:Y:S02]  /*8250*/  FSEL R133, R169, RZ, P0 ;  /* 0x000000ffa9857208 */ /* 0x000fe40000000000 */
[----:B------:R-:W-:-:S03]  /*8260*/  ELECT P0, URZ, PT ;  /* 0x0000000000ff782f */ /* 0x000fc60003800000 */
[----:B--2---:R-:W-:-:S04]  /*8270*/  FFMA R133, -R133, UR6, RZ ;  /* 0x0000000685857c23 */ /* 0x004fc800080001ff */
[--C-:B------:R-:W-:Y:S02]  /*8280*/  FFMA2 R24, R90.F32x2.HI_LO, UR6.F32, R133.reuse.F32 ;  /* 0x000000065a187c49 */ /* 0x100fe40009200085 */
[--C-:B------:R-:W-:Y:S02]  /*8290*/  FFMA2 R32, R94.F32x2.HI_LO, UR6.F32, R133.reuse.F32 ;  /* 0x000000065e207c49 */ /* 0x100fe40009200085 */
[--C-:B------:R-:W-:Y:S02]  /*82a0*/  FFMA2 R34, R96.F32x2.HI_LO, UR6.F32, R133.reuse.F32 ;  /* 0x0000000660227c49 */ /* 0x100fe40009200085 */
[--C-:B------:R-:W-:Y:S01]  /*82b0*/  FFMA2 R90, R98.F32x2.HI_LO, UR6.F32, R133.reuse.F32 ;  /* 0x00000006625a7c49 */ /* 0x100fe20009200085 */
[----:B------:R-:W-:Y:S01]  /*82c0*/  MUFU.EX2 R24, R24 ;  /* 0x0000001800187308 */ /* 0x000fe20000000800 */
[--C-:B------:R-:W-:Y:S02]  /*82d0*/  FFMA2 R22, R100.F32x2.HI_LO, UR6.F32, R133.reuse.F32 ;  /* 0x0000000664167c49 */ /* 0x100fe40009200085 */
[----:B------:R-:W-:-:S02]  /*82e0*/  FFMA2 R28, R92.F32x2.HI_LO, UR6.F32, R133.F32 ;  /* 0x000000065c1c7c49 */ /* 0x000fc40009200085 */
[--C-:B------:R-:W-:Y:S02]  /*82f0*/  FFMA2 R30, R104.F32x2.HI_LO, UR6.F32, R133.reuse.F32 ;  /* 0x00000006681e7c49 */ /* 0x100fe40009200085 */
[--C-:B------:R-:W-:Y:S01]  /*8300*/  FFMA2 R94, R102.F32x2.HI_LO, UR6.F32, R133.reuse.F32 ;  /* 0x00000006665e7c49 */ /* 0x100fe20009200085 */
[----:B------:R-:W-:Y:S01]  /*8310*/  MUFU.EX2 R22, R22 ;  /* 0x0000001600167308 */ /* 0x000fe20000000800 */
[--C-:B------:R-:W-:Y:S02]  /*8320*/  FFMA2 R96, R106.F32x2.HI_LO, UR6.F32, R133.reuse.F32 ;  /* 0x000000066a607c49 */ /* 0x100fe40009200085 */
[--C-:B------:R-:W-:Y:S02]  /*8330*/  FFMA2 R98, R108.F32x2.HI_LO, UR6.F32, R133.reuse.F32 ;  /* 0x000000066c627c49 */ /* 0x100fe40009200085 */
[--C-:B------:R-:W-:Y:S02]  /*8340*/  FFMA2 R92, R110.F32x2.HI_LO, UR6.F32, R133.reuse.F32 ;  /* 0x000000066e5c7c49 */ /* 0x100fe40009200085 */
[--C-:B------:R-:W-:Y:S01]  /*8350*/  FFMA2 R100, R114.F32x2.HI_LO, UR6.F32, R133.reuse.F32 ;  /* 0x0000000672647c49 */ /* 0x100fe20009200085 */
[----:B------:R-:W1:Y:S01]  /*8360*/  MUFU.EX2 R23, R23 ;  /* 0x0000001700177308 */ /* 0x000e620000000800 */
[----:B------:R-:W-:-:S02]  /*8370*/  FFMA2 R102, R112.F32x2.HI_LO, UR6.F32, R133.F32 ;  /* 0x0000000670667c49 */ /* 0x000fc40009200085 */
[--C-:B------:R-:W-:Y:S02]  /*8380*/  FFMA2 R104, R116.F32x2.HI_LO, UR6.F32, R133.reuse.F32 ;  /* 0x0000000674687c49 */ /* 0x100fe40009200085 */
[--C-:B------:R-:W-:Y:S02]  /*8390*/  FFMA2 R106, R118.F32x2.HI_LO, UR6.F32, R133.reuse.F32 ;  /* 0x00000006766a7c49 */ /* 0x100fe40009200085 */
[--C-:B------:R-:W-:Y:S01]  /*83a0*/  FFMA2 R108, R120.F32x2.HI_LO, UR6.F32, R133.reuse.F32 ;  /* 0x00000006786c7c49 */ /* 0x100fe20009200085 */
[----:B------:R-:W2:Y:S01]  /*83b0*/  MUFU.EX2 R25, R25 ;  /* 0x0000001900197308 */ /* 0x000ea20000000800 */
[--C-:B------:R-:W-:Y:S02]  /*83c0*/  FFMA2 R52, R52.F32x2.HI_LO, UR6.F32, R133.reuse.F32 ;  /* 0x0000000634347c49 */ /* 0x100fe40009200085 */
[--C-:B------:R-:W-:Y:S02]  /*83d0*/  FFMA2 R54, R54.F32x2.HI_LO, UR6.F32, R133.reuse.F32 ;  /* 0x0000000636367c49 */ /* 0x100fe40009200085 */
[----:B------:R-:W-:-:S02]  /*83e0*/  FFMA2 R56, R56.F32x2.HI_LO, UR6.F32, R133.F32 ;  /* 0x0000000638387c49 */ /* 0x000fc40009200085 */
[--C-:B------:R-:W-:Y:S01]  /*83f0*/  FFMA2 R58, R58.F32x2.HI_LO, UR6.F32, R133.reuse.F32 ;  /* 0x000000063a3a7c49 */ /* 0x100fe20009200085 */
[----:B------:R-:W-:Y:S01]  /*8400*/  MUFU.EX2 R28, R28 ;  /* 0x0000001c001c7308 */ /* 0x000fe20000000800 */
[--C-:B------:R-:W-:Y:S01]  /*8410*/  FFMA2 R60, R60.F32x2.HI_LO, UR6.F32, R133.reuse.F32 ;  /* 0x000000063c3c7c49 */ /* 0x100fe20009200085 */
[----:B-1----:R-:W-:Y:S01]  /*8420*/  F2FP.F16.F32.PACK_AB R4, R23, R22 ;  /* 0x000000161704723e */ /* 0x002fe200000000ff */
[--C-:B------:R-:W-:Y:S02]  /*8430*/  FFMA2 R62, R62.F32x2.HI_LO, UR6.F32, R133.reuse.F32 ;  /* 0x000000063e3e7c49 */ /* 0x100fe40009200085 */
[--C-:B------:R-:W-:Y:S02]  /*8440*/  FFMA2 R64, R64.F32x2.HI_LO, UR6.F32, R133.reuse.F32 ;  /* 0x0000000640407c49 */ /* 0x100fe40009200085 */
[--C-:B------:R-:W-:Y:S01]  /*8450*/  FFMA2 R110, R122.F32x2.HI_LO, UR6.F32, R133.reuse.F32 ;  /* 0x000000067a6e7c49 */ /* 0x100fe20009200085 */
[----:B------:R-:W1:Y:S01]  /*8460*/  MUFU.EX2 R29, R29 ;  /* 0x0000001d001d7308 */ /* 0x000e620000000800 */
[--C-:B------:R-:W-:Y:S01]  /*8470*/  FFMA2 R68, R68.F32x2.HI_LO, UR6.F32, R133.reuse.F32 ;  /* 0x0000000644447c49 */ /* 0x100fe20009200085 */
[----:B--2---:R-:W-:Y:S01]  /*8480*/  F2FP.F16.F32.PACK_AB R5, R25, R24 ;  /* 0x000000181905723e */ /* 0x004fe200000000ff */
        /* <DEDUP_REMOVED lines=8> */
[----:B------:R-:W2:Y:S01]  /*8510*/  MUFU.EX2 R31, R31 ;  /* 0x0000001f001f7308 */ /* 0x000ea20000000800 */
[----:B-1----:R-:W-:Y:S01]  /*8520*/  F2FP.F16.F32.PACK_AB R6, R29, R28 ;  /* 0x0000001c1d06723e */ /* 0x002fe200000000ff */
[----:B------:R-:W-:-:S02]  /*8530*/  FFMA2 R120, R126.F32x2.HI_LO, UR6.F32, R133.F32 ;  /* 0x000000067e787c49 */ /* 0x000fc40009200085 */
[--C-:B------:R-:W-:Y:S02]  /*8540*/  FFMA2 R122, R128.F32x2.HI_LO, UR6.F32, R133.reuse.F32 ;  /* 0x00000006807a7c49 */ /* 0x100fe40009200085 */
[--C-:B------:R-:W-:Y:S02]  /*8550*/  FFMA2 R124, R136.F32x2.HI_LO, UR6.F32, R133.reuse.F32 ;  /* 0x00000006887c7c49 */ /* 0x100fe40009200085 */
[----:B------:R-:W-:Y:S01]  /*8560*/  MUFU.EX2 R32, R32 ;  /* 0x0000002000207308 */ /* 0x000fe20000000800 */
[--C-:B------:R-:W-:Y:S02]  /*8570*/  FFMA2 R80, R80.F32x2.HI_LO, UR6.F32, R133.reuse.F32 ;  /* 0x0000000650507c49 */ /* 0x100fe40009200085 */
[--C-:B------:R-:W-:Y:S02]  /*8580*/  FFMA2 R66, R66.F32x2.HI_LO, UR6.F32, R133.reuse.F32 ;  /* 0x0000000642427c49 */ /* 0x100fe40009200085 */
[--C-:B------:R-:W-:Y:S02]  /*8590*/  FFMA2 R74, R74.F32x2.HI_LO, UR6.F32, R133.reuse.F32 ;  /* 0x000000064a4a7c49 */ /* 0x100fe40009200085 */
[--C-:B------:R-:W-:Y:S01]  /*85a0*/  FFMA2 R78, R78.F32x2.HI_LO, UR6.F32, R133.reuse.F32 ;  /* 0x000000064e4e7c49 */ /* 0x100fe20009200085 */
[----:B------:R-:W1:Y:S01]  /*85b0*/  MUFU.EX2 R33, R33 ;  /* 0x0000002100217308 */ /* 0x000e620000000800 */
[----:B--2---:R-:W-:Y:S01]  /*85c0*/  F2FP.F16.F32.PACK_AB R7, R31, R30 ;  /* 0x0000001e1f07723e */ /* 0x004fe200000000ff */
        /* <DEDUP_REMOVED lines=34> */
[----:B------:R-:W-:Y:S02]  /*87f0*/  FFMA2 R154, R164.F32x2.HI_LO, UR6.F32, R133.F32 ;  /* 0x00000006a49a7c49 */ /* 0x000fe40009200085 */
[----:B------:R-:W-:Y:S02]  /*8800*/  IMAD.MOV.U32 R133, RZ, RZ, 0x1 ;  /* 0x00000001ff857424 */ /* 0x000fe400078e00ff */
[----:B------:R-:W-:Y:S02]  /*8810*/  FADD2 R22, R22.F32x2.HI_LO, R32.F32x2.HI_LO ;  /* 0x000000201616724b */ /* 0x000fe40000000000 */
[----:B------:R-:W-:-:S02]  /*8820*/  FADD2 R24, R24.F32x2.HI_LO, R34.F32x2.HI_LO ;  /* 0x000000221818724b */ /* 0x000fc40000000000 */
[----:B------:R-:W-:Y:S01]  /*8830*/  FADD2 R28, R28.F32x2.HI_LO, R90.F32x2.HI_LO ;  /* 0x0000005a1c1c724b */ /* 0x000fe20000000000 */
[----:B------:R-:W1:Y:S01]  /*8840*/  MUFU.EX2 R95, R95 ;  /* 0x0000005f005f7308 */ /* 0x000e620000000800 */
[----:B--2---:R-:W-:Y:S01]  /*8850*/  F2FP.F16.F32.PACK_AB R11, R93, R92 ;  /* 0x0000005c5d0b723e */ /* 0x004fe200000000ff */
[----:B------:R-:W-:-:S06]  /*8860*/  FADD2 R30, R30.F32x2.HI_LO, R92.F32x2.HI_LO ;  /* 0x0000005c1e1e724b */ /* 0x000fcc0000000000 */
[----:B------:R-:W-:Y:S08]  /*8870*/  MUFU.EX2 R96, R96 ;  /* 0x0000006000607308 */ /* 0x000ff00000000800 */
[----:B------:R-:W2:Y:S01]  /*8880*/  MUFU.EX2 R97, R97 ;  /* 0x0000006100617308 */ /* 0x000ea20000000800 */
[----:B-1----:R-:W-:Y:S01]  /*8890*/  F2FP.F16.F32.PACK_AB R12, R95, R94 ;  /* 0x0000005e5f0c723e */ /* 0x002fe200000000ff */
[----:B------:R-:W-:-:S06]  /*88a0*/  FADD2 R22, R22.F32x2.HI_LO, R94.F32x2.HI_LO ;  /* 0x0000005e1616724b */ /* 0x000fcc0000000000 */
[----:B------:R-:W-:Y:S08]  /*88b0*/  MUFU.EX2 R98, R98 ;  /* 0x0000006200627308 */ /* 0x000ff00000000800 */
        /* <DEDUP_REMOVED lines=26> */
[----:B------:R-:W-:-:S03]  /*8a60*/  FADD2 R30, R30.F32x2.HI_LO, R108.F32x2.HI_LO ;  /* 0x0000006c1e1e724b */ /* 0x000fc60000000000 */
[----:B------:R2:W-:Y:S01]  /*8a70*/  STTM.x16 tmem[UR4], R4 ;  /* 0x00000004000079ed */ /* 0x0005e20008240004 */
[----:B------:R-:W-:Y:S02]  /*8a80*/  R2UR UR4, R89 ;  /* 0x00000000590472ca */ /* 0x000fe400000e0000 */
[----:B------:R-:W-:Y:S08]  /*8a90*/  MUFU.EX2 R54, R54 ;  /* 0x0000003600367308 */ /* 0x000ff00000000800 */
[----:B------:R-:W4:Y:S01]  /*8aa0*/  MUFU.EX2 R55, R55 ;  /* 0x0000003700377308 */ /* 0x000f220000000800 */
[----:B-1----:R-:W-:-:S07]  /*8ab0*/  FADD2 R22, R22.F32x2.HI_LO, R52.F32x2.HI_LO ;  /* 0x000000341616724b */ /* 0x002fce0000000000 */
[----:B------:R-:W-:Y:S08]  /*8ac0*/  MUFU.EX2 R56, R56 ;  /* 0x0000003800387308 */ /* 0x000ff00000000800 */
[----:B------:R-:W1:Y:S01]  /*8ad0*/  MUFU.EX2 R57, R57 ;  /* 0x0000003900397308 */ /* 0x000e620000000800 */
[----:B----4-:R-:W-:-:S07]  /*8ae0*/  FADD2 R24, R24.F32x2.HI_LO, R54.F32x2.HI_LO ;  /* 0x000000361818724b */ /* 0x010fce0000000000 */
[----:B------:R-:W-:Y:S08]  /*8af0*/  MUFU.EX2 R58, R58 ;  /* 0x0000003a003a7308 */ /* 0x000ff00000000800 */
[----:B------:R-:W4:Y:S01]  /*8b00*/  MUFU.EX2 R59, R59 ;  /* 0x0000003b003b7308 */ /* 0x000f220000000800 */
[----:B-1----:R-:W-:-:S07]  /*8b10*/  FADD2 R28, R28.F32x2.HI_LO, R56.F32x2.HI_LO ;  /* 0x000000381c1c724b */ /* 0x002fce0000000000 */
[----:B------:R-:W-:Y:S01]  /*8b20*/  MUFU.EX2 R60, R60 ;  /* 0x0000003c003c7308 */ /* 0x000fe20000000800 */
[----:B--2---:R-:W-:Y:S02]  /*8b30*/  F2FP.F16.F32.PACK_AB R4, R53, R52 ;  /* 0x000000343504723e */ /* 0x004fe400000000ff */
[----:B------:R-:W-:Y:S02]  /*8b40*/  F2FP.F16.F32.PACK_AB R5, R55, R54 ;  /* 0x000000363705723e */ /* 0x000fe400000000ff */
[----:B------:R-:W-:-:S03]  /*8b50*/  F2FP.F16.F32.PACK_AB R6, R57, R56 ;  /* 0x000000383906723e */ /* 0x000fc600000000ff */
[----:B------:R-:W1:Y:S01]  /*8b60*/  MUFU.EX2 R61, R61 ;  /* 0x0000003d003d7308 */ /* 0x000e620000000800 */
[----:B----4-:R-:W-:Y:S01]  /*8b70*/  F2FP.F16.F32.PACK_AB R7, R59, R58 ;  /* 0x0000003a3b07723e */ /* 0x010fe200000000ff */
        /* <DEDUP_REMOVED lines=116> */
[----:B------:R-:W-:Y:S01]  /*92c0*/  UIADD3 UR4, UPT, UPT, UR21, 0x110, URZ ;  /* 0x0000011015047890 */ /* 0x000fe2000fffe0ff */
[----:B------:R-:W4:Y:S01]  /*92d0*/  FENCE.VIEW.ASYNC.T ;  /* 0x00000000000073c6 */ /* 0x000f220000000200 */
[----:B------:R-:W-:Y:S02]  /*92e0*/  MUFU.EX2 R38, R38 ;  /* 0x0000002600267308 */ /* 0x000fe40000000800 */
[----:B------:R-:W-:-:S03]  /*92f0*/  UPRMT UR15, UR7, 0x654, UR4 ;  /* 0x00000654070f7896 */ /* 0x000fc60008000004 */
[----:B------:R-:W-:-:S03]  /*9300*/  R2UR UR4, R168 ;  /* 0x00000000a80472ca */ /* 0x000fc600000e0000 */
[----:B------:R-:W5:Y:S01]  /*9310*/  MUFU.EX2 R39, R39 ;  /* 0x0000002700277308 */ /* 0x000f620000000800 */
[----:B-1----:R-:W-:Y:S02]  /*9320*/  FADD2 R22, R22.F32x2.HI_LO, R46.F32x2.HI_LO ;  /* 0x0000002e1616724b */ /* 0x002fe40000000000 */
[----:B----4-:R3:W-:Y:S05]  /*9330*/  SYNCS.ARRIVE.TRANS64.RED.ART0 RZ, [UR15], R133 ;  /* 0x00000085ffff79a7 */ /* 0x0107ea000850040f */
[----:B------:R-:W-:Y:S08]  /*9340*/  MUFU.EX2 R40, R40 ;  /* 0x0000002800287308 */ /* 0x000ff00000000800 */
[----:B------:R-:W1:Y:S01]  /*9350*/  MUFU.EX2 R41, R41 ;  /* 0x0000002900297308 */ /* 0x000e620000000800 */
[----:B-----5:R-:W-:-:S07]  /*9360*/  FADD2 R24, R24.F32x2.HI_LO, R38.F32x2.HI_LO ;  /* 0x000000261818724b */ /* 0x020fce0000000000 */
        /* <DEDUP_REMOVED lines=49> */
[----:B------:R-:W-:-:S04]  /*9680*/  FADD2 R24, R24.F32x2.HI_LO, R150.F32x2.HI_LO ;  /* 0x000000961818724b */ /* 0x000fc80000000000 */
[----:B------:R-:W-:Y:S02]  /*9690*/  FADD2 R22, R22.F32x2.HI_LO, R24.F32x2.HI_LO ;  /* 0x000000181616724b */ /* 0x000fe40000000000 */
[----:B------:R-:W-:Y:S08]  /*96a0*/  MUFU.EX2 R154, R154 ;  /* 0x0000009a009a7308 */ /* 0x000ff00000000800 */
[----:B------:R-:W2:Y:S01]  /*96b0*/  MUFU.EX2 R155, R155 ;  /* 0x0000009b009b7308 */ /* 0x000ea20000000800 */
[----:B-1----:R-:W-:Y:S01]  /*96c0*/  F2FP.F16.F32.PACK_AB R18, R153, R152 ;  /* 0x000000989912723e */ /* 0x002fe200000000ff */
[----:B------:R-:W-:Y:S01]  /*96d0*/  FADD2 R28, R28.F32x2.HI_LO, R152.F32x2.HI_LO ;  /* 0x000000981c1c724b */ /* 0x000fe20000000000 */
[----:B--2---:R-:W-:Y:S01]  /*96e0*/  F2FP.F16.F32.PACK_AB R19, R155, R154 ;  /* 0x0000009a9b13723e */ /* 0x004fe200000000ff */
[----:B------:R-:W-:-:S03]  /*96f0*/  FADD2 R30, R30.F32x2.HI_LO, R154.F32x2.HI_LO ;  /* 0x0000009a1e1e724b */ /* 0x000fc60000000000 */
[----:B------:R3:W-:Y:S01]  /*9700*/  STTM.x16 tmem[UR4], R4 ;  /* 0x00000004000079ed */ /* 0x0007e20008240004 */
[----:B------:R-:W-:Y:S01]  /*9710*/  UIADD3 UR4, UPT, UPT, UR21, 0x120, URZ ;  /* 0x0000012015047890 */ /* 0x000fe2000fffe0ff */
[----:B------:R-:W1:Y:S01]  /*9720*/  FENCE.VIEW.ASYNC.T ;  /* 0x00000000000073c6 */ /* 0x000e620000000200 */
[----:B------:R-:W-:Y:S02]  /*9730*/  FADD2 R28, R28.F32x2.HI_LO, R30.F32x2.HI_LO ;  /* 0x0000001e1c1c724b */ /* 0x000fe40000000000 */
[----:B------:R-:W-:Y:S01]  /*9740*/  UPRMT UR4, UR7, 0x654, UR4 ;  /* 0x0000065407047896 */ /* 0x000fe20008000004 */
[----:B-1----:R-:W-:Y:S01]  /*9750*/  NOP ;  /* 0x0000000000007918 */ /* 0x002fe20000000000 */
[----:B------:R-:W-:-:S07]  /*9760*/  FADD2 R22, R22.F32x2.HI_LO, R28.F32x2.HI_LO ;  /* 0x0000001c1616724b */ /* 0x000fce0000000000 */
[----:B------:R3:W-:Y:S01]  /*9770*/  @P0 SYNCS.ARRIVE.TRANS64.RED.ART0 RZ, [UR4], R133 ;  /* 0x00000085ffff09a7 */ /* 0x0007e20008500404 */
[----:B------:R-:W-:-:S04]  /*9780*/  UIADD3 UR4, UPT, UPT, UR8, -0x100, URZ ;  /* 0xffffff0008047890 */ /* 0x000fc8000fffe0ff */
[----:B------:R-:W-:Y:S01]  /*9790*/  USHF.R.S32.HI UR5, URZ, 0x1f, UR4 ;  /* 0x0000001fff057899 */ /* 0x000fe20008011404 */
[----:B------:R-:W1:Y:S03]  /*97a0*/  SYNCS.PHASECHK.TRANS64.TRYWAIT P0, [UR13], RZ ;  /* 0x000000ffff0075a7 */ /* 0x000e66000800110d */
[----:B------:R-:W-:-:S04]  /*97b0*/  ULEA.HI UR4, UR5, UR4, URZ, 0x7 ;  /* 0x0000000405047291 */ /* 0x000fc8000f8f38ff */
[----:B------:R-:W-:-:S04]  /*97c0*/  USHF.R.S32.HI UR4, URZ, 0x7, UR4 ;  /* 0x00000007ff047899 */ /* 0x000fc80008011404 */
[----:B------:R-:W-:-:S04]  /*97d0*/  UISETP.LT.AND UP0, UPT, URZ, UR4, UPT ;  /* 0x00000004ff00728c */ /* 0x000fc8000bf01270 */
[----:B------:R-:W-:-:S04]  /*97e0*/  USEL UR17, URZ, UR4, !UP0 ;  /* 0x00000004ff117287 */ /* 0x000fc8000c000000 */
[----:B------:R-:W-:-:S04]  /*97f0*/  UIADD3 UR4, UPT, UPT, UR19, -UR17, URZ ;  /* 0x8000001113047290 */ /* 0x000fc8000fffe0ff */
[----:B------:R-:W-:Y:S01]  /*9800*/  UISETP.GE.AND UP0, UPT, UR4, 0x1, UPT ;  /* 0x000000010400788c */ /* 0x000fe2000bf06270 */
[----:B-1-3--:R-:W-:Y:S10]  /*9810*/  @!P0 BRA `(.L_x_72) ;  /* 0x0000007c00848947 */ /* 0x00aff40003800000 */
.L_x_157:
[----:B------:R-:W-:Y:S01]  /*9820*/  FADD R133, R22, R23 ;  /* 0x0000001716857221 */ /* 0x000fe20000000000 */
[----:B------:R-:W-:Y:S01]  /*9830*/  UMOV UR9, 0x1 ;  /* 0x0000000100097882 */ /* 0x000fe20000000000 */
[----:B------:R-:W-:Y:S01]  /*9840*/  UMOV UR10, 0x1 ;  /* 0x00000001000a7882 */ /* 0x000fe20000000000 */
[----:B------:R-:W-:Y:S05]  /*9850*/  BRA.U !UP0, `(.L_x_73) ;  /* 0x0000002508e07547 */ /* 0x000fea000b800000 */
[----:B------:R-:W-:Y:S01]  /*9860*/  R2UR UR4, R2 ;  /* 0x00000000020472ca */ /* 0x000fe200000e0000 */
[----:B------:R-:W-:Y:S01]  /*9870*/  UIADD3 UR12, UPT, UPT, UR13, -0x50, URZ ;  /* 0xffffffb00d0c7890 */ /* 0x000fe2000fffe0ff */
[----:B------:R-:W-:Y:S01]  /*9880*/  IADD3 R170, PT, PT, R170, UR22, RZ ;  /* 0x00000016aaaa7c10 */ /* 0x000fe2000fffe0ff */
[----:B------:R-:W2:Y:S01]  /*9890*/  LDCU UR20, c[0x0][0x380] ;  /* 0x00007000ff1477ac */ /* 0x000ea20008000800 */
[----:B------:R-:W3:Y:S01]  /*98a0*/  LDCU UR6, c[0x0][0x600] ;  /* 0x0000c000ff0677ac */ /* 0x000ee20008000800 */
[----:B------:R-:W-:-:S08]  /*98b0*/  UIADD3 UR11, UPT, UPT, -UR11, UR17, URZ ;  /* 0x000000110b0b7290 */ /* 0x000fd0000fffe1ff */
[----:B------:R-:W-:Y:S01]  /*98c0*/  UPRMT UR12, UR4, 0x654, UR12 ;  /* 0x00000654040c7896 */ /* 0x000fe2000800000c */
[----:B------:R-:W-:Y:S01]  /*98d0*/  UMOV UR10, 0x1 ;  /* 0x00000001000a7882 */ /* 0x000fe20000000000 */
[----:B------:R-:W-:Y:S01]  /*98e0*/  UMOV UR8, UR19 ;  /* 0x0000001300087c82 */ /* 0x000fe20008000000 */
[----:B------:R-:W-:Y:S01]  /*98f0*/  UMOV UR9, 0x1 ;  /* 0x0000000100097882 */ /* 0x000fe20000000000 */
[----:B------:R-:W-:-:S08]  /*9900*/  UMOV UR16, URZ ;  /* 0x000000ff00107c82 */ /* 0x000fd00008000000 */
.L_x_76:
[----:B------:R-:W-:Y:S01]  /*9910*/  USHF.L.U32 UR4, UR10, 0x1f, URZ ;  /* 0x0000001f0a047899 */ /* 0x000fe200080006ff */
[----:B------:R-:W-:Y:S01]  /*9920*/  R2UR UR5, R85 ;  /* 0x00000000550572ca */ /* 0x000fe200000e0000 */
[----:B------:R-:W-:-:S04]  /*9930*/  UIADD3 UR8, UPT, UPT, UR8, -0x1, URZ ;  /* 0xffffffff08087890 */ /* 0x000fc8000fffe0ff */
[----:B-1----:R-:W-:Y:S01]  /*9940*/  MOV R4, UR4 ;  /* 0x0000000400047c02 */ /* 0x002fe20008000f00 */
[----:B------:R-:W-:-:S03]  /*9950*/  UISETP.LT.AND UP0, UPT, URZ, UR8, UPT ;  /* 0x00000008ff00728c */ /* 0x000fc6000bf01270 */
[----:B------:R-:W1:Y:S01]  /*9960*/  SYNCS.PHASECHK.TRANS64.TRYWAIT P0, [UR14], R4 ;  /* 0x00000004ff0075a7 */ /* 0x000e62000800110e */
[----:B------:R-:W-:Y:S01]  /*9970*/  USEL UR7, URZ, UR8, !UP0 ;  /* 0x00000008ff077287 */ /* 0x000fe2000c000000 */
[----:B-1----:R-:W-:Y:S11]  /*9980*/  @!P0 BRA `(.L_x_74) ;  /* 0x0000007c00408947 */ /* 0x002ff60003800000 */
.L_x_159:
[----:B-1----:R-:W1:Y:S01]  /*9990*/  LDTM.x32 R4, tmem[UR5] ;  /* 0x00000005000479ee */ /* 0x002e6200082c0000 */
[----:B--2---:R-:W-:Y:S01]  /*99a0*/  ULEA UR4, UR7, UR20, 0x7 ;  /* 0x0000001407047291 */ /* 0x004fe2000f8e38ff */
[----:B------:R-:W-:-:S05]  /*99b0*/  IMAD.MOV.U32 R144, RZ, RZ, -0x1 ;  /* 0xffffffffff907424 */ /* 0x000fca00078e00ff */
[----:B------:R-:W-:Y:S02]  /*99c0*/  IADD3 R140, PT, PT, -R170, UR4, RZ ;  /* 0x00000004aa8c7c10 */ /* 0x000fe4000fffe1ff */
[----:B------:R-:W-:Y:S02]  /*99d0*/  R2UR UR4, R86 ;  /* 0x00000000560472ca */ /* 0x000fe400000e0000 */
[C---:B------:R-:W-:Y:S02]  /*99e0*/  VIADDMNMX R37, R140.reuse, 0x1f, RZ, !PT ;  /* 0x0000001f8c257846 */ /* 0x040fe400078001ff */
[----:B------:R-:W-:Y:S02]  /*99f0*/  VIADDMNMX R145, R140, 0x5f, RZ, !PT ;  /* 0x0000005f8c917846 */ /* 0x000fe400078001ff */
[--C-:B------:R-:W-:Y:S02]  /*9a00*/  SHF.R.U32.HI R36, RZ, R37, R144.reuse ;  /* 0x00000025ff247219 */ /* 0x100fe40000011690 */
[----:B------:R-:W-:-:S02]  /*9a10*/  SHF.R.U32.HI R145, RZ, R145, R144 ;  /* 0x00000091ff917219 */ /* 0x000fc40000011690 */
[----:B------:R-:W-:Y:S02]  /*9a20*/  R2P PR, R36, 0x7e ;  /* 0x0000007e24007804 */ /* 0x000fe40000000000 */
[----:B------:R-:W-:Y:S01]  /*9a30*/  VIADDMNMX R161, R140, 0x7f, RZ, !PT ;  /* 0x0000007f8ca17846 */ /* 0x000fe200078001ff */
[----:B------:R-:W2:Y:S01]  /*9a40*/  LDTM.x32 R52, tmem[UR4] ;  /* 0x00000004003479ee */ /* 0x000ea200082c0000 */
[----:B------:R-:W-:Y:S02]  /*9a50*/  R2UR UR4, R87 ;  /* 0x00000000570472ca */ /* 0x000fe400000e0000 */
[----:B-1----:R-:W-:Y:S02]  /*9a60*/  SEL R101, R5, 0xff800000, P1 ;  /* 0xff80000005657807 */ /* 0x002fe40000800000 */
[----:B------:R-:W-:Y:S02]  /*9a70*/  SEL R90, R6, 0xff800000, P2 ;  /* 0xff800000065a7807 */ /* 0x000fe40001000000 */
[----:B------:R-:W-:-:S02]  /*9a80*/  SEL R91, R7, 0xff800000, P3 ;  /* 0xff800000075b7807 */ /* 0x000fc40001800000 */
[----:B------:R-:W-:Y:S02]  /*9a90*/  SEL R92, R8, 0xff800000, P4 ;  /* 0xff800000085c7807 */ /* 0x000fe40002000000 */
[----:B------:R-:W-:Y:S02]  /*9aa0*/  SEL R93, R9, 0xff800000, P5 ;  /* 0xff800000095d7807 */ /* 0x000fe40002800000 */
[----:B------:R-:W-:Y:S02]  /*9ab0*/  SEL R104, R10, 0xff800000, P6 ;  /* 0xff8000000a687807 */ /* 0x000fe40003000000 */
[C---:B------:R-:W-:Y:S02]  /*9ac0*/  R2P PR, R36.reuse.B1, 0x7f ;  /* 0x0000007f24007804 */ /* 0x040fe40000001000 */
[----:B------:R-:W-:Y:S02]  /*9ad0*/  LOP3.LUT R5, R36, 0x1, RZ, 0xc0, !PT ;  /* 0x0000000124057812 */ /* 0x000fe400078ec0ff */
[----:B------:R-:W-:-:S02]  /*9ae0*/  SHF.R.U32.HI R161, RZ, R161, R144 ;  /* 0x000000a1ffa17219 */ /* 0x000fc40000011690 */
        /* <DEDUP_REMOVED lines=37> */
[----:B--2---:R-:W-:Y:S02]  /*9d40*/  SEL R53, R53, 0xff800000, P1 ;  /* 0xff80000035357807 */ /* 0x004fe40000800000 */
        /* <DEDUP_REMOVED lines=16> */
[----:B------:R-:W-:-:S03]  /*9e50*/  FMNMX R172, R104, R105, !PT ;  /* 0x0000006968ac7209 */ /* 0x000fc60007800000 */
        /* <DEDUP_REMOVED lines=8> */
[----:B------:R-:W-:-:S03]  /*9ee0*/  FMNMX3 R172, R172, R110, R111, !PT ;  /* 0x0000006eacac7276 */ /* 0x000fc6000780006f */
        /* <DEDUP_REMOVED lines=47> */
[----:B------:R-:W-:Y:S02]  /*a1e0*/  LOP3.LUT P0, RZ, R145, 0x800000, RZ, 0xc0, !PT ;  /* 0x0080000091ff7812 */ /* 0x000fe4000780c0ff */
[----:B------:R-:W-:-:S02]  /*a1f0*/  SEL R142, R40, 0xff800000, P4 ;  /* 0xff800000288e7807 */ /* 0x000fc40002000000 */
[----:B------:R-:W-:Y:S02]  /*a200*/  SEL R43, R43, 0xff800000, P0 ;  /* 0xff8000002b2b7807 */ /* 0x000fe40000000000 */
[----:B------:R-:W-:Y:S02]  /*a210*/  SEL R143, R41, 0xff800000, P5 ;  /* 0xff800000298f7807 */ /* 0x000fe40002800000 */
[----:B------:R-:W-:Y:S02]  /*a220*/  SEL R42, R42, 0xff800000, P6 ;  /* 0xff8000002a2a7807 */ /* 0x000fe40003000000 */
[----:B------:R-:W-:Y:S02]  /*a230*/  R2P PR, R145.B3, 0x7f ;  /* 0x0000007f91007804 */ /* 0x000fe40000003000 */
[----:B------:R-:W-:Y:S02]  /*a240*/  FMNMX3 R172, R172, R58, R59, !PT ;  /* 0x0000003aacac7276 */ /* 0x000fe4000780003b */
[----:B------:R-:W-:-:S02]  /*a250*/  R2UR UR4, R87 ;  /* 0x00000000570472ca */ /* 0x000fc400000e0000 */
[----:B------:R-:W-:Y:S02]  /*a260*/  SEL R144, R44, 0xff800000, P0 ;  /* 0xff8000002c907807 */ /* 0x000fe40000000000 */
[----:B------:R-:W-:Y:S02]  /*a270*/  ISETP.GT.AND P0, PT, R145, -0x1, PT ;  /* 0xffffffff9100780c */ /* 0x000fe40003f04270 */
[----:B------:R-:W-:Y:S02]  /*a280*/  SEL R145, R45, 0xff800000, P1 ;  /* 0xff8000002d917807 */ /* 0x000fe40000800000 */
[----:B------:R-:W-:Y:S02]  /*a290*/  SEL R148, R46, 0xff800000, P2 ;  /* 0xff8000002e947807 */ /* 0x000fe40001000000 */
[----:B------:R-:W-:Y:S02]  /*a2a0*/  SEL R149, R47, 0xff800000, P3 ;  /* 0xff8000002f957807 */ /* 0x000fe40001800000 */
[----:B------:R-:W-:-:S02]  /*a2b0*/  SEL R150, R48, 0xff800000, P4 ;  /* 0xff80000030967807 */ /* 0x000fc40002000000 */
[----:B------:R-:W-:Y:S02]  /*a2c0*/  SEL R151, R49, 0xff800000, P5 ;  /* 0xff80000031977807 */ /* 0x000fe40002800000 */
[----:B------:R-:W-:Y:S02]  /*a2d0*/  SEL R154, R50, 0xff800000, P6 ;  /* 0xff800000329a7807 */ /* 0x000fe40003000000 */
[----:B------:R-:W-:Y:S02]  /*a2e0*/  R2P PR, R161, 0x7e ;  /* 0x0000007ea1007804 */ /* 0x000fe40000000000 */
[----:B------:R-:W-:Y:S02]  /*a2f0*/  SEL R155, R51, 0xff800000, !P0 ;  /* 0xff800000339b7807 */ /* 0x000fe40004000000 */
[----:B------:R-:W-:Y:S02]  /*a300*/  FMNMX3 R172, R172, R122, R123, !PT ;  /* 0x0000007aacac7276 */ /* 0x000fe4000780007b */
[----:B-1----:R-:W-:-:S02]  /*a310*/  SEL R47, R5, 0xff800000, P1 ;  /* 0xff800000052f7807 */ /* 0x002fc40000800000 */
[----:B------:R-:W-:Y:S02]  /*a320*/  SEL R38, R6, 0xff800000, P2 ;  /* 0xff80000006267807 */ /* 0x000fe40001000000 */
[----:B------:R-:W-:Y:S02]  /*a330*/  SEL R39, R7, 0xff800000, P3 ;  /* 0xff80000007277807 */ /* 0x000fe40001800000 */
[----:B------:R-:W-:Y:S02]  /*a340*/  SEL R40, R8, 0xff800000, P4 ;  /* 0xff80000008287807 */ /* 0x000fe40002000000 */
[----:B------:R-:W-:Y:S02]  /*a350*/  SEL R41, R9, 0xff800000, P5 ;  /* 0xff80000009297807 */ /* 0x000fe40002800000 */
[----:B------:R-:W-:Y:S02]  /*a360*/  SEL R50, R10, 0xff800000, P6 ;  /* 0xff8000000a327807 */ /* 0x000fe40003000000 */
[----:B------:R-:W-:-:S02]  /*a370*/  R2P PR, R161.B1, 0x7f ;  /* 0x0000007fa1007804 */ /* 0x000fc40000001000 */
[----:B------:R-:W-:Y:S02]  /*a380*/  LOP3.LUT R5, R161, 0x1, RZ, 0xc0, !PT ;  /* 0x00000001a1057812 */ /* 0x000fe400078ec0ff */
        /* <DEDUP_REMOVED lines=11> */
[----:B------:R-:W-:Y:S02]  /*a440*/  SEL R20, R20, 0xff800000, P0 ;  /* 0xff80000014147807 */ /* 0x000fe40000000000 */
[----:B------:R-:W-:Y:S02]  /*a450*/  ISETP.NE.U32.AND P0, PT, R5, 0x1, PT ;  /* 0x000000010500780c */ /* 0x000fe40003f05070 */
[----:B------:R-:W-:Y:S02]  /*a460*/  FMNMX R5, R92, R93, !PT ;  /* 0x0000005d5c057209 */ /* 0x000fe40007800000 */
[----:B------:R-:W-:Y:S02]  /*a470*/  SEL R46, R4, 0xff800000, !P0 ;  /* 0xff800000042e7807 */ /* 0x000fe40004000000 */
[----:B------:R-:W-:Y:S02]  /*a480*/  FMNMX R4, R90, R91, !PT ;  /* 0x0000005b5a047209 */ /* 0x000fe40007800000 */
        /* <DEDUP_REMOVED lines=23> */
[----:B------:R-:W-:Y:S02]  /*a600*/  LOP3.LUT P0, RZ, R161, 0x80, RZ, 0xc0, !PT ;  /* 0x00000080a1ff7812 */ /* 0x000fe4000780c0ff */
[----:B------:R-:W-:-:S02]  /*a610*/  FMNMX3 R5, R5, R74, R75, !PT ;  /* 0x0000004a05057276 */ /* 0x000fc4000780004b */
[----:B------:R-:W-:Y:S02]  /*a620*/  FMNMX3 R172, R172, R126, R127, !PT ;  /* 0x0000007eacac7276 */ /* 0x000fe4000780007f */
[----:B------:R-:W-:Y:S02]  /*a630*/  FMNMX3 R7, R7, R78, R79, !PT ;  /* 0x0000004e07077276 */ /* 0x000fe4000780004f */
[----:B------:R-:W-:Y:S02]  /*a640*/  FMNMX3 R4, R4, R82, R83, !PT ;  /* 0x0000005204047276 */ /* 0x000fe40007800053 */
[----:B------:R-:W-:Y:S02]  /*a650*/  SEL R51, R11, 0xff800000, P0 ;  /* 0xff8000000b337807 */ /* 0x000fe40000000000 */
        /* <DEDUP_REMOVED lines=12> */
[----:B------:R-:W-:Y:S02]  /*a720*/  SEL R21, R21, 0xff800000, P1 ;  /* 0xff80000015157807 */ /* 0x000fe40000800000 */
[----:B------:R-:W-:-:S02]  /*a730*/  SEL R156, R22, 0xff800000, P2 ;  /* 0xff800000169c7807 */ /* 0x000fc40001000000 */
[----:B------:R-:W-:Y:S02]  /*a740*/  SEL R157, R23, 0xff800000, P3 ;  /* 0xff800000179d7807 */ /* 0x000fe40001800000 */
[----:B------:R-:W-:Y:S02]  /*a750*/  SEL R158, R24, 0xff800000, P4 ;  /* 0xff800000189e7807 */ /* 0x000fe40002000000 */
[----:B------:R-:W-:Y:S02]  /*a760*/  SEL R159, R25, 0xff800000, P5 ;  /* 0xff800000199f7807 */ /* 0x000fe40002800000 */
[----:B------:R-:W-:Y:S02]  /*a770*/  SEL R26, R26, 0xff800000, P6 ;  /* 0xff8000001a1a7807 */ /* 0x000fe40003000000 */
[----:B------:R-:W-:Y:S02]  /*a780*/  FMNMX3 R5, R5, R150, R151, !PT ;  /* 0x0000009605057276 */ /* 0x000fe40007800097 */
[----:B------:R-:W-:-:S02]  /*a790*/  FMNMX3 R172, R172, R154, R155, !PT ;  /* 0x0000009aacac7276 */ /* 0x000fc4000780009b */
[----:B------:R-:W-:Y:S02]  /*a7a0*/  FMNMX3 R7, R7, R46, R47, !PT ;  /* 0x0000002e07077276 */ /* 0x000fe4000780002f */
[----:B------:R-:W-:Y:S02]  /*a7b0*/  FMNMX3 R4, R4, R38, R39, !PT ;  /* 0x0000002604047276 */ /* 0x000fe40007800027 */
[----:B------:R-:W-:Y:S02]  /*a7c0*/  R2P PR, R161.B3, 0x7f ;  /* 0x0000007fa1007804 */ /* 0x000fe40000003000 */
[----:B------:R-:W-:Y:S02]  /*a7d0*/  FMNMX3 R5, R5, R40, R41, !PT ;  /* 0x0000002805057276 */ /* 0x000fe40007800029 */
[----:B------:R-:W-:Y:S02]  /*a7e0*/  FMNMX3 R172, R172, R50, R51, !PT ;  /* 0x00000032acac7276 */ /* 0x000fe40007800033 */
[----:B------:R-:W-:-:S02]  /*a7f0*/  FMNMX3 R7, R7, R44, R45, !PT ;  /* 0x0000002c07077276 */ /* 0x000fc4000780002d */
[----:B------:R-:W-:Y:S02]  /*a800*/  FMNMX3 R4, R4, R48, R49, !PT ;  /* 0x0000003004047276 */ /* 0x000fe40007800031 */
[----:B------:R-:W-:Y:S02]  /*a810*/  SEL R160, R28, 0xff800000, P0 ;  /* 0xff8000001ca07807 */ /* 0x000fe40000000000 */
[----:B------:R-:W-:Y:S02]  /*a820*/  ISETP.GT.AND P0, PT, R161, -0x1, PT ;  /* 0xffffffffa100780c */ /* 0x000fe40003f04270 */
[----:B------:R-:W-:Y:S02]  /*a830*/  SEL R161, R29, 0xff800000, P1 ;  /* 0xff8000001da17807 */ /* 0x000fe40000800000 */
[----:B------:R-:W-:Y:S02]  /*a840*/  SEL R162, R30, 0xff800000, P2 ;  /* 0xff8000001ea27807 */ /* 0x000fe40001000000 */
[----:B------:R-:W-:-:S02]  /*a850*/  SEL R163, R31, 0xff800000, P3 ;  /* 0xff8000001fa37807 */ /* 0x000fc40001800000 */
[----:B------:R-:W-:Y:S02]  /*a860*/  FMNMX3 R5, R5, R146, R147, !PT ;  /* 0x0000009205057276 */ /* 0x000fe40007800093 */
[----:B------:R-:W-:Y:S02]  /*a870*/  FMNMX3 R172, R172, R152, R153, !PT ;  /* 0x00000098acac7276 */ /* 0x000fe40007800099 */
[----:B------:R-:W-:Y:S02]  /*a880*/  FMNMX3 R7, R7, R20, R21, !PT ;  /* 0x0000001407077276 */ /* 0x000fe40007800015 */
[----:B------:R-:W-:Y:S02]  /*a890*/  FMNMX3 R4, R4, R156, R157, !PT ;  /* 0x0000009c04047276 */ /* 0x000fe4000780009d */
[----:B------:R-:W-:Y:S02]  /*a8a0*/  SEL R165, R35, 0xff800000, !P0 ;  /* 0xff80000023a57807 */ /* 0x000fe40004000000 */
[----:B------:R-:W-:-:S02]  /*a8b0*/  SEL R166, R32, 0xff800000, P4 ;  /* 0xff80000020a67807 */ /* 0x000fc40002000000 */
[----:B------:R-:W-:Y:S02]  /*a8c0*/  SEL R167, R33, 0xff800000, P5 ;  /* 0xff80000021a77807 */ /* 0x000fe40002800000 */
[----:B------:R-:W-:Y:S02]  /*a8d0*/  SEL R164, R34, 0xff800000, P6 ;  /* 0xff80000022a47807 */ /* 0x000fe40003000000 */
[----:B------:R-:W-:Y:S02]  /*a8e0*/  FMNMX3 R5, R5, R158, R159, !PT ;  /* 0x0000009e05057276 */ /* 0x000fe4000780009f */
[----:B------:R-:W-:Y:S02]  /*a8f0*/  FMNMX3 R172, R172, R26, R27, !PT ;  /* 0x0000001aacac7276 */ /* 0x000fe4000780001b */
[----:B------:R-:W-:Y:S02]  /*a900*/  FMNMX3 R7, R7, R160, R161, !PT ;  /* 0x000000a007077276 */ /* 0x000fe400078000a1 */
[----:B------:R-:W-:-:S02]  /*a910*/  FMNMX3 R4, R4, R162, R163, !PT ;  /* 0x000000a204047276 */ /* 0x000fc400078000a3 */
[----:B------:R-:W-:Y:S02]  /*a920*/  FMNMX3 R5, R5, R166, R167, !PT ;  /* 0x000000a605057276 */ /* 0x000fe400078000a7 */
[----:B------:R-:W-:Y:S02]  /*a930*/  FMNMX3 R172, R172, R164, R165, !PT ;  /* 0x000000a4acac7276 */ /* 0x000fe400078000a5 */
[----:B------:R-:W-:Y:S02]  /*a940*/  FMNMX R4, R7, R4, !PT ;  /* 0x0000000407047209 */ /* 0x000fe40007800000 */
[----:B------:R-:W-:Y:S02]  /*a950*/  LOP3.LUT R13, R84, 0x7f, R3, 0xf8, !PT ;  /* 0x0000007f540d7812 */ /* 0x000fe400078ef803 */
[----:B------:R-:W-:Y:S02]  /*a960*/  FMNMX3 R172, R4, R5, R172, !PT ;  /* 0x0000000504ac7276 */ /* 0x000fe400078000ac */
[----:B------:R-:W-:-:S02]  /*a970*/  LEA R13, R13, UR18, 0x2 ;  /* 0x000000120d0d7c11 */ /* 0x000fc4000f8e10ff */
[----:B------:R-:W-:-:S04]  /*a980*/  FSETP.NEU.AND P0, PT, R172, -INF , PT ;  /* 0xff800000ac00780b */ /* 0x000fc80003f0d000 */
[----:B------:R-:W-:Y:S02]  /*a990*/  FSEL R4, R172, RZ, P0 ;  /* 0x000000ffac047208 */ /* 0x000fe40000000000 */
[----:B------:R-:W-:-:S03]  /*a9a0*/  ELECT P0, URZ, PT ;  /* 0x0000000000ff782f */ /* 0x000fc60003800000 */
[----:B------:R-:W-:-:S04]  /*a9b0*/  FADD R174, -R4, R169 ;  /* 0x000000a904ae7221 */ /* 0x000fc80000000100 */
[----:B---3--:R-:W-:-:S05]  /*a9c0*/  FMUL R174, R174, UR6 ;  /* 0x00000006aeae7c20 */ /* 0x008fca0008400000 */
[----:B------:R-:W-:Y:S02]  /*a9d0*/  FSETP.GE.AND P1, PT, R174, -8, PT ;  /* 0xc1000000ae00780b */ /* 0x000fe40003f26000 */
[----:B------:R-:W1:Y:S02]  /*a9e0*/  MUFU.EX2 R174, R174 ;  /* 0x000000ae00ae7308 */ /* 0x000e640000000800 */
[C---:B------:R-:W-:Y:S02]  /*a9f0*/  FSEL R171, R169.reuse, R4, P1 ;  /* 0x00000004a9ab7208 */ /* 0x040fe40000800000 */
[----:B------:R-:W-:-:S03]  /*aa00*/  FSEL R169, R169, R172, P1 ;  /* 0x000000aca9a97208 */ /* 0x000fc60000800000 */
[----:B------:R-:W-:-:S04]  /*aa10*/  FFMA R171, -R171, UR6, RZ ;  /* 0x00000006abab7c23 */ /* 0x000fc800080001ff */
[--C-:B------:R-:W-:Y:S02]  /*aa20*/  FFMA2 R24, R90.F32x2.HI_LO, UR6.F32, R171.reuse.F32 ;  /* 0x000000065a187c49 */ /* 0x100fe400092000ab */
[--C-:B------:R-:W-:Y:S02]  /*aa30*/  FFMA2 R32, R94.F32x2.HI_LO, UR6.F32, R171.reuse.F32 ;  /* 0x000000065e207c49 */ /* 0x100fe400092000ab */
[--C-:B------:R-:W-:Y:S02]  /*aa40*/  FFMA2 R34, R96.F32x2.HI_LO, UR6.F32, R171.reuse.F32 ;  /* 0x0000000660227c49 */ /* 0x100fe400092000ab */
[--C-:B------:R-:W-:Y:S01]  /*aa50*/  FFMA2 R90, R98.F32x2.HI_LO, UR6.F32, R171.reuse.F32 ;  /* 0x00000006625a7c49 */ /* 0x100fe200092000ab */
[----:B------:R-:W-:Y:S01]  /*aa60*/  MUFU.EX2 R24, R24 ;  /* 0x0000001800187308 */ /* 0x000fe20000000800 */
[--C-:B------:R-:W-:Y:S01]  /*aa70*/  FFMA2 R22, R100.F32x2.HI_LO, UR6.F32, R171.reuse.F32 ;  /* 0x0000000664167c49 */ /* 0x100fe200092000ab */
[----:B-1----:R-:W-:Y:S01]  /*aa80*/  FSEL R174, R174, 1, !P1 ;  /* 0x3f800000aeae7808 */ /* 0x002fe20004800000 */
[----:B------:R-:W-:-:S02]  /*aa90*/  FFMA2 R28, R92.F32x2.HI_LO, UR6.F32, R171.F32 ;  /* 0x000000065c1c7c49 */ /* 0x000fc400092000ab */
[--C-:B------:R-:W-:Y:S02]  /*aaa0*/  FFMA2 R30, R104.F32x2.HI_LO, UR6.F32, R171.reuse.F32 ;  /* 0x00000006681e7c49 */ /* 0x100fe400092000ab */
[--C-:B------:R-:W-:Y:S01]  /*aab0*/  FFMA2 R94, R102.F32x2.HI_LO, UR6.F32, R171.reuse.F32 ;  /* 0x00000006665e7c49 */ /* 0x100fe200092000ab */
[----:B------:R-:W-:Y:S01]  /*aac0*/  MUFU.EX2 R22, R22 ;  /* 0x0000001600167308 */ /* 0x000fe20000000800 */
[--C-:B------:R-:W-:Y:S01]  /*aad0*/  FFMA2 R96, R106.F32x2.HI_LO, UR6.F32, R171.reuse.F32 ;  /* 0x000000066a607c49 */ /* 0x100fe200092000ab */
[----:B------:R1:W-:Y:S01]  /*aae0*/  STS [R13+0x1cc], R174 ;  /* 0x0001ccae0d007388 */ /* 0x0003e20000000800 */
[--C-:B------:R-:W-:Y:S02]  /*aaf0*/  FFMA2 R98, R108.F32x2.HI_LO, UR6.F32, R171.reuse.F32 ;  /* 0x000000066c627c49 */ /* 0x100fe400092000ab */
[--C-:B------:R-:W-:Y:S02]  /*ab00*/  FFMA2 R92, R110.F32x2.HI_LO, UR6.F32, R171.reuse.F32 ;  /* 0x000000066e5c7c49 */ /* 0x100fe400092000ab */
[--C-:B------:R-:W-:Y:S01]  /*ab10*/  FFMA2 R100, R114.F32x2.HI_LO, UR6.F32, R171.reuse.F32 ;  /* 0x0000000672647c49 */ /* 0x100fe200092000ab */
[----:B------:R-:W2:Y:S01]  /*ab20*/  MUFU.EX2 R23, R23 ;  /* 0x0000001700177308 */ /* 0x000ea20000000800 */
[----:B------:R-:W-:-:S02]  /*ab30*/  FFMA2 R102, R112.F32x2.HI_LO, UR6.F32, R171.F32 ;  /* 0x0000000670667c49 */ /* 0x000fc400092000ab */
[--C-:B------:R-:W-:Y:S02]  /*ab40*/  FFMA2 R104, R116.F32x2.HI_LO, UR6.F32, R171.reuse.F32 ;  /* 0x0000000674687c49 */ /* 0x100fe400092000ab */
[--C-:B------:R-:W-:Y:S02]  /*ab50*/  FFMA2 R106, R118.F32x2.HI_LO, UR6.F32, R171.reuse.F32 ;  /* 0x00000006766a7c49 */ /* 0x100fe400092000ab */
[--C-:B------:R-:W-:Y:S01]  /*ab60*/  FFMA2 R108, R120.F32x2.HI_LO, UR6.F32, R171.reuse.F32 ;  /* 0x00000006786c7c49 */ /* 0x100fe200092000ab */
[----:B------:R-:W3:Y:S01]  /*ab70*/  MUFU.EX2 R25, R25 ;  /* 0x0000001900197308 */ /* 0x000ee20000000800 */
[--C-:B------:R-:W-:Y:S02]  /*ab80*/  FFMA2 R52, R52.F32x2.HI_LO, UR6.F32, R171.reuse.F32 ;  /* 0x0000000634347c49 */ /* 0x100fe400092000ab */
[--C-:B------:R-:W-:Y:S02]  /*ab90*/  FFMA2 R54, R54.F32x2.HI_LO, UR6.F32, R171.reuse.F32 ;  /* 0x0000000636367c49 */ /* 0x100fe400092000ab */
[----:B------:R-:W-:-:S02]  /*aba0*/  FFMA2 R56, R56.F32x2.HI_LO, UR6.F32, R171.F32 ;  /* 0x0000000638387c49 */ /* 0x000fc400092000ab */
[--C-:B------:R-:W-:Y:S01]  /*abb0*/  FFMA2 R58, R58.F32x2.HI_LO, UR6.F32, R171.reuse.F32 ;  /* 0x000000063a3a7c49 */ /* 0x100fe200092000ab */
[----:B------:R-:W-:Y:S01]  /*abc0*/  MUFU.EX2 R28, R28 ;  /* 0x0000001c001c7308 */ /* 0x000fe20000000800 */
[--C-:B------:R-:W-:Y:S01]  /*abd0*/  FFMA2 R60, R60.F32x2.HI_LO, UR6.F32, R171.reuse.F32 ;  /* 0x000000063c3c7c49 */ /* 0x100fe200092000ab */
[----:B--2---:R-:W-:Y:S01]  /*abe0*/  F2FP.F16.F32.PACK_AB R4, R23, R22 ;  /* 0x000000161704723e */ /* 0x004fe200000000ff */
[--C-:B------:R-:W-:Y:S02]  /*abf0*/  FFMA2 R62, R62.F32x2.HI_LO, UR6.F32, R171.reuse.F32 ;  /* 0x000000063e3e7c49 */ /* 0x100fe400092000ab */
[--C-:B------:R-:W-:Y:S02]  /*ac00*/  FFMA2 R64, R64.F32x2.HI_LO, UR6.F32, R171.reuse.F32 ;  /* 0x0000000640407c49 */ /* 0x100fe400092000ab */
[--C-:B------:R-:W-:Y:S01]  /*ac10*/  FFMA2 R110, R122.F32x2.HI_LO, UR6.F32, R171.reuse.F32 ;  /* 0x000000067a6e7c49 */ /* 0x100fe200092000ab */
[----:B------:R-:W2:Y:S01]  /*ac20*/  MUFU.EX2 R29, R29 ;  /* 0x0000001d001d7308 */ /* 0x000ea20000000800 */
[--C-:B------:R-:W-:Y:S01]  /*ac30*/  FFMA2 R68, R68.F32x2.HI_LO, UR6.F32, R171.reuse.F32 ;  /* 0x0000000644447c49 */ /* 0x100fe200092000ab */
[----:B---3--:R-:W-:Y:S01]  /*ac40*/  F2FP.F16.F32.PACK_AB R5, R25, R24 ;  /* 0x000000181905723e */ /* 0x008fe200000000ff */
        /* <DEDUP_REMOVED lines=8> */
[----:B------:R-:W3:Y:S01]  /*acd0*/  MUFU.EX2 R31, R31 ;  /* 0x0000001f001f7308 */ /* 0x000ee20000000800 */
        /* <DEDUP_REMOVED lines=10> */
[----:B---3--:R-:W-:Y:S01]  /*ad80*/  F2FP.F16.F32.PACK_AB R7, R31, R30 ;  /* 0x0000001e1f07723e */ /* 0x008fe200000000ff */
        /* <DEDUP_REMOVED lines=26> */
[----:B------:R-:W-:Y:S02]  /*af30*/  IMAD.MOV.U32 R156, RZ, RZ, 0x1 ;  /* 0x00000001ff9c7424 */ /* 0x000fe400078e00ff */
[----:B------:R-:W-:-:S02]  /*af40*/  FFMA2 R146, R158.F32x2.HI_LO, UR6.F32, R171.F32 ;  /* 0x000000069e927c49 */ /* 0x000fc400092000ab */
[--C-:B------:R-:W-:Y:S01]  /*af50*/  FFMA2 R26, R26.F32x2.HI_LO, UR6.F32, R171.reuse.F32 ;  /* 0x000000061a1a7c49 */ /* 0x100fe200092000ab */
[----:B------:R-:W3:Y:S01]  /*af60*/  MUFU.EX2 R93, R93 ;  /* 0x0000005d005d7308 */ /* 0x000ee20000000800 */
[----:B--2---:R-:W-:Y:S01]  /*af70*/  F2FP.F16.F32.PACK_AB R10, R91, R90 ;  /* 0x0000005a5b0a723e */ /* 0x004fe200000000ff */
[--C-:B------:R-:W-:Y:S02]  /*af80*/  FFMA2 R148, R160.F32x2.HI_LO, UR6.F32, R171.reuse.F32 ;  /* 0x00000006a0947c49 */ /* 0x100fe400092000ab */
[--C-:B------:R-:W-:Y:S02]  /*af90*/  FFMA2 R150, R162.F32x2.HI_LO, UR6.F32, R171.reuse.F32 ;  /* 0x00000006a2967c49 */ /* 0x100fe400092000ab */
[--C-:B------:R-:W-:Y:S02]  /*afa0*/  FFMA2 R152, R166.F32x2.HI_LO, UR6.F32, R171.reuse.F32 ;  /* 0x00000006a6987c49 */ /* 0x100fe400092000ab */
[----:B------:R-:W-:Y:S01]  /*afb0*/  MUFU.EX2 R94, R94 ;  /* 0x0000005e005e7308 */ /* 0x000fe20000000800 */
[----:B------:R-:W-:-:S07]  /*afc0*/  FFMA2 R154, R164.F32x2.HI_LO, UR6.F32, R171.F32 ;  /* 0x00000006a49a7c49 */ /* 0x000fce00092000ab */
[----:B------:R-:W2:Y:S01]  /*afd0*/  MUFU.EX2 R95, R95 ;  /* 0x0000005f005f7308 */ /* 0x000ea20000000800 */
[----:B---3--:R-:W-:-:S07]  /*afe0*/  F2FP.F16.F32.PACK_AB R11, R93, R92 ;  /* 0x0000005c5d0b723e */ /* 0x008fce00000000ff */
[----:B------:R-:W-:Y:S08]  /*aff0*/  MUFU.EX2 R96, R96 ;  /* 0x0000006000607308 */ /* 0x000ff00000000800 */
[----:B------:R-:W1:Y:S01]  /*b000*/  MUFU.EX2 R97, R97 ;  /* 0x0000006100617308 */ /* 0x000e620000000800 */
[----:B--2---:R-:W-:-:S07]  /*b010*/  F2FP.F16.F32.PACK_AB R12, R95, R94 ;  /* 0x0000005e5f0c723e */ /* 0x004fce00000000ff */
[----:B------:R-:W-:Y:S08]  /*b020*/  MUFU.EX2 R98, R98 ;  /* 0x0000006200627308 */ /* 0x000ff00000000800 */
[----:B------:R-:W2:Y:S01]  /*b030*/  MUFU.EX2 R99, R99 ;  /* 0x0000006300637308 */ /* 0x000ea20000000800 */
[----:B-1----:R-:W-:-:S07]  /*b040*/  F2FP.F16.F32.PACK_AB R13, R97, R96 ;  /* 0x00000060610d723e */ /* 0x002fce00000000ff */
        /* <DEDUP_REMOVED lines=17> */
[----:B-1----:R-:W-:Y:S01]  /*b160*/  F2FP.F16.F32.PACK_AB R19, R109, R108 ;  /* 0x0000006c6d13723e */ /* 0x002fe200000000ff */
[----:B------:R1:W-:Y:S06]  /*b170*/  BAR.ARV R132, 0x40 ;  /* 0x000100840000751d */ /* 0x0003ec0000002000 */
[----:B------:R-:W-:Y:S01]  /*b180*/  MUFU.EX2 R54, R54 ;  /* 0x0000003600367308 */ /* 0x000fe20000000800 */
[----:B------:R2:W-:Y:S01]  /*b190*/  STTM.x16 tmem[UR4], R4 ;  /* 0x00000004000079ed */ /* 0x0005e20008240004 */
[----:B------:R-:W-:-:S06]  /*b1a0*/  R2UR UR4, R89 ;  /* 0x00000000590472ca */ /* 0x000fcc00000e0000 */
[----:B------:R-:W3:Y:S08]  /*b1b0*/  MUFU.EX2 R55, R55 ;  /* 0x0000003700377308 */ /* 0x000ef00000000800 */
[----:B------:R-:W-:Y:S08]  /*b1c0*/  MUFU.EX2 R56, R56 ;  /* 0x0000003800387308 */ /* 0x000ff00000000800 */
[----:B------:R-:W4:Y:S08]  /*b1d0*/  MUFU.EX2 R57, R57 ;  /* 0x0000003900397308 */ /* 0x000f300000000800 */
[----:B------:R-:W-:Y:S08]  /*b1e0*/  MUFU.EX2 R58, R58 ;  /* 0x0000003a003a7308 */ /* 0x000ff00000000800 */
[----:B------:R-:W5:Y:S08]  /*b1f0*/  MUFU.EX2 R59, R59 ;  /* 0x0000003b003b7308 */ /* 0x000f700000000800 */
[----:B------:R-:W-:Y:S01]  /*b200*/  MUFU.EX2 R60, R60 ;  /* 0x0000003c003c7308 */ /* 0x000fe20000000800 */
[----:B--2---:R-:W-:-:S07]  /*b210*/  F2FP.F16.F32.PACK_AB R4, R53, R52 ;  /* 0x000000343504723e */ /* 0x004fce00000000ff */
[----:B------:R-:W2:Y:S01]  /*b220*/  MUFU.EX2 R61, R61 ;  /* 0x0000003d003d7308 */ /* 0x000ea20000000800 */
[----:B---3--:R-:W-:Y:S02]  /*b230*/  F2FP.F16.F32.PACK_AB R5, R55, R54 ;  /* 0x000000363705723e */ /* 0x008fe400000000ff */
[----:B----4-:R-:W-:Y:S02]  /*b240*/  F2FP.F16.F32.PACK_AB R6, R57, R56 ;  /* 0x000000383906723e */ /* 0x010fe400000000ff */
[----:B-----5:R-:W-:-:S03]  /*b250*/  F2FP.F16.F32.PACK_AB R7, R59, R58 ;  /* 0x0000003a3b07723e */ /* 0x020fc600000000ff */
[----:B------:R-:W-:Y:S08]  /*b260*/  MUFU.EX2 R62, R62 ;  /* 0x0000003e003e7308 */ /* 0x000ff00000000800 */
[----:B------:R-:W3:Y:S01]  /*b270*/  MUFU.EX2 R63, R63 ;  /* 0x0000003f003f7308 */ /* 0x000ee20000000800 */
[----:B--2---:R-:W-:-:S07]  /*b280*/  F2FP.F16.F32.PACK_AB R8, R61, R60 ;  /* 0x0000003c3d08723e */ /* 0x004fce00000000ff */
[----:B------:R-:W-:Y:S08]  /*b290*/  MUFU.EX2 R64, R64 ;  /* 0x0000004000407308 */ /* 0x000ff00000000800 */
[----:B------:R-:W2:Y:S01]  /*b2a0*/  MUFU.EX2 R65, R65 ;  /* 0x0000004100417308 */ /* 0x000ea20000000800 */
[----:B---3--:R-:W-:-:S07]  /*b2b0*/  F2FP.F16.F32.PACK_AB R9, R63, R62 ;  /* 0x0000003e3f09723e */ /* 0x008fce00000000ff */
        /* <DEDUP_REMOVED lines=29> */
[----:B---3--:R-:W-:-:S04]  /*b490*/  F2FP.F16.F32.PACK_AB R19, R119, R118 ;  /* 0x000000767713723e */ /* 0x008fc800000000ff */
[----:B------:R2:W-:Y:S01]  /*b4a0*/  STTM.x16 tmem[UR4], R4 ;  /* 0x00000004000079ed */ /* 0x0005e20008240004 */
[----:B------:R-:W-:Y:S02]  /*b4b0*/  R2UR UR4, R88 ;  /* 0x00000000580472ca */ /* 0x000fe400000e0000 */
[----:B------:R-:W-:Y:S08]  /*b4c0*/  MUFU.EX2 R66, R66 ;  /* 0x0000004200427308 */ /* 0x000ff00000000800 */
[----:B------:R-:W3:Y:S08]  /*b4d0*/  MUFU.EX2 R67, R67 ;  /* 0x0000004300437308 */ /* 0x000ef00000000800 */
[----:B------:R-:W-:Y:S08]  /*b4e0*/  MUFU.EX2 R74, R74 ;  /* 0x0000004a004a7308 */ /* 0x000ff00000000800 */
[----:B------:R-:W4:Y:S08]  /*b4f0*/  MUFU.EX2 R75, R75 ;  /* 0x0000004b004b7308 */ /* 0x000f300000000800 */
[----:B------:R-:W-:Y:S08]  /*b500*/  MUFU.EX2 R120, R120 ;  /* 0x0000007800787308 */ /* 0x000ff00000000800 */
[----:B------:R-:W5:Y:S08]  /*b510*/  MUFU.EX2 R121, R121 ;  /* 0x0000007900797308 */ /* 0x000f700000000800 */
[----:B------:R-:W-:Y:S01]  /*b520*/  MUFU.EX2 R78, R78 ;  /* 0x0000004e004e7308 */ /* 0x000fe20000000800 */
[----:B--2---:R-:W-:-:S02]  /*b530*/  F2FP.F16.F32.PACK_AB R4, R81, R80 ;  /* 0x000000505104723e */ /* 0x004fc400000000ff */
[----:B---3--:R-:W-:Y:S02]  /*b540*/  F2FP.F16.F32.PACK_AB R5, R67, R66 ;  /* 0x000000424305723e */ /* 0x008fe400000000ff */
[----:B----4-:R-:W-:-:S03]  /*b550*/  F2FP.F16.F32.PACK_AB R6, R75, R74 ;  /* 0x0000004a4b06723e */ /* 0x010fc600000000ff */
[----:B------:R-:W2:Y:S01]  /*b560*/  MUFU.EX2 R79, R79 ;  /* 0x0000004f004f7308 */ /* 0x000ea20000000800 */
[----:B-----5:R-:W-:-:S07]  /*b570*/  F2FP.F16.F32.PACK_AB R7, R121, R120 ;  /* 0x000000787907723e */ /* 0x020fce00000000ff */
        /* <DEDUP_REMOVED lines=37> */
[----:B------:R-:W-:Y:S01]  /*b7d0*/  R2UR UR4, R168 ;  /* 0x00000000a80472ca */ /* 0x000fe200000e0000 */
[----:B------:R-:W3:Y:S01]  /*b7e0*/  FENCE.VIEW.ASYNC.T ;  /* 0x00000000000073c6 */ /* 0x000ee20000000200 */
[----:B------:R-:W-:Y:S01]  /*b7f0*/  MUFU.EX2 R38, R38 ;  /* 0x0000002600267308 */ /* 0x000fe20000000800 */
[----:B---3--:R1:W-:Y:S07]  /*b800*/  SYNCS.ARRIVE.TRANS64.RED.ART0 RZ, [UR15], R156 ;  /* 0x0000009cffff79a7 */ /* 0x0083ee000850040f */
        /* <DEDUP_REMOVED lines=43> */
[----:B--2---:R-:W-:Y:S02]  /*bac0*/  F2FP.F16.F32.PACK_AB R18, R153, R152 ;  /* 0x000000989912723e */ /* 0x004fe400000000ff */
[----:B---3--:R-:W-:-:S04]  /*bad0*/  F2FP.F16.F32.PACK_AB R19, R155, R154 ;  /* 0x0000009a9b13723e */ /* 0x008fc800000000ff */
[----:B------:R1:W-:Y:S01]  /*bae0*/  STTM.x16 tmem[UR4], R4 ;  /* 0x00000004000079ed */ /* 0x0003e20008240004 */
[----:B------:R-:W-:Y:S01]  /*baf0*/  USHF.L.U32 UR4, UR9, 0x1f, URZ ;  /* 0x0000001f09047899 */ /* 0x000fe200080006ff */
[----:B------:R-:W2:Y:S02]  /*bb00*/  FENCE.VIEW.ASYNC.T ;  /* 0x00000000000073c6 */ /* 0x000ea40000000200 */
[----:B--2---:R-:W-:-:S03]  /*bb10*/  NOP ;  /* 0x0000000000007918 */ /* 0x004fc60000000000 */
[----:B------:R-:W-:Y:S01]  /*bb20*/  IMAD.U32 R157, RZ, RZ, UR4 ;  /* 0x00000004ff9d7e24 */ /* 0x000fe2000f8e00ff */
[----:B------:R1:W-:Y:S03]  /*bb30*/  @P0 SYNCS.ARRIVE.TRANS64.RED.ART0 RZ, [UR12], R156 ;  /* 0x0000009cffff09a7 */ /* 0x0003e6000850040c */
[----:B------:R-:W2:Y:S02]  /*bb40*/  SYNCS.PHASECHK.TRANS64.TRYWAIT P0, [UR13], R157 ;  /* 0x0000009dff0075a7 */ /* 0x000ea4000800110d */
[----:B-12---:R-:W-:Y:S05]  /*bb50*/  @!P0 BRA `(.L_x_75) ;  /* 0x0000005800ec8947 */ /* 0x006fea0003800000 */
.L_x_161:
[----:B------:R-:W-:Y:S01]  /*bb60*/  MOV R175, UR16 ;  /* 0x0000001000af7c02 */ /* 0x000fe20008000f00 */
[----:B------:R-:W-:Y:S01]  /*bb70*/  FMUL R174, R174, R133 ;  /* 0x00000085aeae7220 */ /* 0x000fe20000400000 */
[----:B------:R-:W-:Y:S01]  /*bb80*/  FADD2 R24, R24.F32x2.HI_LO, R34.F32x2.HI_LO ;  /* 0x000000221818724b */ /* 0x000fe20000000000 */
[----:B------:R-:W-:Y:S01]  /*bb90*/  UIADD3 UR11, UPT, UPT, UR11, 0x1, URZ ;  /* 0x000000010b0b7890 */ /* 0x000fe2000fffe0ff */
[----:B------:R-:W-:Y:S01]  /*bba0*/  FADD2 R28, R28.F32x2.HI_LO, R90.F32x2.HI_LO ;  /* 0x0000005a1c1c724b */ /* 0x000fe20000000000 */
[----:B------:R-:W-:Y:S01]  /*bbb0*/  ULOP3.LUT UR9, UR9, 0x1, URZ, 0x3c, !UPT ;  /* 0x0000000109097892 */ /* 0x000fe2000f8e3cff */
[----:B------:R-:W-:Y:S01]  /*bbc0*/  FADD2 R174, R174.F32x2.HI_LO, R22.F32x2.HI_LO ;  /* 0x00000016aeae724b */ /* 0x000fe20000000000 */
[----:B------:R-:W-:Y:S01]  /*bbd0*/  UISETP.NE.AND UP0, UPT, UR11, -0x1, UPT ;  /* 0xffffffff0b00788c */ /* 0x000fe2000bf05270 */
[----:B------:R-:W-:Y:S01]  /*bbe0*/  FADD2 R30, R30.F32x2.HI_LO, R92.F32x2.HI_LO ;  /* 0x0000005c1e1e724b */ /* 0x000fe20000000000 */
[----:B------:R-:W-:Y:S01]  /*bbf0*/  ULOP3.LUT UR10, UR10, 0x1, URZ, 0x3c, !UPT ;  /* 0x000000010a0a7892 */ /* 0x000fe2000f8e3cff */
[----:B------:R-:W-:-:S02]  /*bc00*/  FADD2 R174, R174.F32x2.HI_LO, R32.F32x2.HI_LO ;  /* 0x00000020aeae724b */ /* 0x000fc40000000000 */
[----:B------:R-:W-:Y:S02]  /*bc10*/  FADD2 R24, R24.F32x2.HI_LO, R96.F32x2.HI_LO ;  /* 0x000000601818724b */ /* 0x000fe40000000000 */
[----:B------:R-:W-:Y:S02]  /*bc20*/  FADD2 R28, R28.F32x2.HI_LO, R98.F32x2.HI_LO ;  /* 0x000000621c1c724b */ /* 0x000fe40000000000 */
[----:B------:R-:W-:Y:S02]  /*bc30*/  FADD2 R30, R30.F32x2.HI_LO, R100.F32x2.HI_LO ;  /* 0x000000641e1e724b */ /* 0x000fe40000000000 */
[----:B------:R-:W-:Y:S02]  /*bc40*/  FADD2 R174, R174.F32x2.HI_LO, R94.F32x2.HI_LO ;  /* 0x0000005eaeae724b */ /* 0x000fe40000000000 */
[----:B------:R-:W-:Y:S02]  /*bc50*/  FADD2 R24, R24.F32x2.HI_LO, R104.F32x2.HI_LO ;  /* 0x000000681818724b */ /* 0x000fe40000000000 */
        /* <DEDUP_REMOVED lines=52> */
[----:B------:R-:W-:-:S04]  /*bfa0*/  FADD2 R24, R174.F32x2.HI_LO, R24.F32x2.HI_LO ;  /* 0x00000018ae18724b */ /* 0x000fc80000000000 */
[----:B------:R-:W-:-:S04]  /*bfb0*/  FADD2 R24, R24.F32x2.HI_LO, R28.F32x2.HI_LO ;  /* 0x0000001c1818724b */ /* 0x000fc80000000000 */
[----:B------:R-:W-:Y:S01]  /*bfc0*/  FADD R133, R24, R25 ;  /* 0x0000001918857221 */ /* 0x000fe20000000000 */
[----:B------:R-:W-:Y:S06]  /*bfd0*/  BRA.U UP0, `(.L_x_76) ;  /* 0xffffffd9004c7547 */ /* 0x000fec000b83ffff */
.L_x_73:
[----:B------:R-:W-:-:S04]  /*bfe0*/  UISETP.LT.AND UP0, UPT, UR19, UR17, UPT ;  /* 0x000000111300728c */ /* 0x000fc8000bf01270 */
[----:B------:R-:W-:-:S04]  /*bff0*/  USEL UR11, UR19, UR17, UP0 ;  /* 0x00000011130b7287 */ /* 0x000fc80008000000 */
[----:B------:R-:W-:-:S09]  /*c000*/  UISETP.GE.AND UP0, UPT, UR11, 0x1, UPT ;  /* 0x000000010b00788c */ /* 0x000fd2000bf06270 */
[----:B------:R-:W-:Y:S05]  /*c010*/  BRA.U !UP0, `(.L_x_77) ;  /* 0x0000002108487547 */ /* 0x000fea000b800000 */
[----:B------:R-:W2:Y:S01]  /*c020*/  S2R R162, SR_TID.X ;  /* 0x0000000000a27919 */ /* 0x000ea20000002100 */
[----:B------:R-:W-:Y:S01]  /*c030*/  R2UR UR4, R0 ;  /* 0x00000000000472ca */ /* 0x000fe200000e0000 */
[----:B------:R-:W3:Y:S01]  /*c040*/  S2UR UR6, SR_CgaCtaId ;  /* 0x00000000000679c3 */ /* 0x000ee20000008800 */
[----:B------:R-:W-:Y:S01]  /*c050*/  R2UR UR7, R2 ;  /* 0x00000000020772ca */ /* 0x000fe200000e0000 */
[----:B------:R-:W-:Y:S01]  /*c060*/  UMOV UR12, 0x400 ;  /* 0x00000400000c7882 */ /* 0x000fe20000000000 */
[----:B------:R-:W-:Y:S01]  /*c070*/  UIADD3 UR14, UPT, UPT, UR21, 0x120, URZ ;  /* 0x00000120150e7890 */ /* 0x000fe2000fffe0ff */
[----:B------:R-:W-:Y:S01]  /*c080*/  IMAD.MOV.U32 R164, RZ, RZ, R169 ;  /* 0x000000ffffa47224 */ /* 0x000fe200078e00a9 */
[----:B------:R-:W-:Y:S01]  /*c090*/  UIADD3 UR11, UPT, UPT, -UR11, URZ, URZ ;  /* 0x000000ff0b0b7290 */ /* 0x000fe2000fffe1ff */
[----:B------:R-:W4:Y:S01]  /*c0a0*/  LDCU UR5, c[0x0][0x600] ;  /* 0x0000c000ff0577ac */ /* 0x000f220008000800 */
[----:B------:R-:W-:-:S05]  /*c0b0*/  UMOV UR16, URZ ;  /* 0x000000ff00107c82 */ /* 0x000fca0008000000 */
[----:B------:R-:W-:Y:S02]  /*c0c0*/  UISETP.GT.AND UP0, UPT, UR4, 0x3, UPT ;  /* 0x000000030400788c */ /* 0x000fe4000bf04270 */
[----:B------:R-:W-:Y:S02]  /*c0d0*/  UPRMT UR14, UR7, 0x654, UR14 ;  /* 0x00000654070e7896 */ /* 0x000fe4000800000e */
[----:B------:R-:W-:-:S06]  /*c0e0*/  USEL UR4, URZ, 0x80, !UP0 ;  /* 0x00000080ff047887 */ /* 0x000fcc000c000000 */
[----:B------:R-:W-:Y:S01]  /*c0f0*/  IMAD.U32 R3, RZ, RZ, UR4 ;  /* 0x00000004ff037e24 */ /* 0x000fe2000f8e00ff */
[----:B---3--:R-:W-:-:S04]  /*c100*/  ULEA UR12, UR6, UR12, 0x18 ;  /* 0x0000000c060c7291 */ /* 0x008fc8000f8ec0ff */
[----:B------:R-:W-:Y:S01]  /*c110*/  UIADD3 UR13, UPT, UPT, UR12, 0x8, URZ ;  /* 0x000000080c0d7890 */ /* 0x000fe2000fffe0ff */
[----:B-12---:R-:W-:-:S05]  /*c120*/  IMAD.U32 R4, R162, 0x10000, RZ ;  /* 0x00010000a2047824 */ /* 0x006fca00078e00ff */
[----:B------:R-:W-:-:S04]  /*c130*/  LOP3.LUT R161, R3, 0x600000, R4, 0xf8, !PT ;  /* 0x0060000003a17812 */ /* 0x000fc800078ef804 */
[C---:B------:R-:W-:Y:S02]  /*c140*/  LOP3.LUT R160, R161.reuse, 0x40, RZ, 0xfc, !PT ;  /* 0x00000040a1a07812 */ /* 0x040fe400078efcff */
[C---:B------:R-:W-:Y:S02]  /*c150*/  LOP3.LUT R159, R161.reuse, 0x70, RZ, 0xfc, !PT ;  /* 0x00000070a19f7812 */ /* 0x040fe400078efcff */
[C---:B------:R-:W-:Y:S02]  /*c160*/  LOP3.LUT R158, R161.reuse, 0x50, RZ, 0xfc, !PT ;  /* 0x00000050a19e7812 */ /* 0x040fe400078efcff */
[C---:B------:R-:W-:Y:S02]  /*c170*/  LOP3.LUT R157, R161.reuse, 0x60, RZ, 0xfc, !PT ;  /* 0x00000060a19d7812 */ /* 0x040fe400078efcff */
[----:B----4-:R-:W-:-:S07]  /*c180*/  LOP3.LUT R156, R161, 0x20, RZ, 0xfc, !PT ;  /* 0x00000020a19c7812 */ /* 0x010fce00078efcff */
.L_x_80:
[----:B------:R-:W-:Y:S01]  /*c190*/  UMOV UR7, UR13 ;  /* 0x0000000d00077c82 */ /* 0x000fe20008000000 */
[----:B------:R-:W-:Y:S01]  /*c1a0*/  USHF.L.U32 UR4, UR10, 0x1f, URZ ;  /* 0x0000001f0a047899 */ /* 0x000fe200080006ff */
[----:B------:R-:W-:Y:S01]  /*c1b0*/  R2UR UR6, R161 ;  /* 0x00000000a10672ca */ /* 0x000fe200000e0000 */
[----:B------:R-:W-:-:S04]  /*c1c0*/  @!UP0 UIADD3 UR7, UPT, UPT, UR12, URZ, URZ ;  /* 0x000000ff0c078290 */ /* 0x000fc8000fffe0ff */
[----:B-1----:R-:W-:-:S05]  /*c1d0*/  MOV R4, UR4 ;  /* 0x0000000400047c02 */ /* 0x002fca0008000f00 */
[----:B------:R-:W1:Y:S02]  /*c1e0*/  SYNCS.PHASECHK.TRANS64.TRYWAIT P0, [UR7+0x100], R4 ;  /* 0x00010004ff0075a7 */ /* 0x000e640008001107 */
[----:B-1----:R-:W-:Y:S05]  /*c1f0*/  @!P0 BRA `(.L_x_78) ;  /* 0x0000005400648947 */ /* 0x002fea0003800000 */
.L_x_163:
[----:B------:R-:W2:Y:S01]  /*c200*/  LDTM.x32 R100, tmem[UR6] ;  /* 0x00000006006479ee */ /* 0x000ea200082c0000 */
[----:B------:R-:W-:Y:S01]  /*c210*/  R2UR UR4, R156 ;  /* 0x000000009c0472ca */ /* 0x000fe200000e0000 */
[----:B------:R-:W-:Y:S01]  /*c220*/  IMAD.MOV.U32 R165, RZ, RZ, 0x3d9df09d ;  /* 0x3d9df09dffa57424 */ /* 0x000fe200078e00ff */
[----:B------:R-:W-:-:S11]  /*c230*/  R2UR UR6, R160 ;  /* 0x00000000a00672ca */ /* 0x000fd600000e0000 */
[----:B------:R-:W3:Y:S01]  /*c240*/  LDTM.x32 R68, tmem[UR4] ;  /* 0x00000004004479ee */ /* 0x000ee200082c0000 */
[----:B------:R-:W-:Y:S01]  /*c250*/  R2UR UR4, R157 ;  /* 0x000000009d0472ca */ /* 0x000fe200000e0000 */
[----:B------:R-:W4:Y:S01]  /*c260*/  LDTM.x32 R36, tmem[UR6] ;  /* 0x00000006002479ee */ /* 0x000f2200082c0000 */
[----:B--2---:R-:W-:Y:S02]  /*c270*/  FMNMX3 R136, R164, R100, R101, !PT ;  /* 0x00000064a4887276 */ /* 0x004fe40007800065 */
[----:B------:R-:W-:Y:S02]  /*c280*/  FMNMX R135, R102, R103, !PT ;  /* 0x0000006766877209 */ /* 0x000fe40007800000 */
[----:B------:R-:W-:-:S07]  /*c290*/  FMNMX R134, R104, R105, !PT ;  /* 0x0000006968867209 */ /* 0x000fce0007800000 */
[----:B-1----:R-:W1:Y:S01]  /*c2a0*/  LDTM.x32 R4, tmem[UR4] ;  /* 0x00000004000479ee */ /* 0x002e6200082c0000 */
[----:B------:R-:W-:Y:S02]  /*c2b0*/  FMNMX R169, R106, R107, !PT ;  /* 0x0000006b6aa97209 */ /* 0x000fe40007800000 */
        /* <DEDUP_REMOVED lines=12> */
[----:B---3--:R-:W-:Y:S02]  /*c380*/  FMNMX3 R136, R136, R68, R69, !PT ;  /* 0x0000004488887276 */ /* 0x008fe40007800045 */
        /* <DEDUP_REMOVED lines=15> */
[----:B----4-:R-:W-:-:S02]  /*c480*/  FMNMX3 R136, R136, R36, R37, !PT ;  /* 0x0000002488887276 */ /* 0x010fc40007800025 */
        /* <DEDUP_REMOVED lines=15> */
[----:B-1----:R-:W-:Y:S02]  /*c580*/  FMNMX3 R136, R136, R4, R5, !PT ;  /* 0x0000000488887276 */ /* 0x002fe40007800005 */
        /* <DEDUP_REMOVED lines=15> */
[----:B------:R-:W-:Y:S02]  /*c680*/  FMNMX R135, R136, R135, !PT ;  /* 0x0000008788877209 */ /* 0x000fe40007800000 */
[----:B------:R-:W-:Y:S02]  /*c690*/  R2UR UR4, R160 ;  /* 0x00000000a00472ca */ /* 0x000fe400000e0000 */
[----:B------:R-:W-:-:S04]  /*c6a0*/  FMNMX3 R169, R135, R134, R169, !PT ;  /* 0x0000008687a97276 */ /* 0x000fc800078000a9 */
[----:B------:R-:W-:-:S04]  /*c6b0*/  FSETP.NEU.AND P0, PT, R169, -INF , PT ;  /* 0xff800000a900780b */ /* 0x000fc80003f0d000 */
[----:B------:R-:W-:Y:S02]  /*c6c0*/  FSEL R163, R169, RZ, P0 ;  /* 0x000000ffa9a37208 */ /* 0x000fe40000000000 */
[----:B------:R-:W-:-:S03]  /*c6d0*/  ELECT P0, URZ, PT ;  /* 0x0000000000ff782f */ /* 0x000fc60003800000 */
[----:B------:R-:W-:-:S04]  /*c6e0*/  FADD R166, -R163, R164 ;  /* 0x000000a4a3a67221 */ /* 0x000fc80000000100 */
[----:B------:R-:W-:-:S05]  /*c6f0*/  FMUL R166, R166, UR5 ;  /* 0x00000005a6a67c20 */ /* 0x000fca0008400000 */
        /* <DEDUP_REMOVED lines=11> */
[----:B------:R-:W-:Y:S01]  /*c7b0*/  LOP3.LUT R109, R3, 0x7f, R162, 0xf8, !PT ;  /* 0x0000007f036d7812 */ /* 0x000fe200078ef8a2 */
[--C-:B------:R-:W-:Y:S01]  /*c7c0*/  FFMA2 R144, R110.F32x2.HI_LO, UR5.F32, R163.reuse.F32 ;  /* 0x000000056e907c49 */ /* 0x100fe200092000a3 */
[----:B-1----:R-:W-:Y:S01]  /*c7d0*/  FSEL R166, R166, 1, !P1 ;  /* 0x3f800000a6a67808 */ /* 0x002fe20004800000 */
[--C-:B------:R-:W-:Y:S01]  /*c7e0*/  FFMA2 R146, R112.F32x2.HI_LO, UR5.F32, R163.reuse.F32 ;  /* 0x0000000570927c49 */ /* 0x100fe200092000a3 */
[----:B------:R-:W-:Y:S01]  /*c7f0*/  LEA R109, R109, UR12, 0x2 ;  /* 0x0000000c6d6d7c11 */ /* 0x000fe2000f8e10ff */
[--C-:B------:R-:W-:Y:S01]  /*c800*/  FFMA2 R148, R114.F32x2.HI_LO, UR5.F32, R163.reuse.F32 ;  /* 0x0000000572947c49 */ /* 0x100fe200092000a3 */
[----:B------:R-:W1:Y:S01]  /*c810*/  MUFU.EX2 R135, R135 ;  /* 0x0000008700877308 */ /* 0x000e620000000800 */
[----:B------:R-:W-:-:S02]  /*c820*/  FFMA2 R116, R116.F32x2.HI_LO, UR5.F32, R163.F32 ;  /* 0x0000000574747c49 */ /* 0x000fc400092000a3 */
[--C-:B------:R-:W-:Y:S01]  /*c830*/  FFMA2 R118, R118.F32x2.HI_LO, UR5.F32, R163.reuse.F32 ;  /* 0x0000000576767c49 */ /* 0x100fe200092000a3 */
[----:B------:R2:W-:Y:S01]  /*c840*/  STS [R109+0x1cc], R166 ;  /* 0x0001cca66d007388 */ /* 0x0005e20000000800 */
[--C-:B------:R-:W-:Y:S02]  /*c850*/  FFMA2 R120, R120.F32x2.HI_LO, UR5.F32, R163.reuse.F32 ;  /* 0x0000000578787c49 */ /* 0x100fe400092000a3 */
[--C-:B------:R-:W-:Y:S01]  /*c860*/  FFMA2 R122, R122.F32x2.HI_LO, UR5.F32, R163.reuse.F32 ;  /* 0x000000057a7a7c49 */ /* 0x100fe200092000a3 */
[----:B------:R-:W-:Y:S01]  /*c870*/  MUFU.EX2 R136, R136 ;  /* 0x0000008800887308 */ /* 0x000fe20000000800 */
[--C-:B------:R-:W-:Y:S02]  /*c880*/  FFMA2 R124, R124.F32x2.HI_LO, UR5.F32, R163.reuse.F32 ;  /* 0x000000057c7c7c49 */ /* 0x100fe400092000a3 */
[--C-:B------:R-:W-:Y:S02]  /*c890*/  FFMA2 R126, R126.F32x2.HI_LO, UR5.F32, R163.reuse.F32 ;  /* 0x000000057e7e7c49 */ /* 0x100fe400092000a3 */
[----:B------:R-:W-:-:S02]  /*c8a0*/  FFMA2 R128, R128.F32x2.HI_LO, UR5.F32, R163.F32 ;  /* 0x0000000580807c49 */ /* 0x000fc400092000a3 */
[--C-:B------:R-:W-:Y:S01]  /*c8b0*/  FFMA2 R130, R130.F32x2.HI_LO, UR5.F32, R163.reuse.F32 ;  /* 0x0000000582827c49 */ /* 0x100fe200092000a3 */
[----:B------:R-:W3:Y:S01]  /*c8c0*/  MUFU.EX2 R137, R137 ;  /* 0x0000008900897308 */ /* 0x000ee20000000800 */
[--C-:B------:R-:W-:Y:S01]  /*c8d0*/  FFMA2 R152, R70.F32x2.HI_LO, UR5.F32, R163.reuse.F32 ;  /* 0x0000000546987c49 */ /* 0x100fe200092000a3 */
[----:B-1----:R-:W-:Y:S01]  /*c8e0*/  F2FP.F16.F32.PACK_AB R100, R135, R134 ;  /* 0x000000868764723e */ /* 0x002fe200000000ff */
[--C-:B------:R-:W-:Y:S02]  /*c8f0*/  FFMA2 R70, R80.F32x2.HI_LO, UR5.F32, R163.reuse.F32 ;  /* 0x0000000550467c49 */ /* 0x100fe400092000a3 */
[--C-:B------:R-:W-:Y:S02]  /*c900*/  FFMA2 R150, R68.F32x2.HI_LO, UR5.F32, R163.reuse.F32 ;  /* 0x0000000544967c49 */ /* 0x100fe400092000a3 */
[--C-:B------:R-:W-:Y:S01]  /*c910*/  FFMA2 R68, R82.F32x2.HI_LO, UR5.F32, R163.reuse.F32 ;  /* 0x0000000552447c49 */ /* 0x100fe200092000a3 */
[----:B------:R-:W-:Y:S01]  /*c920*/  MUFU.EX2 R138, R138 ;  /* 0x0000008a008a7308 */ /* 0x000fe20000000800 */
[----:B------:R-:W-:Y:S01]  /*c930*/  FMNMX R70, R70, -127, !PT ;  /* 0xc2fe000046467809 */ /* 0x000fe20007800000 */
[--C-:B------:R-:W-:Y:S01]  /*c940*/  FFMA2 R154, R72.F32x2.HI_LO, UR5.F32, R163.reuse.F32 ;  /* 0x00000005489a7c49 */ /* 0x100fe200092000a3 */
[----:B------:R-:W-:Y:S01]  /*c950*/  FMNMX R71, R71, -127, !PT ;  /* 0xc2fe000047477809 */ /* 0x000fe20007800000 */
[--C-:B------:R-:W-:Y:S01]  /*c960*/  FFMA2 R74, R74.F32x2.HI_LO, UR5.F32, R163.reuse.F32 ;  /* 0x000000054a4a7c49 */ /* 0x100fe200092000a3 */
[----:B------:R-:W-:Y:S01]  /*c970*/  FMNMX R68, R68, -127, !PT ;  /* 0xc2fe000044447809 */ /* 0x000fe20007800000 */
[--C-:B------:R-:W-:Y:S01]  /*c980*/  FFMA2 R84, R84.F32x2.HI_LO, UR5.F32, R163.reuse.F32 ;  /* 0x0000000554547c49 */ /* 0x100fe200092000a3 */
[----:B------:R-:W-:Y:S01]  /*c990*/  FMNMX R69, R69, -127, !PT ;  /* 0xc2fe000045457809 */ /* 0x000fe20007800000 */
[----:B------:R-:W1:Y:S01]  /*c9a0*/  MUFU.EX2 R139, R139 ;  /* 0x0000008b008b7308 */ /* 0x000e620000000800 */
        /* <DEDUP_REMOVED lines=20> */
[----:B---3--:R-:W-:Y:S01]  /*caf0*/  F2FP.F16.F32.PACK_AB R103, R141, R140 ;  /* 0x0000008c8d67723e */ /* 0x008fe200000000ff */
[----:B------:R-:W-:-:S02]  /*cb00*/  FFMA2 R28, R28.F32x2.HI_LO, UR5.F32, R163.F32 ;  /* 0x000000051c1c7c49 */ /* 0x000fc400092000a3 */
[--C-:B------:R-:W-:Y:S02]  /*cb10*/  FFMA2 R30, R30.F32x2.HI_LO, UR5.F32, R163.reuse.F32 ;  /* 0x000000051e1e7c49 */ /* 0x100fe400092000a3 */
[--C-:B------:R-:W-:Y:S02]  /*cb20*/  FFMA2 R32, R32.F32x2.HI_LO, UR5.F32, R163.reuse.F32 ;  /* 0x0000000520207c49 */ /* 0x100fe400092000a3 */
[----:B------:R-:W-:Y:S01]  /*cb30*/  MUFU.EX2 R144, R144 ;  /* 0x0000009000907308 */ /* 0x000fe20000000800 */
[--C-:B------:R-:W-:Y:S02]  /*cb40*/  FFMA2 R34, R34.F32x2.HI_LO, UR5.F32, R163.reuse.F32 ;  /* 0x0000000522227c49 */ /* 0x100fe400092000a3 */
[----:B------:R-:W-:-:S05]  /*cb50*/  FFMA2 R10, R10.F32x2.HI_LO, UR5.F32, R163.F32 ;  /* 0x000000050a0a7c49 */ /* 0x000fca00092000a3 */
[----:B------:R-:W3:Y:S01]  /*cb60*/  MUFU.EX2 R145, R145 ;  /* 0x0000009100917308 */ /* 0x000ee20000000800 */
[----:B-1----:R-:W-:-:S07]  /*cb70*/  F2FP.F16.F32.PACK_AB R104, R143, R142 ;  /* 0x0000008e8f68723e */ /* 0x002fce00000000ff */
[----:B------:R-:W-:Y:S08]  /*cb80*/  MUFU.EX2 R146, R146 ;  /* 0x0000009200927308 */ /* 0x000ff00000000800 */
[----:B------:R-:W1:Y:S01]  /*cb90*/  MUFU.EX2 R147, R147 ;  /* 0x0000009300937308 */ /* 0x000e620000000800 */
[----:B---3--:R-:W-:-:S07]  /*cba0*/  F2FP.F16.F32.PACK_AB R105, R145, R144 ;  /* 0x000000909169723e */ /* 0x008fce00000000ff */
[----:B------:R-:W-:Y:S08]  /*cbb0*/  MUFU.EX2 R148, R148 ;  /* 0x0000009400947308 */ /* 0x000ff00000000800 */
[----:B------:R-:W3:Y:S01]  /*cbc0*/  MUFU.EX2 R149, R149 ;  /* 0x0000009500957308 */ /* 0x000ee20000000800 */
[----:B-1----:R-:W-:-:S07]  /*cbd0*/  F2FP.F16.F32.PACK_AB R106, R147, R146 ;  /* 0x00000092936a723e */ /* 0x002fce00000000ff */
[----:B------:R-:W-:Y:S08]  /*cbe0*/  MUFU.EX2 R116, R116 ;  /* 0x0000007400747308 */ /* 0x000ff00000000800 */
[----:B------:R-:W1:Y:S01]  /*cbf0*/  MUFU.EX2 R117, R117 ;  /* 0x0000007500757308 */ /* 0x000e620000000800 */
[----:B---3--:R-:W-:-:S07]  /*cc00*/  F2FP.F16.F32.PACK_AB R107, R149, R148 ;  /* 0x00000094956b723e */ /* 0x008fce00000000ff */
        /* <DEDUP_REMOVED lines=22> */
[----:B------:R-:W-:Y:S01]  /*cd70*/  MUFU.EX2 R151, R151 ;  /* 0x0000009700977308 */ /* 0x000fe20000000800 */
[----:B--2---:R-:W-:Y:S01]  /*cd80*/  F2FP.F16.F32.PACK_AB R115, R131, R130 ;  /* 0x000000828373723e */ /* 0x004fe200000000ff */
[----:B------:R1:W-:Y:S06]  /*cd90*/  BAR.ARV R132, 0x40 ;  /* 0x000100840000751d */ /* 0x0003ec0000002000 */
[----:B------:R-:W-:Y:S01]  /*cda0*/  MUFU.EX2 R152, R152 ;  /* 0x0000009800987308 */ /* 0x000fe20000000800 */
[----:B------:R2:W-:Y:S01]  /*cdb0*/  STTM.x16 tmem[UR4], R100 ;  /* 0x00000064000079ed */ /* 0x0005e20008240004 */
[----:B------:R-:W-:-:S06]  /*cdc0*/  R2UR UR4, R158 ;  /* 0x000000009e0472ca */ /* 0x000fcc00000e0000 */
[----:B------:R-:W-:Y:S08]  /*cdd0*/  MUFU.EX2 R153, R153 ;  /* 0x0000009900997308 */ /* 0x000ff00000000800 */
[----:B------:R-:W-:Y:S08]  /*cde0*/  MUFU.EX2 R154, R154 ;  /* 0x0000009a009a7308 */ /* 0x000ff00000000800 */
[----:B------:R-:W3:Y:S08]  /*cdf0*/  MUFU.EX2 R155, R155 ;  /* 0x0000009b009b7308 */ /* 0x000ef00000000800 */
[----:B------:R-:W-:Y:S08]  /*ce00*/  MUFU.EX2 R84, R84 ;  /* 0x0000005400547308 */ /* 0x000ff00000000800 */
[----:B------:R-:W-:Y:S08]  /*ce10*/  MUFU.EX2 R85, R85 ;  /* 0x0000005500557308 */ /* 0x000ff00000000800 */
[----:B------:R-:W-:Y:S01]  /*ce20*/  MUFU.EX2 R86, R86 ;  /* 0x0000005600567308 */ /* 0x000fe20000000800 */
[----:B--2---:R-:W-:-:S07]  /*ce30*/  FADD2.RM R108, R70.F32x2.HI_LO, 12582912 ;  /* 0x4b400000466c744b */ /* 0x004fce0000204000 */
[----:B------:R-:W-:Y:S01]  /*ce40*/  MUFU.EX2 R100, R74 ;  /* 0x0000004a00647308 */ /* 0x000fe20000000800 */
[----:B------:R-:W-:Y:S02]  /*ce50*/  FADD2.RM R106, R68.F32x2.HI_LO, 12582912 ;  /* 0x4b400000446a744b */ /* 0x000fe40000204000 */
[----:B------:R-:W-:Y:S02]  /*ce60*/  FADD2 R72, R108.F32x2.HI_LO, -12582912 ;  /* 0xcb4000006c48744b */ /* 0x000fe40000200000 */
[----:B------:R-:W-:Y:S02]  /*ce70*/  FFMA2 R104, R78.F32x2.HI_LO, UR5.F32, R163.F32 ;  /* 0x000000054e687c49 */ /* 0x000fe400092000a3 */
[----:B------:R-:W-:Y:S01]  /*ce80*/  FADD2 R70, R70.F32x2.HI_LO, -R72.F32x2.HI_LO ;  /* 0x800000484646724b */ /* 0x000fe20000000000 */
[----:B------:R2:W4:Y:S01]  /*ce90*/  MUFU.EX2 R101, R75 ;  /* 0x0000004b00657308 */ /* 0x0005220000000800 */
[----:B------:R-:W-:Y:S02]  /*cea0*/  FADD2 R72, R106.F32x2.HI_LO, -12582912 ;  /* 0xcb4000006a48744b */ /* 0x000fe40000200000 */
[----:B------:R-:W-:-:S02]  /*ceb0*/  FFMA2 R78, R98.F32x2.HI_LO, UR5.F32, R163.F32 ;  /* 0x00000005624e7c49 */ /* 0x000fc400092000a3 */
[----:B------:R-:W-:Y:S02]  /*cec0*/  FADD2 R68, R68.F32x2.HI_LO, -R72.F32x2.HI_LO ;  /* 0x800000484444724b */ /* 0x000fe40000000000 */
[----:B------:R-:W-:Y:S01]  /*ced0*/  FFMA2 R72, R70.F32x2.HI_LO, R165.F32, 0.22756439447402954102 ;  /* 0x3e6906a446487449 */ /* 0x000fe200012000a5 */
[----:B------:R-:W-:Y:S01]  /*cee0*/  FMNMX R78, R78, -127, !PT ;  /* 0xc2fe00004e4e7809 */ /* 0x000fe20007800000 */
[--C-:B------:R-:W-:Y:S01]  /*cef0*/  FFMA2 R102, R76.F32x2.HI_LO, UR5.F32, R163.reuse.F32 ;  /* 0x000000054c667c49 */ /* 0x100fe200092000a3 */
[----:B------:R-:W-:Y:S01]  /*cf00*/  FMNMX R79, R79, -127, !PT ;  /* 0xc2fe00004f4f7809 */ /* 0x000fe20007800000 */
[-C--:B------:R-:W-:Y:S01]  /*cf10*/  FFMA2 R72, R72.F32x2.HI_LO, R70.reuse.F32x2.HI_LO, 0.69514614343643188477 ;  /* 0x3f31f51948487449 */ /* 0x080fe20000200046 */
[----:B------:R-:W-:Y:S01]  /*cf20*/  MUFU.EX2 R104, R104 ;  /* 0x0000006800687308 */ /* 0x000fe20000000800 */
[----:B------:R-:W-:Y:S02]  /*cf30*/  FFMA2 R98, R94.F32x2.HI_LO, UR5.F32, R163.F32 ;  /* 0x000000055e627c49 */ /* 0x000fe400092000a3 */
[----:B------:R-:W-:-:S02]  /*cf40*/  FFMA2 R70, R72.F32x2.HI_LO, R70.F32x2.HI_LO, 1 ;  /* 0x3f80000048467449 */ /* 0x000fc40000200046 */
[--C-:B------:R-:W-:Y:S02]  /*cf50*/  FFMA2 R72, R96.F32x2.HI_LO, UR5.F32, R163.reuse.F32 ;  /* 0x0000000560487c49 */ /* 0x100fe400092000a3 */
[----:B--2---:R-:W-:Y:S01]  /*cf60*/  FFMA2 R74, R68.F32x2.HI_LO, R165.F32, 0.22756439447402954102 ;  /* 0x3e6906a4444a7449 */ /* 0x004fe200012000a5 */
[----:B------:R-:W-:Y:S01]  /*cf70*/  MUFU.EX2 R102, R102 ;  /* 0x0000006600667308 */ /* 0x000fe20000000800 */
[--C-:B------:R-:W-:Y:S01]  /*cf80*/  FFMA2 R112, R38.F32x2.HI_LO, UR5.F32, R163.reuse.F32 ;  /* 0x0000000526707c49 */ /* 0x100fe200092000a3 */
[----:B------:R-:W-:Y:S01]  /*cf90*/  FMNMX R72, R72, -127, !PT ;  /* 0xc2fe000048487809 */ /* 0x000fe20007800000 */
[----:B------:R-:W-:Y:S01]  /*cfa0*/  FFMA2 R74, R74.F32x2.HI_LO, R68.F32x2.HI_LO, 0.69514614343643188477 ;  /* 0x3f31f5194a4a7449 */ /* 0x000fe20000200044 */
[----:B------:R-:W-:Y:S01]  /*cfb0*/  FMNMX R73, R73, -127, !PT ;  /* 0xc2fe000049497809 */ /* 0x000fe20007800000 */
[----:B------:R-:W-:Y:S02]  /*cfc0*/  IMAD R108, R108, 0x800000, R70 ;  /* 0x008000006c6c7824 */ /* 0x000fe400078e0246 */
[----:B------:R-:W-:-:S02]  /*cfd0*/  FFMA2 R38, R48.F32x2.HI_LO, UR5.F32, R163.F32 ;  /* 0x0000000530267c49 */ /* 0x000fc400092000a3 */
[----:B------:R-:W-:Y:S02]  /*cfe0*/  IMAD R109, R109, 0x800000, R71 ;  /* 0x008000006d6d7824 */ /* 0x000fe400078e0247 */
[----:B------:R-:W-:Y:S01]  /*cff0*/  FFMA2 R68, R74.F32x2.HI_LO, R68.F32x2.HI_LO, 1 ;  /* 0x3f8000004a447449 */ /* 0x000fe20000200044 */
[----:B------:R-:W2:Y:S01]  /*d000*/  MUFU.EX2 R103, R103 ;  /* 0x0000006700677308 */ /* 0x000ea20000000800 */
[----:B------:R-:W-:Y:S01]  /*d010*/  FADD2.RM R96, R72.F32x2.HI_LO, 12582912 ;  /* 0x4b4000004860744b */ /* 0x000fe20000204000 */
[----:B---3--:R-:W-:Y:S01]  /*d020*/  F2FP.F16.F32.PACK_AB R70, R155, R154 ;  /* 0x0000009a9b46723e */ /* 0x008fe200000000ff */
[----:B------:R-:W-:Y:S02]  /*d030*/  IMAD R106, R106, 0x800000, R68 ;  /* 0x008000006a6a7824 */ /* 0x000fe400078e0244 */
[----:B------:R-:W-:Y:S02]  /*d040*/  FFMA2 R110, R36.F32x2.HI_LO, UR5.F32, R163.F32 ;  /* 0x00000005246e7c49 */ /* 0x000fe400092000a3 */
[----:B------:R-:W-:-:S02]  /*d050*/  IMAD R107, R107, 0x800000, R69 ;  /* 0x008000006b6b7824 */ /* 0x000fc400078e0245 */
[----:B------:R-:W-:Y:S01]  /*d060*/  FADD2 R74, R96.F32x2.HI_LO, -12582912 ;  /* 0xcb400000604a744b */ /* 0x000fe20000200000 */
[----:B------:R-:W-:Y:S01]  /*d070*/  F2FP.F16.F32.PACK_AB R68, R151, R150 ;  /* 0x000000969744723e */ /* 0x000fe200000000ff */
[----:B------:R-:W3:Y:S01]  /*d080*/  MUFU.EX2 R105, R105 ;  /* 0x0000006900697308 */ /* 0x000ee20000000800 */
[----:B------:R-:W-:Y:S01]  /*d090*/  F2FP.F16.F32.PACK_AB R69, R153, R152 ;  /* 0x000000989945723e */ /* 0x000fe200000000ff */
[----:B------:R-:W-:Y:S01]  /*d0a0*/  FADD2 R72, R72.F32x2.HI_LO, -R74.F32x2.HI_LO ;  /* 0x8000004a4848724b */ /* 0x000fe20000000000 */
[----:B----4-:R-:W-:Y:S01]  /*d0b0*/  F2FP.F16.F32.PACK_AB R71, R101, R100 ;  /* 0x000000646547723e */ /* 0x010fe200000000ff */
[--C-:B------:R-:W-:Y:S01]  /*d0c0*/  FFMA2 R36, R50.F32x2.HI_LO, UR5.F32, R163.reuse.F32 ;  /* 0x0000000532247c49 */ /* 0x100fe200092000a3 */
[----:B------:R-:W-:Y:S01]  /*d0d0*/  FMNMX R38, R38, -127, !PT ;  /* 0xc2fe000026267809 */ /* 0x000fe20007800000 */
[----:B------:R-:W-:Y:S01]  /*d0e0*/  FFMA2 R74, R72.F32x2.HI_LO, R165.F32, 0.22756439447402954102 ;  /* 0x3e6906a4484a7449 */ /* 0x000fe200012000a5 */
[----:B------:R-:W-:Y:S01]  /*d0f0*/  FMNMX R39, R39, -127, !PT ;  /* 0xc2fe000027277809 */ /* 0x000fe20007800000 */
[----:B------:R-:W4:Y:S01]  /*d100*/  MUFU.EX2 R87, R87 ;  /* 0x0000005700577308 */ /* 0x000f220000000800 */
[----:B------:R-:W-:Y:S01]  /*d110*/  FMNMX R36, R36, -127, !PT ;  /* 0xc2fe000024247809 */ /* 0x000fe20007800000 */
[----:B------:R-:W-:Y:S01]  /*d120*/  FFMA2 R74, R74.F32x2.HI_LO, R72.F32x2.HI_LO, 0.69514614343643188477 ;  /* 0x3f31f5194a4a7449 */ /* 0x000fe20000200048 */
[----:B------:R-:W-:Y:S01]  /*d130*/  FMNMX R37, R37, -127, !PT ;  /* 0xc2fe000025257809 */ /* 0x000fe20007800000 */
[----:B------:R-:W-:-:S02]  /*d140*/  FFMA2 R114, R40.F32x2.HI_LO, UR5.F32, R163.F32 ;  /* 0x0000000528727c49 */ /* 0x000fc400092000a3 */
[----:B------:R-:W-:Y:S02]  /*d150*/  FFMA2 R72, R74.F32x2.HI_LO, R72.F32x2.HI_LO, 1 ;  /* 0x3f8000004a487449 */ /* 0x000fe40000200048 */
[----:B------:R-:W-:Y:S01]  /*d160*/  FADD2.RM R74, R78.F32x2.HI_LO, 12582912 ;  /* 0x4b4000004e4a744b */ /* 0x000fe20000204000 */
[----:B------:R-:W-:Y:S01]  /*d170*/  MUFU.EX2 R88, R88 ;  /* 0x0000005800587308 */ /* 0x000fe20000000800 */
[----:B------:R-:W-:Y:S01]  /*d180*/  IMAD R96, R96, 0x800000, R72 ;  /* 0x0080000060607824 */ /* 0x000fe200078e0248 */
[----:B--2---:R-:W-:Y:S01]  /*d190*/  F2FP.F16.F32.PACK_AB R72, R103, R102 ;  /* 0x000000666748723e */ /* 0x004fe200000000ff */
[----:B------:R-:W-:Y:S02]  /*d1a0*/  FADD2 R76, R74.F32x2.HI_LO, -12582912 ;  /* 0xcb4000004a4c744b */ /* 0x000fe40000200000 */
[----:B------:R-:W-:Y:S01]  /*d1b0*/  IMAD R97, R97, 0x800000, R73 ;  /* 0x0080000061617824 */ /* 0x000fe200078e0249 */
[----:B---3--:R-:W-:Y:S01]  /*d1c0*/  F2FP.F16.F32.PACK_AB R73, R105, R104 ;  /* 0x000000686949723e */ /* 0x008fe200000000ff */
[----:B------:R-:W-:Y:S01]  /*d1d0*/  FADD2 R76, R78.F32x2.HI_LO, -R76.F32x2.HI_LO ;  /* 0x8000004c4e4c724b */ /* 0x000fe20000000000 */
[----:B------:R-:W2:Y:S02]  /*d1e0*/  MUFU.EX2 R89, R89 ;  /* 0x0000005900597308 */ /* 0x000ea40000000800 */
[----:B------:R-:W-:Y:S01]  /*d1f0*/  F2FP.F16.F32.PACK_AB R82, R97, R96 ;  /* 0x000000606152723e */ /* 0x000fe200000000ff */
[----:B------:R-:W-:-:S04]  /*d200*/  FFMA2 R78, R76.F32x2.HI_LO, R165.F32, 0.22756439447402954102 ;  /* 0x3e6906a44c4e7449 */ /* 0x000fc800012000a5 */
[-C--:B------:R-:W-:Y:S01]  /*d210*/  FFMA2 R78, R78.F32x2.HI_LO, R76.reuse.F32x2.HI_LO, 0.69514614343643188477 ;  /* 0x3f31f5194e4e7449 */ /* 0x080fe2000020004c */
[----:B------:R-:W-:Y:S03]  /*d220*/  MUFU.EX2 R90, R90 ;  /* 0x0000005a005a7308 */ /* 0x000fe60000000800 */
[----:B------:R-:W-:-:S04]  /*d230*/  FFMA2 R76, R78.F32x2.HI_LO, R76.F32x2.HI_LO, 1 ;  /* 0x3f8000004e4c7449 */ /* 0x000fc8000020004c */
[----:B------:R-:W-:Y:S01]  /*d240*/  IMAD R94, R74, 0x800000, R76 ;  /* 0x008000004a5e7824 */ /* 0x000fe200078e024c */
[----:B------:R-:W3:Y:S01]  /*d250*/  MUFU.EX2 R91, R91 ;  /* 0x0000005b005b7308 */ /* 0x000ee20000000800 */
[----:B------:R-:W-:Y:S01]  /*d260*/  IMAD R95, R75, 0x800000, R77 ;  /* 0x008000004b5f7824 */ /* 0x000fe200078e024d */
[----:B------:R-:W-:Y:S02]  /*d270*/  F2FP.F16.F32.PACK_AB R76, R85, R84 ;  /* 0x00000054554c723e */ /* 0x000fe400000000ff */
[----:B----4-:R-:W-:Y:S02]  /*d280*/  F2FP.F16.F32.PACK_AB R77, R87, R86 ;  /* 0x00000056574d723e */ /* 0x010fe400000000ff */
[----:B--2---:R-:W-:Y:S02]  /*d290*/  F2FP.F16.F32.PACK_AB R78, R89, R88 ;  /* 0x00000058594e723e */ /* 0x004fe400000000ff */
[----:B------:R-:W-:Y:S01]  /*d2a0*/  MUFU.EX2 R92, R92 ;  /* 0x0000005c005c7308 */ /* 0x000fe20000000800 */
[----:B------:R-:W-:-:S02]  /*d2b0*/  F2FP.F16.F32.PACK_AB R74, R109, R108 ;  /* 0x0000006c6d4a723e */ /* 0x000fc400000000ff */
[----:B------:R-:W-:Y:S02]  /*d2c0*/  F2FP.F16.F32.PACK_AB R75, R107, R106 ;  /* 0x0000006a6b4b723e */ /* 0x000fe400000000ff */
[----:B------:R-:W-:-:S03]  /*d2d0*/  F2FP.F16.F32.PACK_AB R83, R95, R94 ;  /* 0x0000005e5f53723e */ /* 0x000fc600000000ff */
[----:B------:R-:W2:Y:S01]  /*d2e0*/  MUFU.EX2 R93, R93 ;  /* 0x0000005d005d7308 */ /* 0x000ea20000000800 */
[----:B---3--:R-:W-:-:S07]  /*d2f0*/  F2FP.F16.F32.PACK_AB R79, R91, R90 ;  /* 0x0000005a5b4f723e */ /* 0x008fce00000000ff */
[----:B------:R-:W-:Y:S08]  /*d300*/  MUFU.EX2 R98, R98 ;  /* 0x0000006200627308 */ /* 0x000ff00000000800 */
[----:B------:R-:W3:Y:S01]  /*d310*/  MUFU.EX2 R99, R99 ;  /* 0x0000006300637308 */ /* 0x000ee20000000800 */
[----:B--2---:R-:W-:-:S07]  /*d320*/  F2FP.F16.F32.PACK_AB R80, R93, R92 ;  /* 0x0000005c5d50723e */ /* 0x004fce00000000ff */
[----:B------:R-:W-:Y:S08]  /*d330*/  MUFU.EX2 R110, R110 ;  /* 0x0000006e006e7308 */ /* 0x000ff00000000800 */
[----:B------:R-:W-:Y:S01]  /*d340*/  MUFU.EX2 R111, R111 ;  /* 0x0000006f006f7308 */ /* 0x000fe20000000800 */
[----:B---3--:R-:W-:-:S04]  /*d350*/  F2FP.F16.F32.PACK_AB R81, R99, R98 ;  /* 0x000000626351723e */ /* 0x008fc800000000ff */
[----:B------:R2:W-:Y:S01]  /*d360*/  STTM.x16 tmem[UR4], R68 ;  /* 0x00000044000079ed */ /* 0x0005e20008240004 */
[----:B------:R-:W-:Y:S02]  /*d370*/  R2UR UR4, R157 ;  /* 0x000000009d0472ca */ /* 0x000fe400000e0000 */
[----:B------:R-:W-:Y:S08]  /*d380*/  MUFU.EX2 R112, R112 ;  /* 0x0000007000707308 */ /* 0x000ff00000000800 */
[----:B------:R-:W-:Y:S08]  /*d390*/  MUFU.EX2 R113, R113 ;  /* 0x0000007100717308 */ /* 0x000ff00000000800 */
[----:B------:R-:W-:Y:S08]  /*d3a0*/  MUFU.EX2 R114, R114 ;  /* 0x0000007200727308 */ /* 0x000ff00000000800 */
[----:B------:R-:W3:Y:S08]  /*d3b0*/  MUFU.EX2 R115, R115 ;  /* 0x0000007300737308 */ /* 0x000ef00000000800 */
[----:B------:R-:W-:Y:S08]  /*d3c0*/  MUFU.EX2 R52, R52 ;  /* 0x0000003400347308 */ /* 0x000ff00000000800 */
[----:B------:R-:W-:Y:S08]  /*d3d0*/  MUFU.EX2 R53, R53 ;  /* 0x0000003500357308 */ /* 0x000ff00000000800 */
[----:B------:R-:W-:Y:S01]  /*d3e0*/  MUFU.EX2 R54, R54 ;  /* 0x0000003600367308 */ /* 0x000fe20000000800 */
[----:B--2---:R-:W-:-:S02]  /*d3f0*/  FADD2.RM R76, R38.F32x2.HI_LO, 12582912 ;  /* 0x4b400000264c744b */ /* 0x004fc40000204000 */
[----:B------:R-:W-:Y:S02]  /*d400*/  FADD2.RM R74, R36.F32x2.HI_LO, 12582912 ;  /* 0x4b400000244a744b */ /* 0x000fe40000204000 */
[----:B------:R-:W-:-:S03]  /*d410*/  FADD2 R40, R76.F32x2.HI_LO, -12582912 ;  /* 0xcb4000004c28744b */ /* 0x000fc60000200000 */
[----:B------:R-:W-:Y:S01]  /*d420*/  MUFU.EX2 R68, R42 ;  /* 0x0000002a00447308 */ /* 0x000fe20000000800 */
[----:B------:R-:W-:Y:S02]  /*d430*/  FFMA2 R72, R46.F32x2.HI_LO, UR5.F32, R163.F32 ;  /* 0x000000052e487c49 */ /* 0x000fe400092000a3 */
[----:B------:R-:W-:Y:S02]  /*d440*/  FADD2 R38, R38.F32x2.HI_LO, -R40.F32x2.HI_LO ;  /* 0x800000282626724b */ /* 0x000fe40000000000 */
[----:B------:R-:W-:Y:S02]  /*d450*/  FADD2 R40, R74.F32x2.HI_LO, -12582912 ;  /* 0xcb4000004a28744b */ /* 0x000fe40000200000 */
[----:B------:R-:W-:Y:S01]  /*d460*/  FFMA2 R46, R66.F32x2.HI_LO, UR5.F32, R163.F32 ;  /* 0x00000005422e7c49 */ /* 0x000fe200092000a3 */
[----:B------:R2:W4:Y:S01]  /*d470*/  MUFU.EX2 R69, R43 ;  /* 0x0000002b00457308 */ /* 0x0005220000000800 */
[----:B------:R-:W-:Y:S02]  /*d480*/  FADD2 R36, R36.F32x2.HI_LO, -R40.F32x2.HI_LO ;  /* 0x800000282424724b */ /* 0x000fe40000000000 */
[----:B------:R-:W-:Y:S01]  /*d490*/  FFMA2 R40, R38.F32x2.HI_LO, R165.F32, 0.22756439447402954102 ;  /* 0x3e6906a426287449 */ /* 0x000fe200012000a5 */
[----:B------:R-:W-:Y:S01]  /*d4a0*/  FMNMX R46, R46, -127, !PT ;  /* 0xc2fe00002e2e7809 */ /* 0x000fe20007800000 */
[--C-:B------:R-:W-:Y:S01]  /*d4b0*/  FFMA2 R70, R44.F32x2.HI_LO, UR5.F32, R163.reuse.F32 ;  /* 0x000000052c467c49 */ /* 0x100fe200092000a3 */
[----:B------:R-:W-:Y:S01]  /*d4c0*/  FMNMX R47, R47, -127, !PT ;  /* 0xc2fe00002f2f7809 */ /* 0x000fe20007800000 */
[----:B------:R-:W-:Y:S01]  /*d4d0*/  FFMA2 R40, R40.F32x2.HI_LO, R38.F32x2.HI_LO, 0.69514614343643188477 ;  /* 0x3f31f51928287449 */ /* 0x000fe20000200026 */
[----:B------:R-:W-:Y:S01]  /*d4e0*/  MUFU.EX2 R72, R72 ;  /* 0x0000004800487308 */ /* 0x000fe20000000800 */
[----:B------:R-:W-:-:S02]  /*d4f0*/  FFMA2 R66, R62.F32x2.HI_LO, UR5.F32, R163.F32 ;  /* 0x000000053e427c49 */ /* 0x000fc400092000a3 */
[----:B------:R-:W-:Y:S02]  /*d500*/  FFMA2 R38, R40.F32x2.HI_LO, R38.F32x2.HI_LO, 1 ;  /* 0x3f80000028267449 */ /* 0x000fe40000200026 */
[----:B------:R-:W-:Y:S02]  /*d510*/  FFMA2 R40, R64.F32x2.HI_LO, UR5.F32, R163.F32 ;  /* 0x0000000540287c49 */ /* 0x000fe400092000a3 */
[----:B------:R-:W-:Y:S01]  /*d520*/  IMAD R76, R76, 0x800000, R38 ;  /* 0x008000004c4c7824 */ /* 0x000fe200078e0226 */
[----:B------:R-:W-:Y:S01]  /*d530*/  MUFU.EX2 R70, R70 ;  /* 0x0000004600467308 */ /* 0x000fe20000000800 */
[----:B--2---:R-:W-:Y:S01]  /*d540*/  FFMA2 R42, R36.F32x2.HI_LO, R165.F32, 0.22756439447402954102 ;  /* 0x3e6906a4242a7449 */ /* 0x004fe200012000a5 */
[----:B------:R-:W-:Y:S01]  /*d550*/  FMNMX R40, R40, -127, !PT ;  /* 0xc2fe000028287809 */ /* 0x000fe20007800000 */
[----:B------:R-:W-:Y:S01]  /*d560*/  IMAD R77, R77, 0x800000, R39 ;  /* 0x008000004d4d7824 */ /* 0x000fe200078e0227 */
[----:B------:R-:W-:Y:S01]  /*d570*/  FMNMX R41, R41, -127, !PT ;  /* 0xc2fe000029297809 */ /* 0x000fe20007800000 */
[----:B------:R-:W-:Y:S01]  /*d580*/  FFMA2 R42, R42.F32x2.HI_LO, R36.F32x2.HI_LO, 0.69514614343643188477 ;  /* 0x3f31f5192a2a7449 */ /* 0x000fe20000200024 */
[----:B---3--:R-:W-:Y:S01]  /*d590*/  F2FP.F16.F32.PACK_AB R38, R115, R114 ;  /* 0x000000727326723e */ /* 0x008fe200000000ff */
[----:B------:R-:W-:Y:S01]  /*d5a0*/  FFMA2 R78, R4.F32x2.HI_LO, UR5.F32, R163.F32 ;  /* 0x00000005044e7c49 */ /* 0x000fe200092000a3 */
[----:B------:R-:W2:Y:S01]  /*d5b0*/  MUFU.EX2 R71, R71 ;  /* 0x0000004700477308 */ /* 0x000ea20000000800 */
[----:B------:R-:W-:Y:S01]  /*d5c0*/  FADD2.RM R64, R40.F32x2.HI_LO, 12582912 ;  /* 0x4b4000002840744b */ /* 0x000fe20000204000 */
[----:B----4-:R-:W-:Y:S01]  /*d5d0*/  F2FP.F16.F32.PACK_AB R39, R69, R68 ;  /* 0x000000444527723e */ /* 0x010fe200000000ff */
[----:B------:R-:W-:-:S02]  /*d5e0*/  FFMA2 R36, R42.F32x2.HI_LO, R36.F32x2.HI_LO, 1 ;  /* 0x3f8000002a247449 */ /* 0x000fc40000200024 */
[----:B------:R-:W-:Y:S02]  /*d5f0*/  FADD2 R42, R64.F32x2.HI_LO, -12582912 ;  /* 0xcb400000402a744b */ /* 0x000fe40000200000 */
[----:B------:R-:W-:Y:S01]  /*d600*/  IMAD R74, R74, 0x800000, R36 ;  /* 0x008000004a4a7824 */ /* 0x000fe200078e0224 */
[----:B------:R-:W3:Y:S01]  /*d610*/  MUFU.EX2 R73, R73 ;  /* 0x0000004900497308 */ /* 0x000ee20000000800 */
[----:B------:R-:W-:Y:S02]  /*d620*/  FADD2 R40, R40.F32x2.HI_LO, -R42.F32x2.HI_LO ;  /* 0x8000002a2828724b */ /* 0x000fe40000000000 */
[----:B------:R-:W-:Y:S01]  /*d630*/  IMAD R75, R75, 0x800000, R37 ;  /* 0x008000004b4b7824 */ /* 0x000fe200078e0225 */
[----:B------:R-:W-:Y:S01]  /*d640*/  F2FP.F16.F32.PACK_AB R36, R111, R110 ;  /* 0x0000006e6f24723e */ /* 0x000fe200000000ff */
[--C-:B------:R-:W-:Y:S01]  /*d650*/  FFMA2 R80, R6.F32x2.HI_LO, UR5.F32, R163.reuse.F32 ;  /* 0x0000000506507c49 */ /* 0x100fe200092000a3 */
[----:B------:R-:W-:Y:S01]  /*d660*/  F2FP.F16.F32.PACK_AB R37, R113, R112 ;  /* 0x000000707125723e */ /* 0x000fe200000000ff */
[----:B------:R-:W-:Y:S01]  /*d670*/  FFMA2 R42, R40.F32x2.HI_LO, R165.F32, 0.22756439447402954102 ;  /* 0x3e6906a4282a7449 */ /* 0x000fe200012000a5 */
[----:B------:R-:W4:Y:S01]  /*d680*/  MUFU.EX2 R55, R55 ;  /* 0x0000003700377308 */ /* 0x000f220000000800 */
[----:B------:R-:W-:-:S02]  /*d690*/  FFMA2 R82, R8.F32x2.HI_LO, UR5.F32, R163.F32 ;  /* 0x0000000508527c49 */ /* 0x000fc400092000a3 */
[----:B------:R-:W-:-:S04]  /*d6a0*/  FFMA2 R42, R42.F32x2.HI_LO, R40.F32x2.HI_LO, 0.69514614343643188477 ;  /* 0x3f31f5192a2a7449 */ /* 0x000fc80000200028 */
[----:B------:R-:W-:Y:S01]  /*d6b0*/  FFMA2 R40, R42.F32x2.HI_LO, R40.F32x2.HI_LO, 1 ;  /* 0x3f8000002a287449 */ /* 0x000fe20000200028 */
[----:B------:R-:W-:Y:S01]  /*d6c0*/  MUFU.EX2 R56, R56 ;  /* 0x0000003800387308 */ /* 0x000fe20000000800 */
[----:B------:R-:W-:Y:S02]  /*d6d0*/  FADD2.RM R42, R46.F32x2.HI_LO, 12582912 ;  /* 0x4b4000002e2a744b */ /* 0x000fe40000204000 */
[----:B------:R-:W-:Y:S01]  /*d6e0*/  IMAD R64, R64, 0x800000, R40 ;  /* 0x0080000040407824 */ /* 0x000fe200078e0228 */
[----:B--2---:R-:W-:Y:S01]  /*d6f0*/  F2FP.F16.F32.PACK_AB R40, R71, R70 ;  /* 0x000000464728723e */ /* 0x004fe200000000ff */
[----:B------:R-:W-:Y:S02]  /*d700*/  FADD2 R44, R42.F32x2.HI_LO, -12582912 ;  /* 0xcb4000002a2c744b */ /* 0x000fe40000200000 */
[----:B------:R-:W-:Y:S01]  /*d710*/  IMAD R65, R65, 0x800000, R41 ;  /* 0x0080000041417824 */ /* 0x000fe200078e0229 */
[----:B---3--:R-:W-:Y:S01]  /*d720*/  F2FP.F16.F32.PACK_AB R41, R73, R72 ;  /* 0x000000484929723e */ /* 0x008fe200000000ff */
[----:B------:R-:W2:Y:S01]  /*d730*/  MUFU.EX2 R57, R57 ;  /* 0x0000003900397308 */ /* 0x000ea20000000800 */
[----:B------:R-:W-:-:S02]  /*d740*/  FADD2 R44, R46.F32x2.HI_LO, -R44.F32x2.HI_LO ;  /* 0x8000002c2e2c724b */ /* 0x000fc40000000000 */
[----:B------:R-:W-:Y:S02]  /*d750*/  F2FP.F16.F32.PACK_AB R50, R65, R64 ;  /* 0x000000404132723e */ /* 0x000fe400000000ff */
[----:B------:R-:W-:-:S03]  /*d760*/  FFMA2 R46, R44.F32x2.HI_LO, R165.F32, 0.22756439447402954102 ;  /* 0x3e6906a42c2e7449 */ /* 0x000fc600012000a5 */
[----:B------:R-:W-:Y:S01]  /*d770*/  MUFU.EX2 R58, R58 ;  /* 0x0000003a003a7308 */ /* 0x000fe20000000800 */
[----:B------:R-:W-:-:S04]  /*d780*/  FFMA2 R46, R46.F32x2.HI_LO, R44.F32x2.HI_LO, 0.69514614343643188477 ;  /* 0x3f31f5192e2e7449 */ /* 0x000fc8000020002c */
[----:B------:R-:W-:-:S03]  /*d790*/  FFMA2 R44, R46.F32x2.HI_LO, R44.F32x2.HI_LO, 1 ;  /* 0x3f8000002e2c7449 */ /* 0x000fc6000020002c */
[----:B------:R-:W3:Y:S01]  /*d7a0*/  MUFU.EX2 R59, R59 ;  /* 0x0000003b003b7308 */ /* 0x000ee20000000800 */
[----:B------:R-:W-:Y:S01]  /*d7b0*/  IMAD R62, R42, 0x800000, R44 ;  /* 0x008000002a3e7824 */ /* 0x000fe200078e022c */
[----:B------:R-:W-:Y:S01]  /*d7c0*/  F2FP.F16.F32.PACK_AB R44, R53, R52 ;  /* 0x00000034352c723e */ /* 0x000fe200000000ff */
[----:B------:R-:W-:Y:S01]  /*d7d0*/  IMAD R63, R43, 0x800000, R45 ;  /* 0x008000002b3f7824 */ /* 0x000fe200078e022d */
[----:B----4-:R-:W-:Y:S02]  /*d7e0*/  F2FP.F16.F32.PACK_AB R45, R55, R54 ;  /* 0x00000036372d723e */ /* 0x010fe400000000ff */
[----:B--2---:R-:W-:Y:S02]  /*d7f0*/  F2FP.F16.F32.PACK_AB R46, R57, R56 ;  /* 0x00000038392e723e */ /* 0x004fe400000000ff */
[----:B------:R-:W-:Y:S01]  /*d800*/  MUFU.EX2 R60, R60 ;  /* 0x0000003c003c7308 */ /* 0x000fe20000000800 */
[----:B------:R-:W-:Y:S02]  /*d810*/  F2FP.F16.F32.PACK_AB R42, R77, R76 ;  /* 0x0000004c4d2a723e */ /* 0x000fe400000000ff */
[----:B------:R-:W-:-:S02]  /*d820*/  F2FP.F16.F32.PACK_AB R43, R75, R74 ;  /* 0x0000004a4b2b723e */ /* 0x000fc400000000ff */
[----:B------:R-:W-:-:S03]  /*d830*/  F2FP.F16.F32.PACK_AB R51, R63, R62 ;  /* 0x0000003e3f33723e */ /* 0x000fc600000000ff */
        /* <DEDUP_REMOVED lines=10> */
[----:B------:R-:W4:Y:S01]  /*d8e0*/  FENCE.VIEW.ASYNC.T ;  /* 0x00000000000073c6 */ /* 0x000f220000000200 */
[----:B------:R-:W-:Y:S08]  /*d8f0*/  MUFU.EX2 R80, R80 ;  /* 0x0000005000507308 */ /* 0x000ff00000000800 */
[----:B------:R-:W5:Y:S01]  /*d900*/  MUFU.EX2 R81, R81 ;  /* 0x0000005100517308 */ /* 0x000f620000000800 */
[----:B--2---:R-:W-:-:S07]  /*d910*/  F2FP.F16.F32.PACK_AB R4, R79, R78 ;  /* 0x0000004e4f04723e */ /* 0x004fce00000000ff */
[----:B------:R-:W-:Y:S08]  /*d920*/  MUFU.EX2 R82, R82 ;  /* 0x0000005200527308 */ /* 0x000ff00000000800 */
[----:B------:R-:W2:Y:S01]  /*d930*/  MUFU.EX2 R83, R83 ;  /* 0x0000005300537308 */ /* 0x000ea20000000800 */
[----:B-----5:R-:W-:-:S07]  /*d940*/  F2FP.F16.F32.PACK_AB R5, R81, R80 ;  /* 0x000000505105723e */ /* 0x020fce00000000ff */
[----:B------:R-:W-:Y:S08]  /*d950*/  MUFU.EX2 R20, R20 ;  /* 0x0000001400147308 */ /* 0x000ff00000000800 */
[----:B------:R-:W5:Y:S01]  /*d960*/  MUFU.EX2 R21, R21 ;  /* 0x0000001500157308 */ /* 0x000f620000000800 */
[----:B--2---:R-:W-:-:S07]  /*d970*/  F2FP.F16.F32.PACK_AB R6, R83, R82 ;  /* 0x000000525306723e */ /* 0x004fce00000000ff */
[----:B------:R-:W-:Y:S01]  /*d980*/  MUFU.EX2 R22, R22 ;  /* 0x0000001600167308 */ /* 0x000fe20000000800 */
[--C-:B---3--:R-:W-:Y:S02]  /*d990*/  FFMA2 R38, R12.F32x2.HI_LO, UR5.F32, R163.reuse.F32 ;  /* 0x000000050c267c49 */ /* 0x108fe400092000a3 */
[----:B------:R-:W-:Y:S02]  /*d9a0*/  IMAD.MOV.U32 R46, RZ, RZ, 0x1 ;  /* 0x00000001ff2e7424 */ /* 0x000fe400078e00ff */
[--C-:B------:R-:W-:Y:S02]  /*d9b0*/  FFMA2 R40, R14.F32x2.HI_LO, UR5.F32, R163.reuse.F32 ;  /* 0x000000050e287c49 */ /* 0x100fe400092000a3 */
[--C-:B------:R-:W-:Y:S01]  /*d9c0*/  FFMA2 R42, R16.F32x2.HI_LO, UR5.F32, R163.reuse.F32 ;  /* 0x00000005102a7c49 */ /* 0x100fe200092000a3 */
[----:B----4-:R1:W-:Y:S01]  /*d9d0*/  SYNCS.ARRIVE.TRANS64.RED.ART0 RZ, [UR15], R46 ;  /* 0x0000002effff79a7 */ /* 0x0103e2000850040f */
[----:B------:R-:W-:Y:S01]  /*d9e0*/  FFMA2 R44, R18.F32x2.HI_LO, UR5.F32, R163.F32 ;  /* 0x00000005122c7c49 */ /* 0x000fe200092000a3 */
[----:B------:R-:W-:Y:S01]  /*d9f0*/  MUFU.EX2 R36, R10 ;  /* 0x0000000a00247308 */ /* 0x000fe20000000800 */
[----:B-----5:R-:W-:-:S07]  /*da00*/  F2FP.F16.F32.PACK_AB R12, R21, R20 ;  /* 0x00000014150c723e */ /* 0x020fce00000000ff */
[----:B------:R-:W2:Y:S08]  /*da10*/  MUFU.EX2 R37, R11 ;  /* 0x0000000b00257308 */ /* 0x000eb00000000800 */
        /* <DEDUP_REMOVED lines=12> */
[----:B------:R-:W3:Y:S08]  /*dae0*/  MUFU.EX2 R23, R23 ;  /* 0x0000001700177308 */ /* 0x000ef00000000800 */
[----:B------:R-:W-:Y:S01]  /*daf0*/  MUFU.EX2 R24, R24 ;  /* 0x0000001800187308 */ /* 0x000fe20000000800 */
[----:B--2---:R-:W-:-:S07]  /*db00*/  F2FP.F16.F32.PACK_AB R11, R45, R44 ;  /* 0x0000002c2d0b723e */ /* 0x004fce00000000ff */
        /* <DEDUP_REMOVED lines=24> */
[----:B------:R-:W2:Y:S02]  /*dc90*/  SYNCS.PHASECHK.TRANS64.TRYWAIT P0, [UR7+0x170], R47 ;  /* 0x0001702fff0075a7 */ /* 0x000ea40008001107 */
[----:B-12---:R-:W-:Y:S05]  /*dca0*/  @!P0 BRA `(.L_x_79) ;  /* 0x0000003800dc8947 */ /* 0x006fea0003800000 */
.L_x_165:
[----:B------:R-:W-:Y:S01]  /*dcb0*/  MOV R167, UR16 ;  /* 0x0000001000a77c02 */ /* 0x000fe20008000f00 */
[----:B------:R-:W-:Y:S01]  /*dcc0*/  FMUL R166, R166, R133 ;  /* 0x00000085a6a67220 */ /* 0x000fe20000400000 */
[----:B------:R-:W-:Y:S01]  /*dcd0*/  FADD2 R136, R136.F32x2.HI_LO, R144.F32x2.HI_LO ;  /* 0x000000908888724b */ /* 0x000fe20000000000 */
[----:B------:R-:W-:Y:S01]  /*dce0*/  UIADD3 UR11, UPT, UPT, UR11, 0x1, URZ ;  /* 0x000000010b0b7890 */ /* 0x000fe2000fffe0ff */
[----:B------:R-:W-:Y:S01]  /*dcf0*/  FADD2 R138, R138.F32x2.HI_LO, R146.F32x2.HI_LO ;  /* 0x000000928a8a724b */ /* 0x000fe20000000000 */
[----:B------:R-:W-:Y:S01]  /*dd00*/  MOV R164, R169 ;  /* 0x000000a900a47202 */ /* 0x000fe20000000f00 */
[----:B------:R-:W-:Y:S01]  /*dd10*/  FADD2 R166, R166.F32x2.HI_LO, R134.F32x2.HI_LO ;  /* 0x00000086a6a6724b */ /* 0x000fe20000000000 */
[----:B------:R-:W-:Y:S01]  /*dd20*/  UISETP.NE.AND UP1, UPT, UR11, URZ, UPT ;  /* 0x000000ff0b00728c */ /* 0x000fe2000bf25270 */
[----:B------:R-:W-:Y:S01]  /*dd30*/  FADD2 R140, R140.F32x2.HI_LO, R148.F32x2.HI_LO ;  /* 0x000000948c8c724b */ /* 0x000fe20000000000 */
[----:B------:R-:W-:Y:S01]  /*dd40*/  ULOP3.LUT UR10, UR10, 0x1, URZ, 0x3c, !UPT ;  /* 0x000000010a0a7892 */ /* 0x000fe2000f8e3cff */
        /* <DEDUP_REMOVED lines=59> */
[----:B------:R-:W-:-:S04]  /*e100*/  FADD2 R136, R166.F32x2.HI_LO, R136.F32x2.HI_LO ;  /* 0x00000088a688724b */ /* 0x000fc80000000000 */
[----:B------:R-:W-:-:S04]  /*e110*/  FADD2 R136, R136.F32x2.HI_LO, R138.F32x2.HI_LO ;  /* 0x0000008a8888724b */ /* 0x000fc80000000000 */
[----:B------:R-:W-:Y:S01]  /*e120*/  FADD R133, R136, R137 ;  /* 0x0000008988857221 */ /* 0x000fe20000000000 */
[----:B------:R-:W-:Y:S06]  /*e130*/  BRA.U UP1, `(.L_x_80) ;  /* 0xffffffe101147547 */ /* 0x000fec000b83ffff */
.L_x_77:
[----:B-1----:R-:W1:Y:S01]  /*e140*/  S2R R4, SR_TID.X ;  /* 0x0000000000047919 */ /* 0x002e620000002100 */
[----:B------:R-:W-:Y:S01]  /*e150*/  R2UR UR4, R0 ;  /* 0x00000000000472ca */ /* 0x000fe200000e0000 */
[----:B------:R-:W2:Y:S01]  /*e160*/  S2UR UR5, SR_CgaCtaId ;  /* 0x00000000000579c3 */ /* 0x000ea20000008800 */
[----:B------:R-:W-:-:S11]  /*e170*/  UMOV UR6, 0x400 ;  /* 0x0000040000067882 */ /* 0x000fd60000000000 */
[----:B------:R-:W-:-:S04]  /*e180*/  UISETP.GT.AND UP0, UPT, UR4, 0x3, UPT ;  /* 0x000000030400788c */ /* 0x000fc8000bf04270 */
[----:B------:R-:W-:-:S06]  /*e190*/  USEL UR4, URZ, 0x80, !UP0 ;  /* 0x00000080ff047887 */ /* 0x000fcc000c000000 */
[----:B------:R-:W-:Y:S01]  /*e1a0*/  IMAD.U32 R3, RZ, RZ, UR4 ;  /* 0x00000004ff037e24 */ /* 0x000fe2000f8e00ff */
[----:B--2---:R-:W-:-:S04]  /*e1b0*/  ULEA UR4, UR5, UR6, 0x18 ;  /* 0x0000000605047291 */ /* 0x004fc8000f8ec0ff */
[----:B-1----:R-:W-:-:S04]  /*e1c0*/  LOP3.LUT R4, R3, 0x7f, R4, 0xf8, !PT ;  /* 0x0000007f03047812 */ /* 0x002fc800078ef804 */
[----:B------:R-:W-:-:S05]  /*e1d0*/  LEA R4, R4, UR4, 0x2 ;  /* 0x0000000404047c11 */ /* 0x000fca000f8e10ff */
[----:B------:R3:W-:Y:S04]  /*e1e0*/  STS [R4+0x1cc], R133 ;  /* 0x0001cc8504007388 */ /* 0x0007e80000000800 */
[----:B------:R3:W-:Y:S01]  /*e1f0*/  STS [R4+0x5cc], R169 ;  /* 0x0005cca904007388 */ /* 0x0007e20000000800 */
[----:B------:R3:W-:Y:S06]  /*e200*/  BAR.ARV R132, 0x40 ;  /* 0x000100840000751d */ /* 0x0007ec0000002000 */
.L_x_69:
[----:B------:R-:W4:Y:S01]  /*e210*/  S2UR UR5, SR_CgaCtaId ;  /* 0x00000000000579c3 */ /* 0x000f220000008800 */
[----:B------:R-:W-:Y:S01]  /*e220*/  R2UR UR4, R0 ;  /* 0x00000000000472ca */ /* 0x000fe200000e0000 */
[----:B------:R-:W-:-:S06]  /*e230*/  USHF.L.U32 UR9, UR9, 0x1f, URZ ;  /* 0x0000001f09097899 */ /* 0x000fcc00080006ff */
[----:B------:R-:W-:-:S06]  /*e240*/  MOV R3, UR9 ;  /* 0x0000000900037c02 */ /* 0x000fcc0008000f00 */
[----:B------:R-:W-:-:S03]  /*e250*/  UISETP.GT.AND UP0, UPT, UR4, 0x3, UPT ;  /* 0x000000030400788c */ /* 0x000fc6000bf04270 */
[----:B------:R-:W-:Y:S02]  /*e260*/  UMOV UR4, 0x400 ;  /* 0x0000040000047882 */ /* 0x000fe40000000000 */
[----:B----4-:R-:W-:-:S04]  /*e270*/  ULEA UR5, UR5, UR4, 0x18 ;  /* 0x0000000405057291 */ /* 0x010fc8000f8ec0ff */
[----:B------:R-:W-:Y:S02]  /*e280*/  UIADD3 UR4, UPT, UPT, UR5, 0x8, URZ ;  /* 0x0000000805047890 */ /* 0x000fe4000fffe0ff */
[----:B------:R-:W-:-:S09]  /*e290*/  @!UP0 UIADD3 UR4, UPT, UPT, UR5, URZ, URZ ;  /* 0x000000ff05048290 */ /* 0x000fd2000fffe0ff */
[----:B------:R-:W4:Y:S02]  /*e2a0*/  SYNCS.PHASECHK.TRANS64.TRYWAIT P0, [UR4+0x170], R3 ;  /* 0x00017003ff0075a7 */ /* 0x000f240008001104 */
[----:B----4-:R-:W-:Y:S05]  /*e2b0*/  @!P0 BRA `(.L_x_81) ;  /* 0x00000034007c8947 */ /* 0x010fea0003800000 */
.L_x_167:
[----:B------:R-:W-:Y:S06]  /*e2c0*/  BAR.ARV 0x2, 0x1a0 ;  /* 0x0086800000007b1d */ /* 0x000fec0000002000 */
[----:B------:R-:W-:Y:S05]  /*e2d0*/  BRA `(.L_x_82) ;  /* 0x00000000003c7947 */ /* 0x000fea0003800000 */
.L_x_67:
[----:B------:R-:W-:-:S13]  /*e2e0*/  R2UR UR4, R0 ;  /* 0x00000000000472ca */ /* 0x000fda00000e0000 */
[----:B------:R-:W-:-:S09]  /*e2f0*/  UISETP.NE.AND UP0, UPT, UR4, 0xc, UPT ;  /* 0x0000000c0400788c */ /* 0x000fd2000bf05270 */
[----:B------:R-:W-:Y:S05]  /*e300*/  BRA.U UP0, `(.L_x_83) ;  /* 0x00000001002c7547 */ /* 0x000fea000b800000 */
[----:B------:R-:W4:Y:S01]  /*e310*/  S2UR UR4, SR_CgaCtaId ;  /* 0x00000000000479c3 */ /* 0x000f220000008800 */
[----:B---3--:R-:W-:Y:S01]  /*e320*/  UMOV UR6, 0x400 ;  /* 0x0000040000067882 */ /* 0x008fe20000000000 */
[----:B------:R-:W-:Y:S01]  /*e330*/  UMOV UR5, 0x20 ;  /* 0x0000002000057882 */ /* 0x000fe20000000000 */
[----:B------:R-:W-:Y:S01]  /*e340*/  ELECT P0, URZ, PT ;  /* 0x0000000000ff782f */ /* 0x000fe20003800000 */
[----:B----4-:R-:W-:Y:S02]  /*e350*/  ULEA UR6, UR4, UR6, 0x18 ;  /* 0x0000000604067291 */ /* 0x010fe4000f8ec0ff */
[----:B------:R-:W-:-:S04]  /*e360*/  UIADD3 UR4, UPT, UPT, -UR5, 0x100000, URZ ;  /* 0x0010000005047890 */ /* 0x000fc8000fffe1ff */
[----:B------:R-:W-:Y:S02]  /*e370*/  USHF.L.U32 UR5, UR4, 0xb, URZ ;  /* 0x0000000b04057899 */ /* 0x000fe400080006ff */
[----:B------:R-:W-:Y:S01]  /*e380*/  USHF.L.U32 UR4, UR4, 0x1, URZ ;  /* 0x0000000104047899 */ /* 0x000fe200080006ff */
[----:B------:R-:W3:Y:S11]  /*e390*/  FENCE.VIEW.ASYNC.S ;  /* 0x00000000000073c6 */ /* 0x000ef60000000000 */
[----:B---3--:R4:W3:Y:S02]  /*e3a0*/  SYNCS.EXCH.64 URZ, [UR6+0x1c0], UR4 ;  /* 0x0001c00406ff75b2 */ /* 0x0088e40008000100 */
[----:B----4-:R-:W-:Y:S01]  /*e3b0*/  NOP ;  /* 0x0000000000007918 */ /* 0x010fe20000000000 */
.L_x_83:
[----:B------:R-:W-:Y:S01]  /*e3c0*/  NOP ;  /* 0x0000000000007918 */ /* 0x000fe20000000000 */
.L_x_82:
[----:B------:R-:W-:-:S13]  /*e3d0*/  R2UR UR5, R0 ;  /* 0x00000000000572ca */ /* 0x000fda00000e0000 */
[----:B------:R-:W-:Y:S02]  /*e3e0*/  UISETP.NE.AND UP0, UPT, UR5, 0xc, UPT ;  /* 0x0000000c0500788c */ /* 0x000fe4000bf05270 */
[----:B------:R-:W-:-:S04]  /*e3f0*/  ULOP3.LUT UR4, UR5, 0xfffffffc, URZ, 0xc0, !UPT ;  /* 0xfffffffc05047892 */ /* 0x000fc8000f8ec0ff */
[----:B------:R-:W-:-:S03]  /*e400*/  UISETP.NE.AND UP1, UPT, UR4, 0x8, UPT ;  /* 0x000000080400788c */ /* 0x000fc6000bf25270 */
[----:B------:R-:W-:Y:S08]  /*e410*/  BRA.U UP0, `(.L_x_84) ;  /* 0x00000001002c7547 */ /* 0x000ff0000b800000 */
        /* <DEDUP_REMOVED lines=11> */
.L_x_84:
[----:B------:R-:W-:Y:S01]  /*e4d0*/  NOP ;  /* 0x0000000000007918 */ /* 0x000fe20000000000 */
[----:B------:R-:W-:Y:S05]  /*e4e0*/  BRA.U UP1, `(.L_x_85) ;  /* 0x00000021015c7547 */ /* 0x000fea000b800000 */
[----:B------:R-:W-:-:S08]  /*e4f0*/  NOP ;  /* 0x0000000000007918 */ /* 0x000fd00000000000 */
[----:B------:R-:W4:-:S00]  /*e500*/  USETMAXREG.DEALLOC.CTAPOOL 0x40 ;  /* 0x00000040000079c8 */ /* 0x000f0000080e0500 */
[----:B------:R-:W1:Y:S01]  /*e510*/  S2UR UR21, SR_CTAID.X ;  /* 0x00000000001579c3 */ /* 0x000e620000002500 */
[----:B------:R-:W1:Y:S01]  /*e520*/  LDCU UR4, c[0x0][0x640] ;  /* 0x0000c800ff0477ac */ /* 0x000e620008000800 */
[----:B---34-:R-:W-:Y:S01]  /*e530*/  R2UR UR15, R2 ;  /* 0x00000000020f72ca */ /* 0x018fe200000e0000 */
[----:B------:R-:W3:Y:S01]  /*e540*/  S2R R40, SR_TID.X ;  /* 0x0000000000287919 */ /* 0x000ee20000002100 */
[----:B------:R-:W-:Y:S01]  /*e550*/  IMAD.MOV.U32 R2, RZ, RZ, 0x1 ;  /* 0x00000001ff027424 */ /* 0x000fe200078e00ff */
[----:B------:R-:W4:Y:S01]  /*e560*/  LDCU.U8 UR8, c[0x0][0x644] ;  /* 0x0000c880ff0877ac */ /* 0x000f220008000000 */
[----:B------:R-:W-:Y:S01]  /*e570*/  IMAD.MOV.U32 R8, RZ, RZ, 0x1 ;  /* 0x00000001ff087424 */ /* 0x000fe200078e00ff */
[----:B------:R-:W2:Y:S01]  /*e580*/  LDCU.U8 UR7, c[0x0][0x645] ;  /* 0x0000c8a0ff0777ac */ /* 0x000ea20008000000 */
[----:B------:R-:W5:Y:S01]  /*e590*/  LDCU UR6, c[0x0][0x654] ;  /* 0x0000ca80ff0677ac */ /* 0x000f620008000800 */
[----:B------:R-:W2:Y:S01]  /*e5a0*/  LDCU.U8 UR13, c[0x0][0x638] ;  /* 0x0000c700ff0d77ac */ /* 0x000ea20008000000 */
[----:B------:R-:W2:Y:S01]  /*e5b0*/  LDCU.U8 UR14, c[0x0][0x650] ;  /* 0x0000ca00ff0e77ac */ /* 0x000ea20008000000 */
[----:B-1----:R-:W-:Y:S01]  /*e5c0*/  UIMAD.WIDE.U32 UR4, UR21, UR4, URZ ;  /* 0x00000004150472a5 */ /* 0x002fe2000f8e00ff */
[----:B------:R-:W1:Y:S03]  /*e5d0*/  LDCU.U8 UR11, c[0x0][0x639] ;  /* 0x0000c720ff0b77ac */ /* 0x000e660008000000 */
[----:B------:R-:W-:Y:S01]  /*e5e0*/  UIADD3 UR4, UPT, UPT, -UR5, UR21, URZ ;  /* 0x0000001505047290 */ /* 0x000fe2000fffe1ff */
[----:B------:R-:W1:Y:S01]  /*e5f0*/  LDCU.U8 UR12, c[0x0][0x651] ;  /* 0x0000ca20ff0c77ac */ /* 0x000e620008000000 */
[C---:B---3--:R-:W-:Y:S01]  /*e600*/  IMAD.SHL.U32 R5, R40.reuse, 0x20, RZ ;  /* 0x0000002028057824 */ /* 0x048fe200078e00ff */
[----:B------:R-:W-:Y:S01]  /*e610*/  LOP3.LUT R3, R40, 0x7f, RZ, 0xc0, !PT ;  /* 0x0000007f28037812 */ /* 0x000fe200078ec0ff */
[----:B----4-:R-:W-:Y:S01]  /*e620*/  USHF.R.U32.HI UR4, URZ, UR8, UR4 ;  /* 0x00000008ff047299 */ /* 0x010fe20008011604 */
[----:B------:R-:W3:Y:S02]  /*e630*/  LDCU.64 UR8, c[0x0][0x630] ;  /* 0x0000c600ff0877ac */ /* 0x000ee40008000a00 */
[----:B------:R-:W-:-:S02]  /*e640*/  LOP3.LUT R5, R5, 0x3e0, RZ, 0xc0, !PT ;  /* 0x000003e005057812 */ /* 0x000fc400078ec0ff */
[----:B------:R-:W-:Y:S01]  /*e650*/  SHF.R.U32.HI R36, RZ, 0x5, R3 ;  /* 0x00000005ff247819 */ /* 0x000fe20000011603 */
[----:B------:R-:W-:-:S04]  /*e660*/  UIADD3 UR4, UPT, UPT, UR5, UR4, URZ ;  /* 0x0000000405047290 */ /* 0x000fc8000fffe0ff */
[----:B--2---:R-:W-:Y:S01]  /*e670*/  USHF.R.U32.HI UR10, URZ, UR7, UR4 ;  /* 0x00000007ff0a7299 */ /* 0x004fe20008011604 */
[----:B------:R-:W-:Y:S01]  /*e680*/  IMAD R42, R36, 0x400, R5 ;  /* 0x00000400242a7824 */ /* 0x000fe200078e0205 */
[----:B------:R-:W2:Y:S02]  /*e690*/  LDCU UR7, c[0x0][0x63c] ;  /* 0x0000c780ff0777ac */ /* 0x000ea40008000800 */
[----:B-----5:R-:W-:Y:S02]  /*e6a0*/  UISETP.GE.AND UP0, UPT, UR10, UR6, UPT ;  /* 0x000000060a00728c */ /* 0x020fe4000bf06270 */
[----:B------:R-:W-:Y:S02]  /*e6b0*/  UIADD3 UR4, UPT, UPT, -UR10, URZ, URZ ;  /* 0x000000ff0a047290 */ /* 0x000fe4000fffe1ff */
[----:B------:R-:W-:Y:S01]  /*e6c0*/  USEL UR6, UR13, UR14, !UP0 ;  /* 0x0000000e0d067287 */ /* 0x000fe2000c000000 */
[----:B------:R-:W4:Y:S03]  /*e6d0*/  LDCU.U8 UR14, c[0x0][0x62c] ;  /* 0x0000c580ff0e77ac */ /* 0x000f260008000000 */
[----:B------:R-:W-:-:S03]  /*e6e0*/  ULOP3.LUT UR6, UR6, 0xff, URZ, 0xc0, !UPT ;  /* 0x000000ff06067892 */ /* 0x000fc6000f8ec0ff */
[----:B---3--:R-:W3:Y:S01]  /*e6f0*/  @UP0 LDCU UR9, c[0x0][0x64c] ;  /* 0x0000c980ff0907ac */ /* 0x008ee20008000800 */
[----:B--2---:R-:W-:Y:S01]  /*e700*/  UIMAD UR7, UR4, UR7, UR21 ;  /* 0x00000007040772a4 */ /* 0x004fe2000f8e0215 */
[----:B------:R-:W2:Y:S03]  /*e710*/  @UP0 LDCU UR8, c[0x0][0x648] ;  /* 0x0000c900ff0807ac */ /* 0x000ea60008000800 */
[----:B---3--:R-:W-:Y:S02]  /*e720*/  UIMAD.WIDE.U32 UR4, UR7, UR9, URZ ;  /* 0x00000009070472a5 */ /* 0x008fe4000f8e00ff */
[----:B-1----:R-:W-:Y:S01]  /*e730*/  USEL UR9, UR11, UR12, !UP0 ;  /* 0x0000000c0b097287 */ /* 0x002fe2000c000000 */
[----:B------:R-:W1:Y:S01]  /*e740*/  S2UR UR11, SR_CgaCtaId ;  /* 0x00000000000b79c3 */ /* 0x000e620000008800 */
[----:B------:R-:W-:Y:S01]  /*e750*/  UIADD3 UR4, UPT, UPT, UR7, -UR5, URZ ;  /* 0x8000000507047290 */ /* 0x000fe2000fffe0ff */
[----:B------:R-:W3:Y:S03]  /*e760*/  LDCU.64 UR12, c[0x0][0x620] ;  /* 0x0000c400ff0c77ac */ /* 0x000ee60008000a00 */
[----:B------:R-:W-:-:S02]  /*e770*/  USHF.R.U32.HI UR4, URZ, UR6, UR4 ;  /* 0x00000006ff047299 */ /* 0x000fc40008011604 */
[----:B------:R-:W-:Y:S02]  /*e780*/  ULOP3.LUT UR6, UR9, 0xff, URZ, 0xc0, !UPT ;  /* 0x000000ff09067892 */ /* 0x000fe4000f8ec0ff */
[----:B------:R-:W-:Y:S01]  /*e790*/  UIADD3 UR4, UPT, UPT, UR5, UR4, URZ ;  /* 0x0000000405047290 */ /* 0x000fe2000fffe0ff */
[----:B------:R-:W5:Y:S03]  /*e7a0*/  LDCU UR5, c[0x0][0x628] ;  /* 0x0000c500ff0577ac */ /* 0x000f660008000800 */
[----:B------:R-:W-:Y:S01]  /*e7b0*/  USHF.R.U32.HI UR20, URZ, UR6, UR4 ;  /* 0x00000006ff147299 */ /* 0x000fe20008011604 */
[----:B------:R-:W4:Y:S03]  /*e7c0*/  LDCU UR9, c[0x0][0x60c] ;  /* 0x0000c180ff0977ac */ /* 0x000f260008000800 */
[----:B------:R-:W-:-:S04]  /*e7d0*/  UIADD3 UR4, UPT, UPT, -UR20, URZ, URZ ;  /* 0x000000ff14047290 */ /* 0x000fc8000fffe1ff */
[----:B--2---:R-:W-:-:S03]  /*e7e0*/  UIMAD UR4, UR8, UR4, UR7 ;  /* 0x00000004080472a4 */ /* 0x004fc6000f8e0207 */
[----:B------:R-:W-:Y:S01]  /*e7f0*/  UMOV UR7, 0x400 ;  /* 0x0000040000077882 */ /* 0x000fe20000000000 */
[----:B---3--:R-:W-:Y:S02]  /*e800*/  UIMAD UR6, UR10, UR12, UR4 ;  /* 0x0000000c0a0672a4 */ /* 0x008fe4000f8e0204 */
[----:B-1----:R-:W-:Y:S02]  /*e810*/  ULEA UR7, UR11, UR7, 0x18 ;  /* 0x000000070b077291 */ /* 0x002fe4000f8ec0ff */
[----:B-----5:R-:W-:Y:S02]  /*e820*/  UIMAD.WIDE.U32 UR4, UR6, UR5, URZ ;  /* 0x00000005060472a5 */ /* 0x020fe4000f8e00ff */
[----:B------:R-:W-:Y:S02]  /*e830*/  UIADD3 UR8, UPT, UPT, UR7, 0x110, URZ ;  /* 0x0000011007087890 */ /* 0x000fe4000fffe0ff */
[----:B------:R-:W-:Y:S02]  /*e840*/  UIADD3 UR10, UPT, UPT, UR7, 0x118, URZ ;  /* 0x00000118070a7890 */ /* 0x000fe4000fffe0ff */
[----:B------:R-:W-:Y:S01]  /*e850*/  UPRMT UR8, UR15, 0x654, UR8 ;  /* 0x000006540f087896 */ /* 0x000fe20008000008 */
[----:B------:R-:W-:Y:S01]  /*e860*/  BAR.SYNC.DEFER_BLOCKING 0x2, 0x1a0 ;  /* 0x0086800000007b1d */ /* 0x000fe20000010000 */
[----:B------:R-:W-:-:S02]  /*e870*/  UPRMT UR10, UR15, 0x654, UR10 ;  /* 0x000006540f0a7896 */ /* 0x000fc4000800000a */
[----:B------:R-:W-:Y:S02]  /*e880*/  UIADD3 UR4, UPT, UPT, UR6, -UR5, URZ ;  /* 0x8000000506047290 */ /* 0x000fe4000fffe0ff */
[----:B----4-:R-:W-:Y:S02]  /*e890*/  UISETP.GE.AND UP0, UPT, UR21, UR9, UPT ;  /* 0x000000091500728c */ /* 0x010fe4000bf06270 */
[----:B------:R-:W-:Y:S01]  /*e8a0*/  USHF.R.U32.HI UR4, URZ, UR14, UR4 ;  /* 0x0000000eff047299 */ /* 0x000fe20008011604 */
[----:B------:R-:W1:Y:S03]  /*e8b0*/  LDCU.U8 UR14, c[0x0][0x62d] ;  /* 0x0000c5a0ff0e77ac */ /* 0x000e660008000000 */
[----:B------:R-:W-:Y:S01]  /*e8c0*/  UIADD3 UR4, UPT, UPT, UR5, UR4, URZ ;  /* 0x0000000405047290 */ /* 0x000fe2000fffe0ff */
[----:B------:R2:W-:Y:S03]  /*e8d0*/  SYNCS.ARRIVE.TRANS64.RED.ART0 RZ, [UR8], R2 ;  /* 0x00000002ffff79a7 */ /* 0x0005e60008500408 */
[----:B-1----:R-:W-:-:S04]  /*e8e0*/  USHF.R.U32.HI UR18, URZ, UR14, UR4 ;  /* 0x0000000eff127299 */ /* 0x002fc80008011604 */
[----:B------:R-:W-:Y:S01]  /*e8f0*/  UIADD3 UR4, UPT, UPT, -UR18, URZ, URZ ;  /* 0x000000ff12047290 */ /* 0x000fe2000fffe1ff */
[----:B------:R2:W-:Y:S03]  /*e900*/  SYNCS.ARRIVE.TRANS64.RED.ART0 RZ, [UR10], R2 ;  /* 0x00000002ffff79a7 */ /* 0x0005e6000850040a */
[----:B------:R-:W-:Y:S01]  /*e910*/  UIMAD UR19, UR4, UR13, UR6 ;  /* 0x0000000d041372a4 */ /* 0x000fe2000f8e0206 */
[----:B------:R-:W-:Y:S11]  /*e920*/  BRA.U UP0, `(.L_x_86) ;  /* 0x0000001d00387547 */ /* 0x000ff6000b800000 */
[----:B------:R-:W-:Y:S01]  /*e930*/  R2UR UR4, R0 ;  /* 0x00000000000472ca */ /* 0x000fe200000e0000 */
[----:B------:R-:W1:Y:S01]  /*e940*/  LDCU UR5, c[0x0][0x614] ;  /* 0x0000c280ff0577ac */ /* 0x000e620008000800 */
[----:B------:R-:W-:Y:S01]  /*e950*/  VIADD R42, R42, UR7 ;  /* 0x000000072a2a7c36 */ /* 0x000fe20008000000 */
[----:B------:R-:W-:Y:S01]  /*e960*/  SHF.L.U32 R36, R36, 0x15, RZ ;  /* 0x0000001524247819 */ /* 0x000fe200000006ff */
[----:B------:R-:W3:Y:S01]  /*e970*/  LDCU UR11, c[0x0][0x38c] ;  /* 0x00007180ff0b77ac */ /* 0x000ee20008000800 */
[----:B------:R-:W-:Y:S01]  /*e980*/  LEA R38, R3, UR7, 0x2 ;  /* 0x0000000703267c11 */ /* 0x000fe2000f8e10ff */
[----:B------:R-:W-:Y:S01]  /*e990*/  VIADD R41, R42, 0xc00 ;  /* 0x00000c002a297836 */ /* 0x000fe20000000000 */
[----:B------:R-:W4:Y:S06]  /*e9a0*/  LDCU UR6, c[0x0][0x380] ;  /* 0x00007000ff0677ac */ /* 0x000f2c0008000800 */
[----:B------:R-:W-:Y:S01]  /*e9b0*/  ULOP3.LUT UR4, UR4, 0x3, URZ, 0xc0, !UPT ;  /* 0x0000000304047892 */ /* 0x000fe2000f8ec0ff */
[----:B------:R-:W-:Y:S01]  /*e9c0*/  UMOV UR22, 0x0 ;  /* 0x0000000000167882 */ /* 0x000fe20000000000 */
[----:B------:R-:W-:-:S02]  /*e9d0*/  UMOV UR23, 0x1 ;  /* 0x0000000100177882 */ /* 0x000fc40000000000 */
[----:B------:R-:W-:Y:S02]  /*e9e0*/  UIADD3 UR14, UPT, UPT, UR4, 0x3, URZ ;  /* 0x00000003040e7890 */ /* 0x000fe4000fffe0ff */
[----:B------:R-:W-:Y:S02]  /*e9f0*/  UIADD3 UR15, UPT, UPT, UR4, 0x7, URZ ;  /* 0x00000007040f7890 */ /* 0x000fe4000fffe0ff */
[----:B-1----:R-:W-:Y:S02]  /*ea00*/  UIADD3 UR5, UPT, UPT, -UR20, UR5, URZ ;  /* 0x0000000514057290 */ /* 0x002fe4000fffe1ff */
[----:B------:R-:W-:Y:S01]  /*ea10*/  IMAD.U32 R39, RZ, RZ, UR14 ;  /* 0x0000000eff277e24 */ /* 0x000fe2000f8e00ff */
[----:B---3--:R-:W-:Y:S01]  /*ea20*/  UIADD3 UR13, UPT, UPT, UR11, -0x1, URZ ;  /* 0xffffffff0b0d7890 */ /* 0x008fe2000fffe0ff */
[----:B------:R-:W-:Y:S01]  /*ea30*/  MOV R37, UR15 ;  /* 0x0000000f00257c02 */ /* 0x000fe20008000f00 */
[----:B------:R-:W-:Y:S02]  /*ea40*/  UISETP.GT.AND UP0, UPT, UR11, URZ, UPT ;  /* 0x000000ff0b00728c */ /* 0x000fe4000bf04270 */
[----:B----4-:R-:W-:Y:S01]  /*ea50*/  UIADD3 UR4, UPT, UPT, UR11, -UR6, URZ ;  /* 0x800000060b047290 */ /* 0x010fe2000fffe0ff */
[----:B------:R1:W-:Y:S01]  /*ea60*/  BAR.SYNC.DEFER_BLOCKING R39, 0x40 ;  /* 0x000100270000751d */ /* 0x0003e20000010000 */
[----:B------:R-:W-:-:S02]  /*ea70*/  UIADD3 UR6, UPT, UPT, -UR11, URZ, URZ ;  /* 0x000000ff0b067290 */ /* 0x000fc4000fffe1ff */
[----:B------:R-:W-:Y:S02]  /*ea80*/  ULEA UR4, UR5, UR4, 0x8 ;  /* 0x0000000405047291 */ /* 0x000fe4000f8e40ff */
[----:B------:R-:W-:Y:S02]  /*ea90*/  USHF.R.S32.HI UR6, URZ, 0x1f, UR6 ;  /* 0x0000001fff067899 */ /* 0x000fe40008011406 */
[----:B------:R-:W-:Y:S02]  /*eaa0*/  UIADD3 UR12, UPT, UPT, -UR4, URZ, URZ ;  /* 0x000000ff040c7290 */ /* 0x000fe4000fffe1ff */
[----:B------:R-:W-:Y:S02]  /*eab0*/  ULEA.HI UR11, UR6, -UR11, URZ, 0x7 ;  /* 0x8000000b060b7291 */ /* 0x000fe4000f8f38ff */
[----:B------:R-:W-:Y:S02]  /*eac0*/  USHF.R.S32.HI UR5, URZ, 0x1f, UR13 ;  /* 0x0000001fff057899 */ /* 0x000fe4000801140d */
[----:B------:R-:W-:-:S02]  /*ead0*/  USHF.R.S32.HI UR6, URZ, 0x1f, UR12 ;  /* 0x0000001fff067899 */ /* 0x000fc4000801140c */
[----:B------:R-:W-:Y:S02]  /*eae0*/  UIADD3 UR9, UPT, UPT, UR4, -0x1, URZ ;  /* 0xffffffff04097890 */ /* 0x000fe4000fffe0ff */
[----:B------:R-:W-:Y:S02]  /*eaf0*/  UISETP.GT.AND UP1, UPT, UR4, URZ, UPT ;  /* 0x000000ff0400728c */ /* 0x000fe4000bf24270 */
[----:B------:R-:W-:Y:S02]  /*eb00*/  ULEA.HI UR5, UR5, UR13, URZ, 0x7 ;  /* 0x0000000d05057291 */ /* 0x000fe4000f8f38ff */
[----:B------:R-:W-:Y:S02]  /*eb10*/  ULEA.HI UR4, UR6, -UR4, URZ, 0x7 ;  /* 0x8000000406047291 */ /* 0x000fe4000f8f38ff */
[----:B------:R-:W-:Y:S01]  /*eb20*/  USHF.R.S32.HI UR13, URZ, 0x1f, UR9 ;  /* 0x0000001fff0d7899 */ /* 0x000fe20008011409 */
[----:B------:R1:W-:Y:S01]  /*eb30*/  SYNCS.ARRIVE.TRANS64.ART0 RZ, [UR7+0x170], R2 ;  /* 0x00017002ffff79a7 */ /* 0x0003e20008500007 */
[----:B------:R-:W-:-:S02]  /*eb40*/  @UP0 UIMAD.WIDE UR16, UR5, 0x2000000, UR22 ;  /* 0x02000000051008a5 */ /* 0x000fc4000f8e0216 */
[----:B------:R-:W-:Y:S02]  /*eb50*/  USHF.R.S32.HI UR4, URZ, 0x7, UR4 ;  /* 0x00000007ff047899 */ /* 0x000fe40008011404 */
[----:B------:R-:W-:Y:S02]  /*eb60*/  USHF.R.S32.HI UR11, URZ, 0x7, UR11 ;  /* 0x00000007ff0b7899 */ /* 0x000fe4000801140b */
[----:B------:R-:W-:Y:S02]  /*eb70*/  ULEA.HI UR5, UR13, UR9, URZ, 0x7 ;  /* 0x000000090d057291 */ /* 0x000fe4000f8f38ff */
[----:B------:R-:W-:Y:S02]  /*eb80*/  UIADD3 UR6, UPT, UPT, -UR4, URZ, URZ ;  /* 0x000000ff04067290 */ /* 0x000fe4000fffe1ff */
[----:B------:R-:W-:Y:S02]  /*eb90*/  ULEA.HI.SX32 UR5, UR5, 0x1, 0x19 ;  /* 0x0000000105057891 */ /* 0x000fe4000f8fcaff */
[----:B------:R-:W-:-:S05]  /*eba0*/  UIADD3 UR4, UPT, UPT, -UR11, URZ, URZ ;  /* 0x000000ff0b047290 */ /* 0x000fca000fffe1ff */
[----:B------:R-:W-:Y:S02]  /*ebb0*/  @!UP1 UMOV UR5, UR6 ;  /* 0x0000000600059c82 */ /* 0x000fe40008000000 */
[----:B------:R-:W-:Y:S02]  /*ebc0*/  @UP0 UMOV UR4, UR17 ;  /* 0x0000001100040c82 */ /* 0x000fe40008000000 */
[----:B------:R-:W-:-:S04]  /*ebd0*/  UISETP.LT.AND UP0, UPT, UR5, UR4, UPT ;  /* 0x000000040500728c */ /* 0x000fc8000bf01270 */
[----:B------:R-:W-:-:S04]  /*ebe0*/  USEL UR4, UR5, UR4, UP0 ;  /* 0x0000000405047287 */ /* 0x000fc80008000000 */
[----:B------:R-:W-:Y:S01]  /*ebf0*/  UISETP.GE.AND UP0, UPT, UR4, 0x2, UPT ;  /* 0x000000020400788c */ /* 0x000fe2000bf06270 */
[----:B------:R1:W-:Y:S08]  /*ec00*/  BAR.SYNC.DEFER_BLOCKING R37, 0x40 ;  /* 0x000100250000751d */ /* 0x0003f00000010000 */
[----:B------:R-:W-:Y:S05]  /*ec10*/  BRA.U !UP0, `(.L_x_87) ;  /* 0x0000000508f87547 */ /* 0x000fea000b800000 */
[----:B------:R-:W-:Y:S02]  /*ec20*/  UIADD3 UR6, UPT, UPT, -UR4, URZ, URZ ;  /* 0x000000ff04067290 */ /* 0x000fe4000fffe1ff */
.L_x_90:
[----:B---3--:R3:W-:Y:S06]  /*ec30*/  BAR.SYNC.DEFER_BLOCKING R39, 0x40 ;  /* 0x000100270000751d */ /* 0x0087ec0000010000 */
[----:B----4-:R-:W4:Y:S02]  /*ec40*/  LDS R43, [R38+0x1cc] ;  /* 0x0001cc00262b7984 */ /* 0x010f240000000800 */
[----:B----4-:R-:W-:-:S13]  /*ec50*/  FSETP.GEU.AND P0, PT, R43, 1, PT ;  /* 0x3f8000002b00780b */ /* 0x010fda0003f0e000 */
[----:B------:R-:W-:-:S04]  /*ec60*/  VOTE.ANY R4, PT, !P0 ;  /* 0x0000000000047806 */ /* 0x000fc800040e0100 */
[----:B------:R-:W-:-:S13]  /*ec70*/  ISETP.NE.AND P0, PT, R4, RZ, PT ;  /* 0x000000ff0400720c */ /* 0x000fda0003f05270 */
[----:B---3--:R-:W-:Y:S05]  /*ec80*/  @!P0 BRA `(.L_x_88) ;  /* 0x0000000000d48947 */ /* 0x008fea0003800000 */
[C---:B------:R-:W-:Y:S02]  /*ec90*/  R2UR UR5, R36.reuse ;  /* 0x00000000240572ca */ /* 0x040fe400000e0000 */
[----:B------:R-:W-:-:S11]  /*eca0*/  R2UR UR4, R36 ;  /* 0x00000000240472ca */ /* 0x000fd600000e0000 */
[----:B------:R-:W3:Y:S02]  /*ecb0*/  LDTM.x16 R4, tmem[UR5+0x100] ;  /* 0x00010005000479ee */ /* 0x000ee40008240000 */
[-C--:B---3--:R-:W-:Y:S02]  /*ecc0*/  FMUL2 R4, R4.F32x2.HI_LO, R43.reuse.F32 ;  /* 0x0000002b0404724a */ /* 0x088fe40001000000 */
[-C--:B------:R-:W-:Y:S02]  /*ecd0*/  FMUL2 R6, R6.F32x2.HI_LO, R43.reuse.F32 ;  /* 0x0000002b0606724a */ /* 0x080fe40001000000 */
[-C--:B------:R-:W-:Y:S02]  /*ece0*/  FMUL2 R8, R8.F32x2.HI_LO, R43.reuse.F32 ;  /* 0x0000002b0808724a */ /* 0x080fe40001000000 */
[-C--:B------:R-:W-:Y:S02]  /*ecf0*/  FMUL2 R10, R10.F32x2.HI_LO, R43.reuse.F32 ;  /* 0x0000002b0a0a724a */ /* 0x080fe40001000000 */
[----:B------:R-:W-:-:S02]  /*ed00*/  FMUL2 R12, R12.F32x2.HI_LO, R43.F32 ;  /* 0x0000002b0c0c724a */ /* 0x000fc40001000000 */
[-C--:B------:R-:W-:Y:S02]  /*ed10*/  FMUL2 R14, R14.F32x2.HI_LO, R43.reuse.F32 ;  /* 0x0000002b0e0e724a */ /* 0x080fe40001000000 */
[-C--:B------:R-:W-:Y:S02]  /*ed20*/  FMUL2 R16, R16.F32x2.HI_LO, R43.reuse.F32 ;  /* 0x0000002b1010724a */ /* 0x080fe40001000000 */
[----:B------:R-:W-:-:S04]  /*ed30*/  FMUL2 R18, R18.F32x2.HI_LO, R43.F32 ;  /* 0x0000002b1212724a */ /* 0x000fc80001000000 */
[----:B------:R-:W-:Y:S01]  /*ed40*/  STTM.x16 tmem[UR4+0x100], R4 ;  /* 0x00010004000079ed */ /* 0x000fe20008240004 */
        /* <DEDUP_REMOVED lines=39> */
[----:B------:R3:W-:Y:S01]  /*efc0*/  STTM.x16 tmem[UR4+0x140], R4 ;  /* 0x00014004000079ed */ /* 0x0007e20008240004 */
[----:B------:R-:W4:Y:S02]  /*efd0*/  FENCE.VIEW.ASYNC.T ;  /* 0x00000000000073c6 */ /* 0x000f240000000200 */
.L_x_88:
[----:B----4-:R4:W-:Y:S01]  /*efe0*/  SYNCS.ARRIVE.TRANS64.RED.ART0 RZ, [UR8], R2 ;  /* 0x00000002ffff79a7 */ /* 0x0109e20008500408 */
[----:B------:R-:W-:-:S04]  /*eff0*/  UIADD3 UR6, UPT, UPT, UR6, 0x1, URZ ;  /* 0x0000000106067890 */ /* 0x000fc8000fffe0ff */
[----:B------:R-:W-:Y:S01]  /*f000*/  UISETP.NE.AND UP0, UPT, UR6, -0x1, UPT ;  /* 0xffffffff0600788c */ /* 0x000fe2000bf05270 */
[----:B------:R4:W-:Y:S01]  /*f010*/  SYNCS.ARRIVE.TRANS64.ART0 RZ, [UR7+0x178], R2 ;  /* 0x00017802ffff79a7 */ /* 0x0009e20008500007 */
[----:B------:R4:W-:Y:S06]  /*f020*/  BAR.SYNC.DEFER_BLOCKING R37, 0x40 ;  /* 0x000100250000751d */ /* 0x0009ec0000010000 */
[----:B------:R-:W5:Y:S02]  /*f030*/  LDS R43, [R38+0x3cc] ;  /* 0x0003cc00262b7984 */ /* 0x000f640000000800 */
[----:B-----5:R-:W-:-:S13]  /*f040*/  FSETP.GEU.AND P0, PT, R43, 1, PT ;  /* 0x3f8000002b00780b */ /* 0x020fda0003f0e000 */
[----:B---3--:R-:W-:-:S04]  /*f050*/  VOTE.ANY R4, PT, !P0 ;  /* 0x0000000000047806 */ /* 0x008fc800040e0100 */
[----:B------:R-:W-:-:S13]  /*f060*/  ISETP.NE.AND P0, PT, R4, RZ, PT ;  /* 0x000000ff0400720c */ /* 0x000fda0003f05270 */
[----:B----4-:R-:W-:Y:S05]  /*f070*/  @!P0 BRA `(.L_x_89) ;  /* 0x0000000000d48947 */ /* 0x010fea0003800000 */
        /* <DEDUP_REMOVED lines=53> */
.L_x_89:
[----:B----4-:R4:W-:Y:S01]  /*f3d0*/  SYNCS.ARRIVE.TRANS64.RED.ART0 RZ, [UR10], R2 ;  /* 0x00000002ffff79a7 */ /* 0x0109e2000850040a */
[----:B------:R4:W-:Y:S01]  /*f3e0*/  SYNCS.ARRIVE.TRANS64.ART0 RZ, [UR7+0x170], R2 ;  /* 0x00017002ffff79a7 */ /* 0x0009e20008500007 */
[----:B------:R-:W-:Y:S05]  /*f3f0*/  BRA.U UP0, `(.L_x_90) ;  /* 0xfffffff9000c7547 */ /* 0x000fea000b83ffff */
.L_x_87:
[----:B------:R5:W-:Y:S01]  /*f400*/  SYNCS.ARRIVE.TRANS64.ART0 RZ, [UR7+0x178], R2 ;  /* 0x00017802ffff79a7 */ /* 0x000be20008500007 */
[----:B------:R5:W-:Y:S01]  /*f410*/  BAR.SYNC.DEFER_BLOCKING R39, 0x40 ;  /* 0x000100270000751d */ /* 0x000be20000010000 */
[----:B------:R-:W-:-:S05]  /*f420*/  HFMA2 R35, -RZ, RZ, -0.0 , 0 ;  /* 0x80000000ff237431 */ /* 0x000fca00000001ff */
[----:B------:R5:W1:Y:S04]  /*f430*/  LDS R33, [R38+0x1cc] ;  /* 0x0001cc0026217984 */ /* 0x000a680000000800 */
[----:B------:R5:W2:Y:S01]  /*f440*/  LDS R32, [R38+0x5cc] ;  /* 0x0005cc0026207984 */ /* 0x000aa20000000800 */
[----:B------:R5:W-:Y:S01]  /*f450*/  SYNCS.ARRIVE.TRANS64.ART0 RZ, [UR7+0x170], R2 ;  /* 0x00017002ffff79a7 */ /* 0x000be20008500007 */
[----:B------:R-:W3:Y:S02]  /*f460*/  SYNCS.PHASECHK.TRANS64.TRYWAIT P0, [UR7+0x140], RZ ;  /* 0x000140ffff0075a7 */ /* 0x000ee40008001107 */
[----:B-123-5:R-:W-:Y:S05]  /*f470*/  @!P0 BRA `(.L_x_91) ;  /* 0x0000002400308947 */ /* 0x02efea0003800000 */
.L_x_169:
[----:B------:R-:W2:Y:S01]  /*f480*/  SYNCS.PHASECHK.TRANS64.TRYWAIT P1, [UR7+0x190], R35 ;  /* 0x00019023ff0075a7 */ /* 0x000ea20008021107 */
[C---:B------:R-:W-:Y:S01]  /*f490*/  FSETP.NE.AND P4, PT, R33.reuse, RZ, PT ;  /* 0x000000ff2100720b */ /* 0x040fe20003f85000 */
[----:B------:R-:W-:Y:S01]  /*f4a0*/  VIADD R34, R42, 0x5c00 ;  /* 0x00005c002a227836 */ /* 0x000fe20000000000 */
[----:B------:R-:W-:Y:S02]  /*f4b0*/  LOP3.LUT P0, RZ, R40, 0x4, RZ, 0xc0, !PT ;  /* 0x0000000428ff7812 */ /* 0x000fe4000780c0ff */
[----:B------:R-:W-:Y:S02]  /*f4c0*/  FSEL R39, R33, 1, P4 ;  /* 0x3f80000021277808 */ /* 0x000fe40002000000 */
[----:B------:R-:W-:Y:S02]  /*f4d0*/  SHF.R.U32.HI R40, RZ, 0x3, R41 ;  /* 0x00000003ff287819 */ /* 0x000fe40000011629 */
[----:B------:R-:W-:Y:S02]  /*f4e0*/  SHF.R.U32.HI R5, RZ, 0x3, R34 ;  /* 0x00000003ff057819 */ /* 0x000fe40000011622 */
[----:B------:R-:W3:Y:S01]  /*f4f0*/  MUFU.RCP R39, R39 ;  /* 0x0000002700277308 */ /* 0x000ee20000001000 */
[----:B------:R-:W-:-:S02]  /*f500*/  R2UR UR4, R36 ;  /* 0x00000000240472ca */ /* 0x000fc400000e0000 */
[----:B------:R-:W-:Y:S02]  /*f510*/  LOP3.LUT R40, R41, 0x10, R40, 0x78, !PT ;  /* 0x0000001029287812 */ /* 0x000fe400078e7828 */
[----:B------:R-:W-:Y:S01]  /*f520*/  LOP3.LUT R34, R34, 0x10, R5, 0x78, !PT ;  /* 0x0000001022227812 */ /* 0x000fe200078e7805 */
[----:B--23--:R-:W-:Y:S10]  /*f530*/  @!P1 BRA `(.L_x_92) ;  /* 0x0000002400189947 */ /* 0x00cff40003800000 */
.L_x_171:
[----:B-1----:R-:W1:Y:S01]  /*f540*/  LDTM.x16 R4, tmem[UR4+0x100] ;  /* 0x00010004000479ee */ /* 0x002e620008240000 */
[----:B------:R-:W-:Y:S01]  /*f550*/  R2UR UR4, R36 ;  /* 0x00000000240472ca */ /* 0x000fe200000e0000 */
[----:B------:R-:W-:-:S05]  /*f560*/  IMAD.MOV.U32 R41, RZ, RZ, 0x10 ;  /* 0x00000010ff297424 */ /* 0x000fca00078e00ff */
[----:B------:R-:W-:-:S05]  /*f570*/  SEL R41, R41, 0xfffffff0, !P0 ;  /* 0xfffffff029297807 */ /* 0x000fca0004000000 */
[----:B------:R-:W-:Y:S02]  /*f580*/  IMAD.IADD R42, R41, 0x1, R40 ;  /* 0x00000001292a7824 */ /* 0x000fe400078e0228 */
[-C--:B-1----:R-:W-:Y:S02]  /*f590*/  FMUL2 R10, R10.F32x2.HI_LO, R39.reuse.F32 ;  /* 0x000000270a0a724a */ /* 0x082fe40001000000 */
[-C--:B------:R-:W-:Y:S02]  /*f5a0*/  FMUL2 R8, R8.F32x2.HI_LO, R39.reuse.F32 ;  /* 0x000000270808724a */ /* 0x080fe40001000000 */
[-C--:B------:R-:W-:Y:S01]  /*f5b0*/  FMUL2 R6, R6.F32x2.HI_LO, R39.reuse.F32 ;  /* 0x000000270606724a */ /* 0x080fe20001000000 */
[----:B------:R-:W-:Y:S01]  /*f5c0*/  F2FP.F16.F32.PACK_AB R11, R11, R10 ;  /* 0x0000000a0b0b723e */ /* 0x000fe200000000ff */
        /* <DEDUP_REMOVED lines=8> */
[----:B------:R-:W-:Y:S01]  /*f650*/  FMUL2 R12, R12.F32x2.HI_LO, R39.F32 ;  /* 0x000000270c0c724a */ /* 0x000fe20001000000 */
[----:B------:R-:W-:Y:S01]  /*f660*/  F2FP.F16.F32.PACK_AB R26, R17, R16 ;  /* 0x00000010111a723e */ /* 0x000fe200000000ff */
[----:B------:R1:W-:Y:S01]  /*f670*/  STS.128 [R40], R8 ;  /* 0x0000000828007388 */ /* 0x0003e20000000c00 */
[----:B------:R-:W-:-:S02]  /*f680*/  F2FP.F16.F32.PACK_AB R25, R15, R14 ;  /* 0x0000000e0f19723e */ /* 0x000fc400000000ff */
[----:B------:R-:W-:-:S05]  /*f690*/  F2FP.F16.F32.PACK_AB R24, R13, R12 ;  /* 0x0000000c0d18723e */ /* 0x000fca00000000ff */
[----:B------:R2:W-:Y:S01]  /*f6a0*/  STS.128 [R42], R24 ;  /* 0x000000182a007388 */ /* 0x0005e20000000c00 */
[----:B-1----:R-:W1:Y:S02]  /*f6b0*/  LDTM.x16 R4, tmem[UR4+0x110] ;  /* 0x00011004000479ee */ /* 0x002e640008240000 */
        /* <DEDUP_REMOVED lines=13> */
[----:B------:R-:W-:-:S02]  /*f790*/  F2FP.F16.F32.PACK_AB R30, R9, R8 ;  /* 0x00000008091e723e */ /* 0x000fc400000000ff */
[----:B------:R-:W-:Y:S02]  /*f7a0*/  F2FP.F16.F32.PACK_AB R29, R7, R6 ;  /* 0x00000006071d723e */ /* 0x000fe400000000ff */
[----:B------:R-:W-:Y:S02]  /*f7b0*/  F2FP.F16.F32.PACK_AB R28, R5, R4 ;  /* 0x00000004051c723e */ /* 0x000fe400000000ff */
[----:B------:R-:W1:Y:S03]  /*f7c0*/  LDTM.x16 R4, tmem[UR4+0x120] ;  /* 0x00012004000479ee */ /* 0x000e660008240000 */
[----:B------:R3:W-:Y:S04]  /*f7d0*/  STS.128 [R40+0x1000], R28 ;  /* 0x0010001c28007388 */ /* 0x0007e80000000c00 */
[----:B------:R5:W-:Y:S01]  /*f7e0*/  STS.128 [R42+0x1000], R20 ;  /* 0x001000142a007388 */ /* 0x000be20000000c00 */
[----:B-1----:R-:W-:-:S02]  /*f7f0*/  FMUL2 R18, R18.F32x2.HI_LO, R39.F32 ;  /* 0x000000271212724a */ /* 0x002fc40001000000 */
[-C--:B------:R-:W-:Y:S02]  /*f800*/  FMUL2 R16, R16.F32x2.HI_LO, R39.reuse.F32 ;  /* 0x000000271010724a */ /* 0x080fe40001000000 */
[-C--:B------:R-:W-:Y:S01]  /*f810*/  FMUL2 R14, R14.F32x2.HI_LO, R39.reuse.F32 ;  /* 0x000000270e0e724a */ /* 0x080fe20001000000 */
[----:B--2---:R-:W-:Y:S01]  /*f820*/  F2FP.F16.F32.PACK_AB R27, R19, R18 ;  /* 0x00000012131b723e */ /* 0x004fe200000000ff */
[-C--:B------:R-:W-:Y:S01]  /*f830*/  FMUL2 R12, R12.F32x2.HI_LO, R39.reuse.F32 ;  /* 0x000000270c0c724a */ /* 0x080fe20001000000 */
[----:B------:R-:W-:Y:S01]  /*f840*/  F2FP.F16.F32.PACK_AB R26, R17, R16 ;  /* 0x00000010111a723e */ /* 0x000fe200000000ff */
[-C--:B------:R-:W-:Y:S01]  /*f850*/  FMUL2 R10, R10.F32x2.HI_LO, R39.reuse.F32 ;  /* 0x000000270a0a724a */ /* 0x080fe20001000000 */
[----:B------:R-:W-:Y:S01]  /*f860*/  F2FP.F16.F32.PACK_AB R25, R15, R14 ;  /* 0x0000000e0f19723e */ /* 0x000fe200000000ff */
[-C--:B------:R-:W-:Y:S01]  /*f870*/  FMUL2 R8, R8.F32x2.HI_LO, R39.reuse.F32 ;  /* 0x000000270808724a */ /* 0x080fe20001000000 */
[----:B------:R-:W-:Y:S01]  /*f880*/  F2FP.F16.F32.PACK_AB R24, R13, R12 ;  /* 0x0000000c0d18723e */ /* 0x000fe200000000ff */
[-C--:B------:R-:W-:Y:S01]  /*f890*/  FMUL2 R6, R6.F32x2.HI_LO, R39.reuse.F32 ;  /* 0x000000270606724a */ /* 0x080fe20001000000 */
[----:B---3--:R-:W-:Y:S01]  /*f8a0*/  F2FP.F16.F32.PACK_AB R31, R11, R10 ;  /* 0x0000000a0b1f723e */ /* 0x008fe200000000ff */
[----:B------:R-:W-:Y:S01]  /*f8b0*/  FMUL2 R4, R4.F32x2.HI_LO, R39.F32 ;  /* 0x000000270404724a */ /* 0x000fe20001000000 */
[----:B------:R-:W-:-:S02]  /*f8c0*/  F2FP.F16.F32.PACK_AB R30, R9, R8 ;  /* 0x00000008091e723e */ /* 0x000fc400000000ff */
[----:B------:R-:W-:Y:S02]  /*f8d0*/  F2FP.F16.F32.PACK_AB R29, R7, R6 ;  /* 0x00000006071d723e */ /* 0x000fe400000000ff */
[----:B------:R-:W-:Y:S02]  /*f8e0*/  F2FP.F16.F32.PACK_AB R28, R5, R4 ;  /* 0x00000004051c723e */ /* 0x000fe400000000ff */
[----:B------:R-:W1:Y:S03]  /*f8f0*/  LDTM.x16 R4, tmem[UR4+0x130] ;  /* 0x00013004000479ee */ /* 0x000e660008240000 */
[----:B------:R-:W-:Y:S04]  /*f900*/  STS.128 [R40+0x2000], R28 ;  /* 0x0020001c28007388 */ /* 0x000fe80000000c00 */
[----:B------:R2:W-:Y:S01]  /*f910*/  STS.128 [R42+0x2000], R24 ;  /* 0x002000182a007388 */ /* 0x0005e20000000c00 */
[----:B-1----:R-:W-:-:S02]  /*f920*/  FMUL2 R18, R18.F32x2.HI_LO, R39.F32 ;  /* 0x000000271212724a */ /* 0x002fc40001000000 */
[-C--:B------:R-:W-:Y:S02]  /*f930*/  FMUL2 R16, R16.F32x2.HI_LO, R39.reuse.F32 ;  /* 0x000000271010724a */ /* 0x080fe40001000000 */
[-C--:B------:R-:W-:Y:S01]  /*f940*/  FMUL2 R14, R14.F32x2.HI_LO, R39.reuse.F32 ;  /* 0x000000270e0e724a */ /* 0x080fe20001000000 */
[----:B-----5:R-:W-:Y:S01]  /*f950*/  F2FP.F16.F32.PACK_AB R23, R19, R18 ;  /* 0x000000121317723e */ /* 0x020fe200000000ff */
[-C--:B------:R-:W-:Y:S01]  /*f960*/  FMUL2 R12, R12.F32x2.HI_LO, R39.reuse.F32 ;  /* 0x000000270c0c724a */ /* 0x080fe20001000000 */
[----:B------:R-:W-:Y:S01]  /*f970*/  F2FP.F16.F32.PACK_AB R22, R17, R16 ;  /* 0x000000101116723e */ /* 0x000fe200000000ff */
[-C--:B------:R-:W-:Y:S01]  /*f980*/  FMUL2 R10, R10.F32x2.HI_LO, R39.reuse.F32 ;  /* 0x000000270a0a724a */ /* 0x080fe20001000000 */
[----:B------:R-:W-:Y:S01]  /*f990*/  F2FP.F16.F32.PACK_AB R21, R15, R14 ;  /* 0x0000000e0f15723e */ /* 0x000fe200000000ff */
[-C--:B------:R-:W-:Y:S01]  /*f9a0*/  FMUL2 R8, R8.F32x2.HI_LO, R39.reuse.F32 ;  /* 0x000000270808724a */ /* 0x080fe20001000000 */
[----:B------:R-:W-:Y:S01]  /*f9b0*/  F2FP.F16.F32.PACK_AB R20, R13, R12 ;  /* 0x0000000c0d14723e */ /* 0x000fe200000000ff */
[----:B------:R-:W-:-:S02]  /*f9c0*/  FMUL2 R6, R6.F32x2.HI_LO, R39.F32 ;  /* 0x000000270606724a */ /* 0x000fc40001000000 */
[-C--:B------:R-:W-:Y:S01]  /*f9d0*/  FMUL2 R4, R4.F32x2.HI_LO, R39.reuse.F32 ;  /* 0x000000270404724a */ /* 0x080fe20001000000 */
[----:B--2---:R-:W-:Y:S02]  /*f9e0*/  F2FP.F16.F32.PACK_AB R27, R11, R10 ;  /* 0x0000000a0b1b723e */ /* 0x004fe400000000ff */
[----:B------:R-:W-:Y:S02]  /*f9f0*/  F2FP.F16.F32.PACK_AB R26, R9, R8 ;  /* 0x00000008091a723e */ /* 0x000fe400000000ff */
        /* <DEDUP_REMOVED lines=19> */
[----:B------:R2:W-:Y:S01]  /*fb30*/  STS.128 [R40+0x4000], R8 ;  /* 0x0040000828007388 */ /* 0x0005e20000000c00 */
[----:B------:R-:W-:-:S02]  /*fb40*/  F2FP.F16.F32.PACK_AB R6, R17, R16 ;  /* 0x000000101106723e */ /* 0x000fc400000000ff */
[----:B------:R-:W-:-:S05]  /*fb50*/  F2FP.F16.F32.PACK_AB R7, R19, R18 ;  /* 0x000000121307723e */ /* 0x000fca00000000ff */
[----:B------:R2:W-:Y:S01]  /*fb60*/  STS.128 [R42+0x4000], R4 ;  /* 0x004000042a007388 */ /* 0x0005e20000000c00 */
[----:B------:R1:W-:Y:S06]  /*fb70*/  MEMBAR.ALL.CTA ;  /* 0x0000000000007992 */ /* 0x0003ec0000008000 */
[----:B-1----:R-:W1:Y:S02]  /*fb80*/  FENCE.VIEW.ASYNC.S ;  /* 0x00000000000073c6 */ /* 0x002e640000000000 */
[----:B-1----:R2:W-:Y:S01]  /*fb90*/  SYNCS.ARRIVE.TRANS64.RED.ART0 RZ, [UR8], R2 ;  /* 0x00000002ffff79a7 */ /* 0x0025e20008500408 */
[----:B------:R2:W-:Y:S01]  /*fba0*/  SYNCS.ARRIVE.TRANS64.ART0 RZ, [UR7+0x180], R2 ;  /* 0x00018002ffff79a7 */ /* 0x0005e20008500007 */
[----:B------:R2:W-:Y:S06]  /*fbb0*/  BAR.SYNC.DEFER_BLOCKING R37, 0x40 ;  /* 0x000100250000751d */ /* 0x0005ec0000010000 */
[----:B------:R2:W1:Y:S04]  /*fbc0*/  LDS R28, [R38+0x3cc] ;  /* 0x0003cc00261c7984 */ /* 0x0004680000000800 */
[----:B------:R2:W3:Y:S01]  /*fbd0*/  LDS R29, [R38+0x7cc] ;  /* 0x0007cc00261d7984 */ /* 0x0004e20000000800 */
[----:B------:R2:W-:Y:S01]  /*fbe0*/  SYNCS.ARRIVE.TRANS64.ART0 RZ, [UR7+0x178], R2 ;  /* 0x00017802ffff79a7 */ /* 0x0005e20008500007 */
[----:B------:R-:W5:Y:S02]  /*fbf0*/  SYNCS.PHASECHK.TRANS64.TRYWAIT P0, [UR7+0x148], RZ ;  /* 0x000148ffff0075a7 */ /* 0x000f640008001107 */
[----:B-123-5:R-:W-:Y:S05]  /*fc00*/  @!P0 BRA `(.L_x_93) ;  /* 0x0000001c00848947 */ /* 0x02efea0003800000 */
.L_x_173:
[----:B------:R-:W2:Y:S01]  /*fc10*/  SYNCS.PHASECHK.TRANS64.TRYWAIT P0, [UR7+0x198], R35 ;  /* 0x00019823ff0075a7 */ /* 0x000ea20008001107 */
[----:B------:R-:W-:Y:S02]  /*fc20*/  FSETP.NE.AND P5, PT, R28, RZ, PT ;  /* 0x000000ff1c00720b */ /* 0x000fe40003fa5000 */
[----:B------:R-:W-:Y:S02]  /*fc30*/  R2UR UR4, R36 ;  /* 0x00000000240472ca */ /* 0x000fe400000e0000 */
[----:B------:R-:W-:-:S06]  /*fc40*/  FSEL R30, R28, 1, P5 ;  /* 0x3f8000001c1e7808 */ /* 0x000fcc0002800000 */
[----:B------:R-:W3:Y:S02]  /*fc50*/  MUFU.RCP R30, R30 ;  /* 0x0000001e001e7308 */ /* 0x000ee40000001000 */
[----:B--23--:R-:W-:Y:S05]  /*fc60*/  @!P0 BRA `(.L_x_94) ;  /* 0x0000001c00848947 */ /* 0x00cfea0003800000 */
.L_x_175:
[----:B-1----:R-:W1:Y:S01]  /*fc70*/  LDTM.x16 R4, tmem[UR4+0x150] ;  /* 0x00015004000479ee */ /* 0x002e620008240000 */
[C---:B------:R-:W-:Y:S01]  /*fc80*/  R2UR UR8, R36.reuse ;  /* 0x00000000240872ca */ /* 0x040fe200000e0000 */
[----:B------:R-:W-:Y:S01]  /*fc90*/  IMAD.IADD R41, R41, 0x1, R34 ;  /* 0x0000000129297824 */ /* 0x000fe200078e0222 */
[C---:B------:R-:W-:Y:S01]  /*fca0*/  R2UR UR6, R36.reuse ;  /* 0x00000000240672ca */ /* 0x040fe200000e0000 */
[----:B------:R-:W2:Y:S01]  /*fcb0*/  LDCU.64 UR12, c[0x0][0x3d0] ;  /* 0x00007a00ff0c77ac */ /* 0x000ea20008000a00 */
[C---:B------:R-:W-:Y:S01]  /*fcc0*/  R2UR UR5, R36.reuse ;  /* 0x00000000240572ca */ /* 0x040fe200000e0000 */
[----:B------:R-:W3:Y:S01]  /*fcd0*/  @P4 MUFU.LG2 R33, R33 ;  /* 0x0000002100214308 */ /* 0x000ee20000000c00 */
[----:B------:R-:W-:Y:S01]  /*fce0*/  R2UR UR4, R36 ;  /* 0x00000000240472ca */ /* 0x000fe200000e0000 */
[----:B------:R-:W-:-:S06]  /*fcf0*/  USHF.R.S32.HI UR11, URZ, 0x1f, UR18 ;  /* 0x0000001fff0b7899 */ /* 0x000fcc0008011412 */
[----:B------:R-:W5:Y:S01]  /*fd00*/  @P5 MUFU.LG2 R28, R28 ;  /* 0x0000001c001c5308 */ /* 0x000f620000000c00 */
[-C--:B-1----:R-:W-:Y:S02]  /*fd10*/  FMUL2 R10, R10.F32x2.HI_LO, R30.reuse.F32 ;  /* 0x0000001e0a0a724a */ /* 0x082fe40001000000 */
[-C--:B------:R-:W-:Y:S02]  /*fd20*/  FMUL2 R8, R8.F32x2.HI_LO, R30.reuse.F32 ;  /* 0x0000001e0808724a */ /* 0x080fe40001000000 */
[----:B------:R-:W-:Y:S01]  /*fd30*/  FMUL2 R6, R6.F32x2.HI_LO, R30.F32 ;  /* 0x0000001e0606724a */ /* 0x000fe20001000000 */
[----:B------:R-:W-:Y:S01]  /*fd40*/  F2FP.F16.F32.PACK_AB R11, R11, R10 ;  /* 0x0000000a0b0b723e */ /* 0x000fe200000000ff */
        /* <DEDUP_REMOVED lines=10> */
[----:B------:R1:W-:Y:S01]  /*fdf0*/  STS.128 [R34], R8 ;  /* 0x0000000822007388 */ /* 0x0003e20000000c00 */
[----:B------:R-:W-:-:S02]  /*fe00*/  F2FP.F16.F32.PACK_AB R25, R15, R14 ;  /* 0x0000000e0f19723e */ /* 0x000fc400000000ff */
[----:B------:R-:W-:-:S05]  /*fe10*/  F2FP.F16.F32.PACK_AB R24, R13, R12 ;  /* 0x0000000c0d18723e */ /* 0x000fca00000000ff */
[----:B------:R4:W-:Y:S01]  /*fe20*/  STS.128 [R41], R24 ;  /* 0x0000001829007388 */ /* 0x0009e20000000c00 */
[----:B-1----:R-:W1:Y:S01]  /*fe30*/  LDTM.x16 R4, tmem[UR8+0x160] ;  /* 0x00016008000479ee */ /* 0x002e620008240000 */
[----:B------:R-:W1:Y:S02]  /*fe40*/  LDCU.64 UR8, c[0x0][0x3c8] ;  /* 0x00007900ff0877ac */ /* 0x000e640008000a00 */
        /* <DEDUP_REMOVED lines=11> */
[----:B----4-:R-:W-:Y:S01]  /*ff00*/  F2FP.F16.F32.PACK_AB R27, R19, R18 ;  /* 0x00000012131b723e */ /* 0x010fe200000000ff */
[----:B------:R-:W-:Y:S01]  /*ff10*/  FMUL2 R12, R12.F32x2.HI_LO, R30.F32 ;  /* 0x0000001e0c0c724a */ /* 0x000fe20001000000 */
[----:B------:R-:W-:Y:S01]  /*ff20*/  F2FP.F16.F32.PACK_AB R26, R17, R16 ;  /* 0x00000010111a723e */ /* 0x000fe200000000ff */
[----:B------:R1:W-:Y:S01]  /*ff30*/  STS.128 [R34+0x1000], R20 ;  /* 0x0010001422007388 */ /* 0x0003e20000000c00 */
[----:B------:R-:W-:-:S02]  /*ff40*/  F2FP.F16.F32.PACK_AB R25, R15, R14 ;  /* 0x0000000e0f19723e */ /* 0x000fc400000000ff */
[----:B------:R-:W-:Y:S02]  /*ff50*/  F2FP.F16.F32.PACK_AB R24, R13, R12 ;  /* 0x0000000c0d18723e */ /* 0x000fe400000000ff */
[----:B------:R-:W4:Y:S01]  /*ff60*/  LDTM.x16 R4, tmem[UR6+0x170] ;  /* 0x00017006000479ee */ /* 0x000f220008240000 */
[----:B------:R-:W1:Y:S02]  /*ff70*/  LDCU UR6, c[0x0][0x380] ;  /* 0x00007000ff0677ac */ /* 0x000e640008000800 */
[----:B------:R2:W-:Y:S01]  /*ff80*/  STS.128 [R41+0x1000], R24 ;  /* 0x0010001829007388 */ /* 0x0005e20000000c00 */
[-C--:B----4-:R-:W-:Y:S02]  /*ff90*/  FMUL2 R10, R10.F32x2.HI_LO, R30.reuse.F32 ;  /* 0x0000001e0a0a724a */ /* 0x090fe40001000000 */
[-C--:B------:R-:W-:Y:S02]  /*ffa0*/  FMUL2 R8, R8.F32x2.HI_LO, R30.reuse.F32 ;  /* 0x0000001e0808724a */ /* 0x080fe40001000000 */
[----:B------:R-:W-:Y:S01]  /*ffb0*/  FMUL2 R6, R6.F32x2.HI_LO, R30.F32 ;  /* 0x0000001e0606724a */ /* 0x000fe20001000000 */
[----:B-1----:R-:W-:Y:S01]  /*ffc0*/  F2FP.F16.F32.PACK_AB R23, R11, R10 ;  /* 0x0000000a0b17723e */ /* 0x002fe200000000ff */
[----:B------:R-:W-:Y:S01]  /*ffd0*/  FMUL2 R4, R4.F32x2.HI_LO, R30.F32 ;  /* 0x0000001e0404724a */ /* 0x000fe20001000000 */
[----:B------:R-:W-:Y:S01]  /*ffe0*/  F2FP.F16.F32.PACK_AB R22, R9, R8 ;  /* 0x000000080916723e */ /* 0x000fe200000000ff */
[----:B------:R-:W-:Y:S01]  /*fff0*/  FMUL2 R18, R18.F32x2.HI_LO, R30.F32 ;  /* 0x0000001e1212724a */ /* 0x000fe20001000000 */
[----:B------:R-:W-:Y:S01]  /*10000*/  F2FP.F16.F32.PACK_AB R21, R7, R6 ;  /* 0x000000060715723e */ /* 0x000fe200000000ff */
[----:B------:R-:W-:Y:S01]  /*10010*/  FMUL2 R16, R16.F32x2.HI_LO, R30.F32 ;  /* 0x0000001e1010724a */ /* 0x000fe20001000000 */
[----:B------:R-:W-:Y:S01]  /*10020*/  F2FP.F16.F32.PACK_AB R20, R5, R4 ;  /* 0x000000040514723e */ /* 0x000fe200000000ff */
[----:B------:R-:W-:Y:S01]  /*10030*/  FMUL2 R14, R14.F32x2.HI_LO, R30.F32 ;  /* 0x0000001e0e0e724a */ /* 0x000fe20001000000 */
[----:B--2---:R-:W-:Y:S01]  /*10040*/  F2FP.F16.F32.PACK_AB R27, R19, R18 ;  /* 0x00000012131b723e */ /* 0x004fe200000000ff */
[----:B------:R-:W-:Y:S01]  /*10050*/  FMUL2 R12, R12.F32x2.HI_LO, R30.F32 ;  /* 0x0000001e0c0c724a */ /* 0x000fe20001000000 */
[----:B------:R-:W-:Y:S01]  /*10060*/  F2FP.F16.F32.PACK_AB R26, R17, R16 ;  /* 0x00000010111a723e */ /* 0x000fe200000000ff */
[----:B------:R1:W-:Y:S01]  /*10070*/  STS.128 [R34+0x2000], R20 ;  /* 0x0020001422007388 */ /* 0x0003e20000000c00 */
[----:B------:R-:W-:-:S02]  /*10080*/  F2FP.F16.F32.PACK_AB R25, R15, R14 ;  /* 0x0000000e0f19723e */ /* 0x000fc400000000ff */
[----:B------:R-:W-:Y:S02]  /*10090*/  F2FP.F16.F32.PACK_AB R24, R13, R12 ;  /* 0x0000000c0d18723e */ /* 0x000fe400000000ff */
[----:B------:R-:W2:Y:S01]  /*100a0*/  LDTM.x16 R4, tmem[UR5+0x180] ;  /* 0x00018005000479ee */ /* 0x000ea20008240000 */
[----:B------:R-:W-:Y:S02]  /*100b0*/  ULOP3.LUT UR5, URZ, UR20, URZ, 0x33, !UPT ;  /* 0x00000014ff057292 */ /* 0x000fe4000f8e33ff */
[----:B------:R4:W-:Y:S01]  /*100c0*/  STS.128 [R41+0x2000], R24 ;  /* 0x0020001829007388 */ /* 0x0009e20000000c00 */
[-C--:B--2---:R-:W-:Y:S02]  /*100d0*/  FMUL2 R10, R10.F32x2.HI_LO, R30.reuse.F32 ;  /* 0x0000001e0a0a724a */ /* 0x084fe40001000000 */
        /* <DEDUP_REMOVED lines=13> */
[----:B------:R-:W-:Y:S01]  /*101b0*/  STS.128 [R34+0x3000], R20 ;  /* 0x0030001422007388 */ /* 0x000fe20000000c00 */
[----:B------:R-:W-:-:S02]  /*101c0*/  F2FP.F16.F32.PACK_AB R25, R15, R14 ;  /* 0x0000000e0f19723e */ /* 0x000fc400000000ff */
[----:B------:R-:W-:Y:S02]  /*101d0*/  F2FP.F16.F32.PACK_AB R24, R13, R12 ;  /* 0x0000000c0d18723e */ /* 0x000fe400000000ff */
[----:B------:R-:W1:Y:S01]  /*101e0*/  LDTM.x16 R4, tmem[UR4+0x190] ;  /* 0x00019004000479ee */ /* 0x000e620008240000 */
[----:B------:R-:W-:Y:S02]  /*101f0*/  USHF.L.U32 UR4, UR21, 0x7, URZ ;  /* 0x0000000715047899 */ /* 0x000fe400080006ff */
[----:B------:R-:W-:Y:S02]  /*10200*/  STS.128 [R41+0x3000], R24 ;  /* 0x0030001829007388 */ /* 0x000fe40000000c00 */
[----:B------:R-:W-:Y:S01]  /*10210*/  ULOP3.LUT UR4, UR4, 0x80, URZ, 0xc0, !UPT ;  /* 0x0000008004047892 */ /* 0x000fe2000f8ec0ff */
[-C--:B-1----:R-:W-:Y:S02]  /*10220*/  FMUL2 R10, R10.F32x2.HI_LO, R30.reuse.F32 ;  /* 0x0000001e0a0a724a */ /* 0x082fe40001000000 */
[----:B------:R-:W-:-:S02]  /*10230*/  FMUL2 R8, R8.F32x2.HI_LO, R30.F32 ;  /* 0x0000001e0808724a */ /* 0x000fc40001000000 */
[----:B------:R-:W-:Y:S01]  /*10240*/  FMUL2 R4, R4.F32x2.HI_LO, R30.F32 ;  /* 0x0000001e0404724a */ /* 0x000fe20001000000 */
[----:B------:R-:W-:Y:S01]  /*10250*/  F2FP.F16.F32.PACK_AB R11, R11, R10 ;  /* 0x0000000a0b0b723e */ /* 0x000fe200000000ff */
[----:B------:R-:W-:Y:S01]  /*10260*/  FMUL2 R6, R6.F32x2.HI_LO, R30.F32 ;  /* 0x0000001e0606724a */ /* 0x000fe20001000000 */
[----:B------:R-:W-:Y:S01]  /*10270*/  F2FP.F16.F32.PACK_AB R10, R9, R8 ;  /* 0x00000008090a723e */ /* 0x000fe200000000ff */
[----:B------:R-:W-:Y:S01]  /*10280*/  FMUL2 R12, R12.F32x2.HI_LO, R30.F32 ;  /* 0x0000001e0c0c724a */ /* 0x000fe20001000000 */
[----:B------:R-:W-:Y:S01]  /*10290*/  F2FP.F16.F32.PACK_AB R8, R5, R4 ;  /* 0x000000040508723e */ /* 0x000fe200000000ff */
[----:B------:R-:W-:Y:S01]  /*102a0*/  FMUL2 R14, R14.F32x2.HI_LO, R30.F32 ;  /* 0x0000001e0e0e724a */ /* 0x000fe20001000000 */
[----:B------:R-:W1:Y:S01]  /*102b0*/  LDC R4, c[0x0][0x614] ;  /* 0x00018500ff047b82 */ /* 0x000e620000000800 */
[----:B------:R-:W-:Y:S01]  /*102c0*/  F2FP.F16.F32.PACK_AB R9, R7, R6 ;  /* 0x000000060709723e */ /* 0x000fe200000000ff */
[----:B------:R-:W-:Y:S02]  /*102d0*/  FMUL2 R16, R16.F32x2.HI_LO, R30.F32 ;  /* 0x0000001e1010724a */ /* 0x000fe40001000000 */
[----:B------:R-:W-:Y:S01]  /*102e0*/  F2FP.F16.F32.PACK_AB R5, R15, R14 ;  /* 0x0000000e0f05723e */ /* 0x000fe200000000ff */
[----:B------:R-:W-:Y:S01]  /*102f0*/  FMUL2 R18, R18.F32x2.HI_LO, R30.F32 ;  /* 0x0000001e1212724a */ /* 0x000fe20001000000 */
[----:B------:R2:W-:Y:S01]  /*10300*/  STS.128 [R34+0x4000], R8 ;  /* 0x0040000822007388 */ /* 0x0005e20000000c00 */
[----:B------:R-:W-:-:S03]  /*10310*/  F2FP.F16.F32.PACK_AB R6, R17, R16 ;  /* 0x000000101106723e */ /* 0x000fc600000000ff */
[----:B------:R-:W-:Y:S01]  /*10320*/  F2FP.F16.F32.PACK_AB R7, R19, R18 ;  /* 0x000000121307723e */ /* 0x000fe200000000ff */
[----:B-1----:R-:W-:-:S05]  /*10330*/  VIADD R4, R4, UR5 ;  /* 0x0000000504047c36 */ /* 0x002fca0008000000 */
[----:B--2---:R-:W-:Y:S01]  /*10340*/  LEA R8, R4, UR4, 0x9 ;  /* 0x0000000404087c11 */ /* 0x004fe2000f8e48ff */
[----:B------:R-:W3:Y:S01]  /*10350*/  @P4 LDC R9, c[0x0][0x600] ;  /* 0x00018000ff094b82 */ /* 0x000ee20000000800 */
[----:B------:R-:W-:Y:S01]  /*10360*/  F2FP.F16.F32.PACK_AB R4, R13, R12 ;  /* 0x0000000c0d04723e */ /* 0x000fe200000000ff */
[----:B------:R-:W-:Y:S01]  /*10370*/  USHF.R.S32.HI UR4, URZ, 0x1f, UR19 ;  /* 0x0000001fff047899 */ /* 0x000fe20008011413 */
[C---:B------:R-:W-:Y:S01]  /*10380*/  IADD3 R12, PT, PT, -R8.reuse, UR6, RZ ;  /* 0x00000006080c7c10 */ /* 0x040fe2000fffe1ff */
[----:B------:R-:W-:Y:S02]  /*10390*/  VIADD R10, R8, 0x100 ;  /* 0x00000100080a7836 */ /* 0x000fe40000000000 */
[----:B------:R1:W-:Y:S01]  /*103a0*/  STS.128 [R41+0x4000], R4 ;  /* 0x0040000429007388 */ /* 0x0003e20000000c00 */
[-C--:B------:R-:W-:Y:S01]  /*103b0*/  ISETP.GT.AND P3, PT, R12, R3.reuse, PT ;  /* 0x000000030c00720c */ /* 0x080fe20003f64270 */
[----:B------:R-:W-:Y:S01]  /*103c0*/  IMAD.MOV.U32 R13, RZ, RZ, -0x800000 ;  /* 0xff800000ff0d7424 */ /* 0x000fe200078e00ff */
[----:B------:R-:W-:Y:S01]  /*103d0*/  IADD3 R14, PT, PT, -R10, UR6, RZ ;  /* 0x000000060a0e7c10 */ /* 0x000fe2000fffe1ff */
[----:B------:R-:W-:Y:S01]  /*103e0*/  UIMAD UR6, UR4, UR8, URZ ;  /* 0x00000008040672a4 */ /* 0x000fe2000f8e02ff */
[----:B------:R-:W5:Y:S01]  /*103f0*/  @P5 LDC R12, c[0x0][0x600] ;  /* 0x00018000ff0c5b82 */ /* 0x000f620000000800 */
[----:B------:R-:W-:Y:S01]  /*10400*/  UIMAD.WIDE.U32 UR4, UR19, UR8, URZ ;  /* 0x00000008130472a5 */ /* 0x000fe2000f8e00ff */
[----:B------:R-:W-:Y:S01]  /*10410*/  ISETP.GT.AND P2, PT, R14, R3, PT ;  /* 0x000000030e00720c */ /* 0x000fe20003f44270 */
[----:B------:R-:W-:Y:S01]  /*10420*/  UIMAD UR6, UR19, UR9, UR6 ;  /* 0x00000009130672a4 */ /* 0x000fe2000f8e0206 */
[----:B------:R2:W-:Y:S06]  /*10430*/  MEMBAR.ALL.CTA ;  /* 0x0000000000007992 */ /* 0x0005ec0000008000 */
[----:B--2---:R-:W2:Y:S01]  /*10440*/  FENCE.VIEW.ASYNC.S ;  /* 0x00000000000073c6 */ /* 0x004ea20000000000 */
[----:B------:R-:W-:Y:S01]  /*10450*/  UIMAD UR8, UR11, UR12, URZ ;  /* 0x0000000c0b0872a4 */ /* 0x000fe2000f8e02ff */
[----:B------:R-:W-:Y:S01]  /*10460*/  IMAD.MOV.U32 R11, RZ, RZ, -0x800000 ;  /* 0xff800000ff0b7424 */ /* 0x000fe200078e00ff */
[----:B------:R-:W-:-:S02]  /*10470*/  UIADD3 UR5, UPT, UPT, UR5, UR6, URZ ;  /* 0x0000000605057290 */ /* 0x000fc4000fffe0ff */
[----:B------:R-:W-:Y:S02]  /*10480*/  UIMAD UR8, UR18, UR13, UR8 ;  /* 0x0000000d120872a4 */ /* 0x000fe4000f8e0208 */
[----:B------:R-:W-:Y:S01]  /*10490*/  UIMAD.WIDE.U32 UR4, UR18, UR12, UR4 ;  /* 0x0000000c120472a5 */ /* 0x000fe2000f8e0004 */
[----:B---3--:R-:W-:Y:S01]  /*104a0*/  @P4 FFMA R32, R32, R9, R33 ;  /* 0x0000000920204223 */ /* 0x008fe20000000021 */
[----:B------:R-:W-:Y:S02]  /*104b0*/  @P3 SHF.R.S32.HI R9, RZ, 0x1f, R8 ;  /* 0x0000001fff093819 */ /* 0x000fe40000011408 */
[----:B------:R-:W-:Y:S02]  /*104c0*/  UIADD3 UR5, UPT, UPT, UR5, UR8, URZ ;  /* 0x0000000805057290 */ /* 0x000fe4000fffe0ff */
[----:B------:R-:W-:Y:S01]  /*104d0*/  @P3 IADD3 R8, P1, P0, R8, UR4, R3 ;  /* 0x0000000408083c10 */ /* 0x000fe2000f83e003 */
[----:B------:R-:W-:Y:S02]  /*104e0*/  @P4 FMUL R13, R32, 0.69314718246459960938 ;  /* 0x3f317218200d4820 */ /* 0x000fe40000400000 */
[----:B------:R-:W3:Y:S01]  /*104f0*/  LDCU.64 UR8, c[0x0][0x358] ;  /* 0x00006b00ff0877ac */ /* 0x000ee20008000a00 */
[----:B------:R-:W-:-:S02]  /*10500*/  @P3 IADD3.X R9, PT, PT, R9, UR5, RZ, P1, P0 ;  /* 0x0000000509093c10 */ /* 0x000fc40008fe04ff */
[----:B------:R-:W-:Y:S01]  /*10510*/  @P2 IADD3 R3, P1, P0, R10, UR4, R3 ;  /* 0x000000040a032c10 */ /* 0x000fe2000f83e003 */
[----:B-----5:R-:W-:Y:S01]  /*10520*/  @P5 FFMA R12, R29, R12, R28 ;  /* 0x0000000c1d0c5223 */ /* 0x020fe2000000001c */
[----:B------:R-:W-:Y:S01]  /*10530*/  @P2 SHF.R.S32.HI R10, RZ, 0x1f, R10 ;  /* 0x0000001fff0a2819 */ /* 0x000fe2000001140a */
[----:B-1----:R-:W1:Y:S02]  /*10540*/  @P3 LDC.64 R6, c[0x0][0x3b0] ;  /* 0x0000ec00ff063b82 */ /* 0x002e640000000a00 */
[----:B------:R-:W-:Y:S01]  /*10550*/  @P5 FMUL R11, R12, 0.69314718246459960938 ;  /* 0x3f3172180c0b5820 */ /* 0x000fe20000400000 */
[----:B------:R-:W-:-:S05]  /*10560*/  @P2 IADD3.X R10, PT, PT, R10, UR5, RZ, P1, P0 ;  /* 0x000000050a0a2c10 */ /* 0x000fca0008fe04ff */
[----:B------:R-:W4:Y:S01]  /*10570*/  @P2 LDC.64 R4, c[0x0][0x3b0] ;  /* 0x0000ec00ff042b82 */ /* 0x000f220000000a00 */
[----:B--2---:R5:W-:Y:S01]  /*10580*/  SYNCS.ARRIVE.TRANS64.RED.ART0 RZ, [UR10], R2 ;  /* 0x00000002ffff79a7 */ /* 0x004be2000850040a */
[C---:B-1----:R-:W-:Y:S01]  /*10590*/  @P3 LEA R6, P1, R8.reuse, R6, 0x2 ;  /* 0x0000000608063211 */ /* 0x042fe200078210ff */
[----:B------:R5:W-:Y:S03]  /*105a0*/  SYNCS.ARRIVE.TRANS64.ART0 RZ, [UR7+0x188], R2 ;  /* 0x00018802ffff79a7 */ /* 0x000be60008500007 */
[----:B------:R-:W-:Y:S01]  /*105b0*/  @P3 LEA.HI.X R7, R8, R7, R9, 0x2, P1 ;  /* 0x0000000708073211 */ /* 0x000fe200008f1409 */
[----:B------:R-:W-:Y:S01]  /*105c0*/  IMAD.MOV.U32 R8, RZ, RZ, RZ ;  /* 0x000000ffff087224 */ /* 0x000fe200078e00ff */
[----:B----4-:R-:W-:-:S03]  /*105d0*/  @P2 LEA R4, P0, R3, R4, 0x2 ;  /* 0x0000000403042211 */ /* 0x010fc600078010ff */
[----:B---3--:R5:W-:Y:S01]  /*105e0*/  @P3 STG.E desc[UR8][R6.64], R13 ;  /* 0x0000000d06003986 */ /* 0x008be2000c101908 */
[----:B------:R-:W-:-:S05]  /*105f0*/  @P2 LEA.HI.X R5, R3, R5, R10, 0x2, P0 ;  /* 0x0000000503052211 */ /* 0x000fca00000f140a */
[----:B------:R5:W-:Y:S04]  /*10600*/  @P2 STG.E desc[UR8][R4.64], R11 ;  /* 0x0000000b04002986 */ /* 0x000be8000c101908 */
.L_x_86:
[----:B------:R-:W-:-:S04]  /*10610*/  SHF.L.U32 R8, R8, 0x1f, RZ ;  /* 0x0000001f08087819 */ /* 0x000fc800000006ff */
[----:B------:R-:W1:Y:S02]  /*10620*/  SYNCS.PHASECHK.TRANS64.TRYWAIT P0, [UR7+0x198], R8 ;  /* 0x00019808ff0075a7 */ /* 0x000e640008001107 */
[----:B-1----:R-:W-:Y:S05]  /*10630*/  @!P0 BRA `(.L_x_95) ;  /* 0x0000001400308947 */ /* 0x002fea0003800000 */
.L_x_177:
[----:B------:R-:W-:Y:S06]  /*10640*/  BAR.ARV 0x2, 0x1a0 ;  /* 0x0086800000007b1d */ /* 0x000fec0000002000 */
[----:B------:R-:W-:Y:S05]  /*10650*/  BRA `(.L_x_96) ;  /* 0x0000000000347947 */ /* 0x000fea0003800000 */
.L_x_85:
        /* <DEDUP_REMOVED lines=12> */
.L_x_97:
[----:B------:R-:W-:Y:S01]  /*10720*/  NOP ;  /* 0x0000000000007918 */ /* 0x000fe20000000000 */
.L_x_96:
        /* <DEDUP_REMOVED lines=14> */
.L_x_98:
[----:B------:R-:W-:Y:S01]  /*10810*/  NOP ;  /* 0x0000000000007918 */ /* 0x000fe20000000000 */
[----:B---3--:R-:W-:Y:S05]  /*10820*/  EXIT ;  /* 0x000000000000794d */ /* 0x008fea0003800000 */
.L_x_14:
[----:B------:R-:W-:Y:S01]  /*10830*/  HFMA2 R12, -RZ, RZ, -0.0 , 0 ;  /* 0x80000000ff0c7431 */ /* 0x000fe200000001ff */
[----:B------:R-:W-:Y:S02]  /*10840*/  MOV R4, UR14 ;  /* 0x0000000e00047c02 */ /* 0x000fe40008000f00 */
[----:B------:R-:W-:-:S07]  /*10850*/  MOV R13, 0x80000000 ;  /* 0x80000000000d7802 */ /* 0x000fce0000000f00 */
.L_x_99:
[----:B-1----:R1:W2:Y:S02]  /*10860*/  SYNCS.PHASECHK.TRANS64.TRYWAIT P0, [R4+URZ+0x90], R13 ;  /* 0x0000900d040075a7 */ /* 0x0022a400080011ff */
[----:B--2---:R-:W-:Y:S05]  /*10870*/  @!P0 NANOSLEEP.SYNCS 0x989680 ;  /* 0x009896800000895d */ /* 0x004fea0003900000 */
[----:B------:R-:W2:Y:S02]  /*10880*/  @!P0 SYNCS.PHASECHK.TRANS64 P0, [R4+URZ+0x90], R13 ;  /* 0x0000900d040085a7 */ /* 0x000ea400080010ff */
[----:B--2---:R-:W-:Y:S05]  /*10890*/  @!P0 BRA `(.L_x_99) ;  /* 0xfffffffc00f08947 */ /* 0x004fea000383ffff */
[----:B------:R-:W-:Y:S05]  /*108a0*/  BRA `(.L_x_100) ;  /* 0xffffff0800ac7947 */ /* 0x000fea000383ffff */
.L_x_16:
[----:B------:R-:W-:Y:S01]  /*108b0*/  HFMA2 R12, -RZ, RZ, -0.0 , 0 ;  /* 0x80000000ff0c7431 */ /* 0x000fe200000001ff */
[----:B--2---:R-:W-:Y:S02]  /*108c0*/  MOV R4, UR14 ;  /* 0x0000000e00047c02 */ /* 0x004fe40008000f00 */
[----:B------:R-:W-:-:S07]  /*108d0*/  MOV R13, 0x80000000 ;  /* 0x80000000000d7802 */ /* 0x000fce0000000f00 */
.L_x_101:
[----:B-1----:R1:W2:Y:S02]  /*108e0*/  SYNCS.PHASECHK.TRANS64.TRYWAIT P0, [R4+URZ+0x10], R13 ;  /* 0x0000100d040075a7 */ /* 0x0022a400080011ff */
[----:B--2---:R-:W-:Y:S05]  /*108f0*/  @!P0 NANOSLEEP.SYNCS 0x989680 ;  /* 0x009896800000895d */ /* 0x004fea0003900000 */
[----:B------:R-:W2:Y:S02]  /*10900*/  @!P0 SYNCS.PHASECHK.TRANS64 P0, [R4+URZ+0x10], R13 ;  /* 0x0000100d040085a7 */ /* 0x000ea400080010ff */
[----:B--2---:R-:W-:Y:S05]  /*10910*/  @!P0 BRA `(.L_x_101) ;  /* 0xfffffffc00f08947 */ /* 0x004fea000383ffff */
[----:B------:R-:W-:Y:S05]  /*10920*/  BRA `(.L_x_102) ;  /* 0xffffff0c00987947 */ /* 0x000fea000383ffff */
.L_x_18:
[----:B------:R-:W-:Y:S01]  /*10930*/  HFMA2 R12, -RZ, RZ, -0.0 , 0 ;  /* 0x80000000ff0c7431 */ /* 0x000fe200000001ff */
[----:B---3--:R-:W-:Y:S02]  /*10940*/  MOV R4, UR14 ;  /* 0x0000000e00047c02 */ /* 0x008fe40008000f00 */
[----:B------:R-:W-:-:S07]  /*10950*/  MOV R13, 0x80000000 ;  /* 0x80000000000d7802 */ /* 0x000fce0000000f00 */
.L_x_103:
[----:B-1----:R1:W2:Y:S02]  /*10960*/  SYNCS.PHASECHK.TRANS64.TRYWAIT P0, [R4+URZ+0x18], R13 ;  /* 0x0000180d040075a7 */ /* 0x0022a400080011ff */
[----:B--2---:R-:W-:Y:S05]  /*10970*/  @!P0 NANOSLEEP.SYNCS 0x989680 ;  /* 0x009896800000895d */ /* 0x004fea0003900000 */
[----:B------:R-:W2:Y:S02]  /*10980*/  @!P0 SYNCS.PHASECHK.TRANS64 P0, [R4+URZ+0x18], R13 ;  /* 0x0000180d040085a7 */ /* 0x000ea400080010ff */
[----:B--2---:R-:W-:Y:S05]  /*10990*/  @!P0 BRA `(.L_x_103) ;  /* 0xfffffffc00f08947 */ /* 0x004fea000383ffff */
[----:B------:R-:W-:Y:S05]  /*109a0*/  BRA `(.L_x_104) ;  /* 0xffffff1000747947 */ /* 0x000fea000383ffff */
.L_x_20:
[----:B------:R-:W-:Y:S01]  /*109b0*/  HFMA2 R12, -RZ, RZ, -0.0 , 0 ;  /* 0x80000000ff0c7431 */ /* 0x000fe200000001ff */
[----:B------:R-:W-:Y:S02]  /*109c0*/  MOV R4, UR14 ;  /* 0x0000000e00047c02 */ /* 0x000fe40008000f00 */
[----:B------:R-:W-:-:S07]  /*109d0*/  MOV R13, 0x80000000 ;  /* 0x80000000000d7802 */ /* 0x000fce0000000f00 */
.L_x_105:
[----:B-1----:R1:W2:Y:S02]  /*109e0*/  SYNCS.PHASECHK.TRANS64.TRYWAIT P0, [R4+URZ+0x98], R13 ;  /* 0x0000980d040075a7 */ /* 0x0022a400080011ff */
[----:B--2---:R-:W-:Y:S05]  /*109f0*/  @!P0 NANOSLEEP.SYNCS 0x989680 ;  /* 0x009896800000895d */ /* 0x004fea0003900000 */
[----:B------:R-:W2:Y:S02]  /*10a00*/  @!P0 SYNCS.PHASECHK.TRANS64 P0, [R4+URZ+0x98], R13 ;  /* 0x0000980d040085a7 */ /* 0x000ea400080010ff */
[----:B--2---:R-:W-:Y:S05]  /*10a10*/  @!P0 BRA `(.L_x_105) ;  /* 0xfffffffc00f08947 */ /* 0x004fea000383ffff */
[----:B------:R-:W-:Y:S05]  /*10a20*/  BRA `(.L_x_106) ;  /* 0xffffff14005c7947 */ /* 0x000fea000383ffff */
.L_x_22:
[----:B------:R-:W-:Y:S02]  /*10a30*/  MOV R12, UR8 ;  /* 0x00000008000c7c02 */ /* 0x000fe40008000f00 */
[----:B------:R-:W-:Y:S02]  /*10a40*/  MOV R13, UR8 ;  /* 0x00000008000d7c02 */ /* 0x000fe40008000f00 */
[----:B------:R-:W-:-:S07]  /*10a50*/  MOV R11, UR5 ;  /* 0x00000005000b7c02 */ /* 0x000fce0008000f00 */
.L_x_107:
[----:B-1----:R1:W2:Y:S02]  /*10a60*/  SYNCS.PHASECHK.TRANS64.TRYWAIT P0, [R11+URZ+0x90], R13 ;  /* 0x0000900d0b0075a7 */ /* 0x0022a400080011ff */
[----:B--2---:R-:W-:Y:S05]  /*10a70*/  @!P0 NANOSLEEP.SYNCS 0x989680 ;  /* 0x009896800000895d */ /* 0x004fea0003900000 */
[----:B------:R-:W2:Y:S02]  /*10a80*/  @!P0 SYNCS.PHASECHK.TRANS64 P0, [R11+URZ+0x90], R13 ;  /* 0x0000900d0b0085a7 */ /* 0x000ea400080010ff */
[----:B--2---:R-:W-:Y:S05]  /*10a90*/  @!P0 BRA `(.L_x_107) ;  /* 0xfffffffc00f08947 */ /* 0x004fea000383ffff */
[----:B------:R-:W-:Y:S05]  /*10aa0*/  BRA `(.L_x_108) ;  /* 0xffffff1800f87947 */ /* 0x000fea000383ffff */
.L_x_24:
[----:B------:R-:W-:Y:S02]  /*10ab0*/  MOV R12, UR5 ;  /* 0x00000005000c7c02 */ /* 0x000fe40008000f00 */
[----:B------:R-:W-:Y:S02]  /*10ac0*/  MOV R13, UR5 ;  /* 0x00000005000d7c02 */ /* 0x000fe40008000f00 */
[----:B------:R-:W-:-:S07]  /*10ad0*/  MOV R5, UR6 ;  /* 0x0000000600057c02 */ /* 0x000fce0008000f00 */
.L_x_109:
[----:B-1----:R1:W2:Y:S02]  /*10ae0*/  SYNCS.PHASECHK.TRANS64.TRYWAIT P0, [R5+URZ+0x90], R13 ;  /* 0x0000900d050075a7 */ /* 0x0022a400080011ff */
[----:B--2---:R-:W-:Y:S05]  /*10af0*/  @!P0 NANOSLEEP.SYNCS 0x989680 ;  /* 0x009896800000895d */ /* 0x004fea0003900000 */
[----:B------:R-:W2:Y:S02]  /*10b00*/  @!P0 SYNCS.PHASECHK.TRANS64 P0, [R5+URZ+0x90], R13 ;  /* 0x0000900d050085a7 */ /* 0x000ea400080010ff */
[----:B--2---:R-:W-:Y:S05]  /*10b10*/  @!P0 BRA `(.L_x_109) ;  /* 0xfffffffc00f08947 */ /* 0x004fea000383ffff */
[----:B------:R-:W-:Y:S05]  /*10b20*/  BRA `(.L_x_110) ;  /* 0xffffff1c00787947 */ /* 0x000fea000383ffff */
.L_x_27:
[----:B------:R-:W-:Y:S01]  /*10b30*/  MOV R5, UR5 ;  /* 0x0000000500057c02 */ /* 0x000fe20008000f00 */
[----:B------:R-:W-:-:S06]  /*10b40*/  UMOV UR7, UR6 ;  /* 0x0000000600077c82 */ /* 0x000fcc0008000000 */
.L_x_111:
[----:B------:R-:W-:Y:S02]  /*10b50*/  MOV R8, UR6 ;  /* 0x0000000600087c02 */ /* 0x000fe40008000f00 */
[----:B-1----:R-:W-:-:S04]  /*10b60*/  MOV R9, UR7 ;  /* 0x0000000700097c02 */ /* 0x002fc80008000f00 */
[----:B------:R1:W2:Y:S03]  /*10b70*/  SYNCS.PHASECHK.TRANS64.TRYWAIT P0, [R5+URZ+0x90], R9 ;  /* 0x00009009050075a7 */ /* 0x0002a600080011ff */
[----:B--2---:R-:W-:Y:S05]  /*10b80*/  @!P0 NANOSLEEP.SYNCS 0x989680 ;  /* 0x009896800000895d */ /* 0x004fea0003900000 */
[----:B------:R-:W2:Y:S02]  /*10b90*/  @!P0 SYNCS.PHASECHK.TRANS64 P0, [R5+URZ+0x90], R9 ;  /* 0x00009009050085a7 */ /* 0x000ea400080010ff */
[----:B--2---:R-:W-:Y:S05]  /*10ba0*/  @!P0 BRA `(.L_x_111) ;  /* 0xfffffffc00e88947 */ /* 0x004fea000383ffff */
[----:B------:R-:W-:Y:S05]  /*10bb0*/  BRA `(.L_x_112) ;  /* 0xffffff24001c7947 */ /* 0x000fea000383ffff */
.L_x_29:
[----:B------:R-:W-:Y:S02]  /*10bc0*/  MOV R4, UR4 ;  /* 0x0000000400047c02 */ /* 0x000fe40008000f00 */
[----:B-1----:R-:W-:-:S07]  /*10bd0*/  MOV R9, R8 ;  /* 0x0000000800097202 */ /* 0x002fce0000000f00 */
.L_x_113:
[----:B-1----:R1:W2:Y:S02]  /*10be0*/  SYNCS.PHASECHK.TRANS64.TRYWAIT P0, [R4+URZ+0x18], R9 ;  /* 0x00001809040075a7 */ /* 0x0022a400080011ff */
[----:B--2---:R-:W-:Y:S05]  /*10bf0*/  @!P0 NANOSLEEP.SYNCS 0x989680 ;  /* 0x009896800000895d */ /* 0x004fea0003900000 */
[----:B------:R-:W2:Y:S02]  /*10c00*/  @!P0 SYNCS.PHASECHK.TRANS64 P0, [R4+URZ+0x18], R9 ;  /* 0x00001809040085a7 */ /* 0x000ea400080010ff */
[----:B--2---:R-:W-:Y:S05]  /*10c10*/  @!P0 BRA `(.L_x_113) ;  /* 0xfffffffc00f08947 */ /* 0x004fea000383ffff */
[----:B------:R-:W-:Y:S05]  /*10c20*/  BRA `(.L_x_114) ;  /* 0xffffff2400207947 */ /* 0x000fea000383ffff */
.L_x_31:
[----:B------:R-:W-:Y:S02]  /*10c30*/  MOV R4, UR4 ;  /* 0x0000000400047c02 */ /* 0x000fe40008000f00 */
[----:B-1----:R-:W-:-:S07]  /*10c40*/  MOV R9, R8 ;  /* 0x0000000800097202 */ /* 0x002fce0000000f00 */
.L_x_115:
[----:B-1----:R1:W2:Y:S02]  /*10c50*/  SYNCS.PHASECHK.TRANS64.TRYWAIT P0, [R4+URZ+0x18], R9 ;  /* 0x00001809040075a7 */ /* 0x0022a400080011ff */
[----:B--2---:R-:W-:Y:S05]  /*10c60*/  @!P0 NANOSLEEP.SYNCS 0x989680 ;  /* 0x009896800000895d */ /* 0x004fea0003900000 */
[----:B------:R-:W2:Y:S02]  /*10c70*/  @!P0 SYNCS.PHASECHK.TRANS64 P0, [R4+URZ+0x18], R9 ;  /* 0x00001809040085a7 */ /* 0x000ea400080010ff */
[----:B--2---:R-:W-:Y:S05]  /*10c80*/  @!P0 BRA `(.L_x_115) ;  /* 0xfffffffc00f08947 */ /* 0x004fea000383ffff */
[----:B------:R-:W-:Y:S05]  /*10c90*/  BRA `(.L_x_30) ;  /* 0xffffff2400247947 */ /* 0x000fea000383ffff */
.L_x_38:
[----:B------:R-:W-:-:S07]  /*10ca0*/  MOV R5, R4 ;  /* 0x0000000400057202 */ /* 0x000fce0000000f00 */
.L_x_116:
[----:B-1----:R1:W2:Y:S02]  /*10cb0*/  SYNCS.PHASECHK.TRANS64.TRYWAIT P0, [R8+URZ], R5 ;  /* 0x00000005080075a7 */ /* 0x0022a400080011ff */
[----:B--2---:R-:W-:Y:S05]  /*10cc0*/  @!P0 NANOSLEEP.SYNCS 0x989680 ;  /* 0x009896800000895d */ /* 0x004fea0003900000 */
[----:B------:R-:W2:Y:S02]  /*10cd0*/  @!P0 SYNCS.PHASECHK.TRANS64 P0, [R8+URZ], R5 ;  /* 0x00000005080085a7 */ /* 0x000ea400080010ff */
[----:B--2---:R-:W-:Y:S05]  /*10ce0*/  @!P0 BRA `(.L_x_116) ;  /* 0xfffffffc00f08947 */ /* 0x004fea000383ffff */
[----:B------:R-:W-:Y:S05]  /*10cf0*/  BRA `(.L_x_37) ;  /* 0xffffff2400f47947 */ /* 0x000fea000383ffff */
.L_x_41:
[----:B------:R-:W-:-:S07]  /*10d00*/  MOV R9, R8 ;  /* 0x0000000800097202 */ /* 0x000fce0000000f00 */
.L_x_117:
[----:B-1----:R1:W2:Y:S02]  /*10d10*/  SYNCS.PHASECHK.TRANS64.TRYWAIT P0, [R5+URZ], R9 ;  /* 0x00000009050075a7 */ /* 0x0022a400080011ff */
[----:B--2---:R-:W-:Y:S05]  /*10d20*/  @!P0 NANOSLEEP.SYNCS 0x989680 ;  /* 0x009896800000895d */ /* 0x004fea0003900000 */
[----:B------:R-:W2:Y:S02]  /*10d30*/  @!P0 SYNCS.PHASECHK.TRANS64 P0, [R5+URZ], R9 ;  /* 0x00000009050085a7 */ /* 0x000ea400080010ff */
[----:B--2---:R-:W-:Y:S05]  /*10d40*/  @!P0 BRA `(.L_x_117) ;  /* 0xfffffffc00f08947 */ /* 0x004fea000383ffff */
[----:B------:R-:W-:Y:S05]  /*10d50*/  BRA `(.L_x_40) ;  /* 0xffffff2800707947 */ /* 0x000fea000383ffff */
.L_x_43:
[----:B------:R-:W-:-:S07]  /*10d60*/  MOV R4, UR4 ;  /* 0x0000000400047c02 */ /* 0x000fce0008000f00 */
.L_x_118:
[----:B-1----:R1:W2:Y:S02]  /*10d70*/  SYNCS.PHASECHK.TRANS64.TRYWAIT P0, [R4+URZ], RZ ;  /* 0x000000ff040075a7 */ /* 0x0022a400080011ff */
[----:B--2---:R-:W-:Y:S05]  /*10d80*/  @!P0 NANOSLEEP.SYNCS 0x989680 ;  /* 0x009896800000895d */ /* 0x004fea0003900000 */
[----:B------:R-:W2:Y:S02]  /*10d90*/  @!P0 SYNCS.PHASECHK.TRANS64 P0, [R4+URZ], RZ ;  /* 0x000000ff040085a7 */ /* 0x000ea400080010ff */
[----:B--2---:R-:W-:Y:S05]  /*10da0*/  @!P0 BRA `(.L_x_118) ;  /* 0xfffffffc00f08947 */ /* 0x004fea000383ffff */
[----:B------:R-:W-:Y:S05]  /*10db0*/  BRA `(.L_x_119) ;  /* 0xffffff3000007947 */ /* 0x000fea000383ffff */
.L_x_44:
[----:B------:R-:W-:-:S07]  /*10dc0*/  MOV R4, UR4 ;  /* 0x0000000400047c02 */ /* 0x000fce0008000f00 */
.L_x_120:
[----:B-1----:R1:W2:Y:S02]  /*10dd0*/  SYNCS.PHASECHK.TRANS64.TRYWAIT P0, [R4+URZ+0x20], RZ ;  /* 0x000020ff040075a7 */ /* 0x0022a400080011ff */
[----:B--2---:R-:W-:Y:S05]  /*10de0*/  @!P0 NANOSLEEP.SYNCS 0x989680 ;  /* 0x009896800000895d */ /* 0x004fea0003900000 */
[----:B------:R-:W2:Y:S02]  /*10df0*/  @!P0 SYNCS.PHASECHK.TRANS64 P0, [R4+URZ+0x20], RZ ;  /* 0x000020ff040085a7 */ /* 0x000ea400080010ff */
[----:B--2---:R-:W-:Y:S05]  /*10e00*/  @!P0 BRA `(.L_x_120) ;  /* 0xfffffffc00f08947 */ /* 0x004fea000383ffff */
[----:B------:R-:W-:Y:S05]  /*10e10*/  BRA `(.L_x_121) ;  /* 0xffffff3000947947 */ /* 0x000fea000383ffff */
.L_x_45:
[----:B------:R-:W-:-:S07]  /*10e20*/  MOV R4, UR4 ;  /* 0x0000000400047c02 */ /* 0x000fce0008000f00 */
.L_x_122:
[----:B-1----:R1:W2:Y:S02]  /*10e30*/  SYNCS.PHASECHK.TRANS64.TRYWAIT P0, [R4+URZ+0x8], RZ ;  /* 0x000008ff040075a7 */ /* 0x0022a400080011ff */
[----:B--2---:R-:W-:Y:S05]  /*10e40*/  @!P0 NANOSLEEP.SYNCS 0x989680 ;  /* 0x009896800000895d */ /* 0x004fea0003900000 */
[----:B------:R-:W2:Y:S02]  /*10e50*/  @!P0 SYNCS.PHASECHK.TRANS64 P0, [R4+URZ+0x8], RZ ;  /* 0x000008ff040085a7 */ /* 0x000ea400080010ff */
[----:B--2---:R-:W-:Y:S05]  /*10e60*/  @!P0 BRA `(.L_x_122) ;  /* 0xfffffffc00f08947 */ /* 0x004fea000383ffff */
[----:B------:R-:W-:Y:S05]  /*10e70*/  BRA `(.L_x_123) ;  /* 0xffffff3400147947 */ /* 0x000fea000383ffff */
.L_x_47:
[----:B------:R-:W-:Y:S02]  /*10e80*/  MOV R16, UR5 ;  /* 0x0000000500107c02 */ /* 0x000fe40008000f00 */
[----:B------:R-:W-:Y:S02]  /*10e90*/  MOV R17, UR5 ;  /* 0x0000000500117c02 */ /* 0x000fe40008000f00 */
[----:B------:R-:W-:Y:S07]  /*10ea0*/  MOV R14, UR41 ;  /* 0x00000029000e7c02 */ /* 0x000fee0008000f00 */
.L_x_124:
[----:B-1----:R1:W2:Y:S02]  /*10eb0*/  SYNCS.PHASECHK.TRANS64.TRYWAIT P0, [R14+URZ], R17 ;  /* 0x000000110e0075a7 */ /* 0x0022a400080011ff */
[----:B--2---:R-:W-:Y:S05]  /*10ec0*/  @!P0 NANOSLEEP.SYNCS 0x989680 ;  /* 0x009896800000895d */ /* 0x004fea0003900000 */
[----:B------:R-:W2:Y:S02]  /*10ed0*/  @!P0 SYNCS.PHASECHK.TRANS64 P0, [R14+URZ], R17 ;  /* 0x000000110e0085a7 */ /* 0x000ea400080010ff */
[----:B--2---:R-:W-:Y:S05]  /*10ee0*/  @!P0 BRA `(.L_x_124) ;  /* 0xfffffffc00f08947 */ /* 0x004fea000383ffff */
[----:B------:R-:W-:Y:S05]  /*10ef0*/  BRA `(.L_x_125) ;  /* 0xffffff3400cc7947 */ /* 0x000fea000383ffff */
.L_x_48:
[----:B------:R-:W-:Y:S02]  /*10f00*/  MOV R16, UR22 ;  /* 0x0000001600107c02 */ /* 0x000fe40008000f00 */
[----:B------:R-:W-:Y:S02]  /*10f10*/  MOV R17, UR22 ;  /* 0x0000001600117c02 */ /* 0x000fe40008000f00 */
[----:B------:R-:W-:Y:S07]  /*10f20*/  MOV R14, UR4 ;  /* 0x00000004000e7c02 */ /* 0x000fee0008000f00 */
.L_x_126:
[----:B-1----:R1:W2:Y:S02]  /*10f30*/  SYNCS.PHASECHK.TRANS64.TRYWAIT P0, [R14+URZ+0x110], R17 ;  /* 0x000110110e0075a7 */ /* 0x0022a400080011ff */
[----:B--2---:R-:W-:Y:S05]  /*10f40*/  @!P0 NANOSLEEP.SYNCS 0x989680 ;  /* 0x009896800000895d */ /* 0x004fea0003900000 */
[----:B------:R-:W2:Y:S02]  /*10f50*/  @!P0 SYNCS.PHASECHK.TRANS64 P0, [R14+URZ+0x110], R17 ;  /* 0x000110110e0085a7 */ /* 0x000ea400080010ff */
[----:B--2---:R-:W-:Y:S05]  /*10f60*/  @!P0 BRA `(.L_x_126) ;  /* 0xfffffffc00f08947 */ /* 0x004fea000383ffff */
[----:B------:R-:W-:Y:S05]  /*10f70*/  BRA `(.L_x_127) ;  /* 0xffffff3400cc7947 */ /* 0x000fea000383ffff */
.L_x_49:
[----:B------:R-:W-:Y:S02]  /*10f80*/  MOV R16, UR22 ;  /* 0x0000001600107c02 */ /* 0x000fe40008000f00 */
[----:B------:R-:W-:Y:S02]  /*10f90*/  MOV R17, UR22 ;  /* 0x0000001600117c02 */ /* 0x000fe40008000f00 */
[----:B------:R-:W-:Y:S07]  /*10fa0*/  MOV R14, UR4 ;  /* 0x00000004000e7c02 */ /* 0x000fee0008000f00 */
.L_x_128:
[----:B-1----:R1:W2:Y:S02]  /*10fb0*/  SYNCS.PHASECHK.TRANS64.TRYWAIT P0, [R14+URZ+0x120], R17 ;  /* 0x000120110e0075a7 */ /* 0x0022a400080011ff */
[----:B--2---:R-:W-:Y:S05]  /*10fc0*/  @!P0 NANOSLEEP.SYNCS 0x989680 ;  /* 0x009896800000895d */ /* 0x004fea0003900000 */
[----:B------:R-:W2:Y:S02]  /*10fd0*/  @!P0 SYNCS.PHASECHK.TRANS64 P0, [R14+URZ+0x120], R17 ;  /* 0x000120110e0085a7 */ /* 0x000ea400080010ff */
[----:B--2---:R-:W-:Y:S05]  /*10fe0*/  @!P0 BRA `(.L_x_128) ;  /* 0xfffffffc00f08947 */ /* 0x004fea000383ffff */
[----:B------:R-:W-:Y:S05]  /*10ff0*/  BRA `(.L_x_129) ;  /* 0xffffff3800787947 */ /* 0x000fea000383ffff */
.L_x_50:
[----:B------:R-:W-:Y:S02]  /*11000*/  MOV R16, UR5 ;  /* 0x0000000500107c02 */ /* 0x000fe40008000f00 */
[----:B------:R-:W-:Y:S02]  /*11010*/  MOV R17, UR5 ;  /* 0x0000000500117c02 */ /* 0x000fe40008000f00 */
[----:B------:R-:W-:Y:S07]  /*11020*/  MOV R14, UR23 ;  /* 0x00000017000e7c02 */ /* 0x000fee0008000f00 */
.L_x_130:
[----:B-1----:R1:W2:Y:S02]  /*11030*/  SYNCS.PHASECHK.TRANS64.TRYWAIT P0, [R14+URZ], R17 ;  /* 0x000000110e0075a7 */ /* 0x0022a400080011ff */
[----:B--2---:R-:W-:Y:S05]  /*11040*/  @!P0 NANOSLEEP.SYNCS 0x989680 ;  /* 0x009896800000895d */ /* 0x004fea0003900000 */
[----:B------:R-:W2:Y:S02]  /*11050*/  @!P0 SYNCS.PHASECHK.TRANS64 P0, [R14+URZ], R17 ;  /* 0x000000110e0085a7 */ /* 0x000ea400080010ff */
[----:B--2---:R-:W-:Y:S05]  /*11060*/  @!P0 BRA `(.L_x_130) ;  /* 0xfffffffc00f08947 */ /* 0x004fea000383ffff */
[----:B------:R-:W-:Y:S05]  /*11070*/  BRA `(.L_x_131) ;  /* 0xffffff3800cc7947 */ /* 0x000fea000383ffff */
.L_x_51:
[----:B------:R-:W-:Y:S02]  /*11080*/  MOV R16, UR22 ;  /* 0x0000001600107c02 */ /* 0x000fe40008000f00 */
[----:B------:R-:W-:Y:S02]  /*11090*/  MOV R17, UR22 ;  /* 0x0000001600117c02 */ /* 0x000fe40008000f00 */
[----:B------:R-:W-:Y:S07]  /*110a0*/  MOV R14, UR4 ;  /* 0x00000004000e7c02 */ /* 0x000fee0008000f00 */
.L_x_132:
[----:B-1----:R1:W2:Y:S02]  /*110b0*/  SYNCS.PHASECHK.TRANS64.TRYWAIT P0, [R14+URZ+0x118], R17 ;  /* 0x000118110e0075a7 */ /* 0x0022a400080011ff */
[----:B--2---:R-:W-:Y:S05]  /*110c0*/  @!P0 NANOSLEEP.SYNCS 0x989680 ;  /* 0x009896800000895d */ /* 0x004fea0003900000 */
[----:B------:R-:W2:Y:S02]  /*110d0*/  @!P0 SYNCS.PHASECHK.TRANS64 P0, [R14+URZ+0x118], R17 ;  /* 0x000118110e0085a7 */ /* 0x000ea400080010ff */
[----:B--2---:R-:W-:Y:S05]  /*110e0*/  @!P0 BRA `(.L_x_132) ;  /* 0xfffffffc00f08947 */ /* 0x004fea000383ffff */
[----:B------:R-:W-:Y:S05]  /*110f0*/  BRA `(.L_x_133) ;  /* 0xffffff3c00787947 */ /* 0x000fea000383ffff */
.L_x_52:
[----:B------:R-:W-:Y:S02]  /*11100*/  MOV R16, UR22 ;  /* 0x0000001600107c02 */ /* 0x000fe40008000f00 */
[----:B------:R-:W-:Y:S02]  /*11110*/  MOV R17, UR22 ;  /* 0x0000001600117c02 */ /* 0x000fe40008000f00 */
[----:B------:R-:W-:Y:S07]  /*11120*/  MOV R14, UR4 ;  /* 0x00000004000e7c02 */ /* 0x000fee0008000f00 */
.L_x_134:
[----:B-1----:R1:W2:Y:S02]  /*11130*/  SYNCS.PHASECHK.TRANS64.TRYWAIT P0, [R14+URZ+0x128], R17 ;  /* 0x000128110e0075a7 */ /* 0x0022a400080011ff */
[----:B--2---:R-:W-:Y:S05]  /*11140*/  @!P0 NANOSLEEP.SYNCS 0x989680 ;  /* 0x009896800000895d */ /* 0x004fea0003900000 */
[----:B------:R-:W2:Y:S02]  /*11150*/  @!P0 SYNCS.PHASECHK.TRANS64 P0, [R14+URZ+0x128], R17 ;  /* 0x000128110e0085a7 */ /* 0x000ea400080010ff */
[----:B--2---:R-:W-:Y:S05]  /*11160*/  @!P0 BRA `(.L_x_134) ;  /* 0xfffffffc00f08947 */ /* 0x004fea000383ffff */
[----:B------:R-:W-:Y:S05]  /*11170*/  BRA `(.L_x_135) ;  /* 0xffffff3c00f47947 */ /* 0x000fea000383ffff */
.L_x_54:
[----:B------:R-:W-:Y:S01]  /*11180*/  MOV R5, UR22 ;  /* 0x0000001600057c02 */ /* 0x000fe20008000f00 */
[----:B------:R-:W-:-:S06]  /*11190*/  UMOV UR15, UR14 ;  /* 0x0000000e000f7c82 */ /* 0x000fcc0008000000 */
.L_x_136:
[----:B------:R-:W-:Y:S02]  /*111a0*/  MOV R8, UR14 ;  /* 0x0000000e00087c02 */ /* 0x000fe40008000f00 */
[----:B-1----:R-:W-:-:S04]  /*111b0*/  MOV R9, UR15 ;  /* 0x0000000f00097c02 */ /* 0x002fc80008000f00 */
[----:B------:R1:W2:Y:S03]  /*111c0*/  SYNCS.PHASECHK.TRANS64.TRYWAIT P0, [R5+URZ+0x20], R9 ;  /* 0x00002009050075a7 */ /* 0x0002a600080011ff */
[----:B--2---:R-:W-:Y:S05]  /*111d0*/  @!P0 NANOSLEEP.SYNCS 0x989680 ;  /* 0x009896800000895d */ /* 0x004fea0003900000 */
[----:B------:R-:W2:Y:S02]  /*111e0*/  @!P0 SYNCS.PHASECHK.TRANS64 P0, [R5+URZ+0x20], R9 ;  /* 0x00002009050085a7 */ /* 0x000ea400080010ff */
[----:B--2---:R-:W-:Y:S05]  /*111f0*/  @!P0 BRA `(.L_x_136) ;  /* 0xfffffffc00e88947 */ /* 0x004fea000383ffff */
[----:B------:R-:W-:Y:S05]  /*11200*/  BRA `(.L_x_137) ;  /* 0xffffff40008c7947 */ /* 0x000fea000383ffff */
.L_x_55:
[----:B------:R-:W-:Y:S02]  /*11210*/  MOV R8, UR5 ;  /* 0x0000000500087c02 */ /* 0x000fe40008000f00 */
[----:B------:R-:W-:Y:S02]  /*11220*/  MOV R9, UR5 ;  /* 0x0000000500097c02 */ /* 0x000fe40008000f00 */
[----:B------:R-:W-:-:S07]  /*11230*/  MOV R4, UR4 ;  /* 0x0000000400047c02 */ /* 0x000fce0008000f00 */
.L_x_138:
[----:B-1----:R1:W2:Y:S02]  /*11240*/  SYNCS.PHASECHK.TRANS64.TRYWAIT P0, [R4+URZ+0x110], R9 ;  /* 0x00011009040075a7 */ /* 0x0022a400080011ff */
[----:B--2---:R-:W-:Y:S05]  /*11250*/  @!P0 NANOSLEEP.SYNCS 0x989680 ;  /* 0x009896800000895d */ /* 0x004fea0003900000 */
[----:B------:R-:W2:Y:S02]  /*11260*/  @!P0 SYNCS.PHASECHK.TRANS64 P0, [R4+URZ+0x110], R9 ;  /* 0x00011009040085a7 */ /* 0x000ea400080010ff */
[----:B--2---:R-:W-:Y:S05]  /*11270*/  @!P0 BRA `(.L_x_138) ;  /* 0xfffffffc00f08947 */ /* 0x004fea000383ffff */
[----:B------:R-:W-:Y:S05]  /*11280*/  BRA `(.L_x_139) ;  /* 0xffffff4400507947 */ /* 0x000fea000383ffff */
.L_x_56:
[----:B------:R-:W-:Y:S02]  /*11290*/  MOV R8, UR5 ;  /* 0x0000000500087c02 */ /* 0x000fe40008000f00 */
[----:B------:R-:W-:Y:S02]  /*112a0*/  MOV R9, UR5 ;  /* 0x0000000500097c02 */ /* 0x000fe40008000f00 */
[----:B------:R-:W-:-:S07]  /*112b0*/  MOV R4, UR4 ;  /* 0x0000000400047c02 */ /* 0x000fce0008000f00 */
.L_x_140:
[----:B-1----:R1:W2:Y:S02]  /*112c0*/  SYNCS.PHASECHK.TRANS64.TRYWAIT P0, [R4+URZ+0x120], R9 ;  /* 0x00012009040075a7 */ /* 0x0022a400080011ff */
[----:B--2---:R-:W-:Y:S05]  /*112d0*/  @!P0 NANOSLEEP.SYNCS 0x989680 ;  /* 0x009896800000895d */ /* 0x004fea0003900000 */
[----:B------:R-:W2:Y:S02]  /*112e0*/  @!P0 SYNCS.PHASECHK.TRANS64 P0, [R4+URZ+0x120], R9 ;  /* 0x00012009040085a7 */ /* 0x000ea400080010ff */
[----:B--2---:R-:W-:Y:S05]  /*112f0*/  @!P0 BRA `(.L_x_140) ;  /* 0xfffffffc00f08947 */ /* 0x004fea000383ffff */
[----:B------:R-:W-:Y:S05]  /*11300*/  BRA `(.L_x_141) ;  /* 0xffffff4400a07947 */ /* 0x000fea000383ffff */
.L_x_57:
[----:B------:R-:W-:Y:S02]  /*11310*/  MOV R8, UR5 ;  /* 0x0000000500087c02 */ /* 0x000fe40008000f00 */
[----:B------:R-:W-:Y:S02]  /*11320*/  MOV R9, UR5 ;  /* 0x0000000500097c02 */ /* 0x000fe40008000f00 */
[----:B------:R-:W-:-:S07]  /*11330*/  MOV R4, UR4 ;  /* 0x0000000400047c02 */ /* 0x000fce0008000f00 */
.L_x_142:
[----:B-1----:R1:W2:Y:S02]  /*11340*/  SYNCS.PHASECHK.TRANS64.TRYWAIT P0, [R4+URZ+0x118], R9 ;  /* 0x00011809040075a7 */ /* 0x0022a400080011ff */
[----:B--2---:R-:W-:Y:S05]  /*11350*/  @!P0 NANOSLEEP.SYNCS 0x989680 ;  /* 0x009896800000895d */ /* 0x004fea0003900000 */
[----:B------:R-:W2:Y:S02]  /*11360*/  @!P0 SYNCS.PHASECHK.TRANS64 P0, [R4+URZ+0x118], R9 ;  /* 0x00011809040085a7 */ /* 0x000ea400080010ff */
[----:B--2---:R-:W-:Y:S05]  /*11370*/  @!P0 BRA `(.L_x_142) ;  /* 0xfffffffc00f08947 */ /* 0x004fea000383ffff */
[----:B------:R-:W-:Y:S05]  /*11380*/  BRA `(.L_x_143) ;  /* 0xffffff4800287947 */ /* 0x000fea000383ffff */
.L_x_58:
[----:B------:R-:W-:Y:S01]  /*11390*/  MOV R4, UR4 ;  /* 0x0000000400047c02 */ /* 0x000fe20008000f00 */
[----:B------:R-:W-:Y:S01]  /*113a0*/  UMOV UR14, UR5 ;  /* 0x00000005000e7c82 */ /* 0x000fe20008000000 */
[----:B------:R-:W-:-:S05]  /*113b0*/  UMOV UR15, UR5 ;  /* 0x00000005000f7c82 */ /* 0x000fca0008000000 */
.L_x_144:
[----:B------:R-:W-:Y:S02]  /*113c0*/  MOV R6, UR14 ;  /* 0x0000000e00067c02 */ /* 0x000fe40008000f00 */
[----:B-1----:R-:W-:-:S04]  /*113d0*/  MOV R7, UR15 ;  /* 0x0000000f00077c02 */ /* 0x002fc80008000f00 */
[----:B------:R1:W2:Y:S03]  /*113e0*/  SYNCS.PHASECHK.TRANS64.TRYWAIT P0, [R4+URZ+0x128], R7 ;  /* 0x00012807040075a7 */ /* 0x0002a600080011ff */
[----:B--2---:R-:W-:Y:S05]  /*113f0*/  @!P0 NANOSLEEP.SYNCS 0x989680 ;  /* 0x009896800000895d */ /* 0x004fea0003900000 */
[----:B------:R-:W2:Y:S02]  /*11400*/  @!P0 SYNCS.PHASECHK.TRANS64 P0, [R4+URZ+0x128], R7 ;  /* 0x00012807040085a7 */ /* 0x000ea400080010ff */
[----:B--2---:R-:W-:Y:S05]  /*11410*/  @!P0 BRA `(.L_x_144) ;  /* 0xfffffffc00e88947 */ /* 0x004fea000383ffff */
[----:B------:R-:W-:Y:S05]  /*11420*/  BRA `(.L_x_145) ;  /* 0xffffff4800687947 */ /* 0x000fea000383ffff */
.L_x_59:
[----:B------:R-:W-:-:S07]  /*11430*/  MOV R4, UR4 ;  /* 0x0000000400047c02 */ /* 0x000fce0008000f00 */
.L_x_146:
[----:B-1----:R1:W2:Y:S02]  /*11440*/  SYNCS.PHASECHK.TRANS64.TRYWAIT P0, [R4+URZ+0x1c0], RZ ;  /* 0x0001c0ff040075a7 */ /* 0x0022a400080011ff */
[----:B--2---:R-:W-:Y:S05]  /*11450*/  @!P0 NANOSLEEP.SYNCS 0x989680 ;  /* 0x009896800000895d */ /* 0x004fea0003900000 */
[----:B------:R-:W2:Y:S02]  /*11460*/  @!P0 SYNCS.PHASECHK.TRANS64 P0, [R4+URZ+0x1c0], RZ ;  /* 0x0001c0ff040085a7 */ /* 0x000ea400080010ff */
[----:B--2---:R-:W-:Y:S05]  /*11470*/  @!P0 BRA `(.L_x_146) ;  /* 0xfffffffc00f08947 */ /* 0x004fea000383ffff */
[----:B------:R-:W-:Y:S05]  /*11480*/  BRA `(.L_x_147) ;  /* 0xffffff4800a47947 */ /* 0x000fea000383ffff */
.L_x_65:
[----:B------:R-:W-:-:S07]  /*11490*/  MOV R4, UR4 ;  /* 0x0000000400047c02 */ /* 0x000fce0008000f00 */
.L_x_148:
[----:B-1----:R1:W2:Y:S02]  /*114a0*/  SYNCS.PHASECHK.TRANS64.TRYWAIT P0, [R4+URZ+0x180], RZ ;  /* 0x000180ff040075a7 */ /* 0x0022a400080011ff */
[----:B--2---:R-:W-:Y:S05]  /*114b0*/  @!P0 NANOSLEEP.SYNCS 0x989680 ;  /* 0x009896800000895d */ /* 0x004fea0003900000 */
[----:B------:R-:W2:Y:S02]  /*114c0*/  @!P0 SYNCS.PHASECHK.TRANS64 P0, [R4+URZ+0x180], RZ ;  /* 0x000180ff040085a7 */ /* 0x000ea400080010ff */
[----:B--2---:R-:W-:Y:S05]  /*114d0*/  @!P0 BRA `(.L_x_148) ;  /* 0xfffffffc00f08947 */ /* 0x004fea000383ffff */
[----:B------:R-:W-:Y:S05]  /*114e0*/  BRA `(.L_x_149) ;  /* 0xffffff5000987947 */ /* 0x000fea000383ffff */
.L_x_66:
[----:B-1----:R-:W-:-:S07]  /*114f0*/  MOV R4, UR4 ;  /* 0x0000000400047c02 */ /* 0x002fce0008000f00 */
.L_x_150:
[----:B-1----:R1:W2:Y:S02]  /*11500*/  SYNCS.PHASECHK.TRANS64.TRYWAIT P0, [R4+URZ+0x188], RZ ;  /* 0x000188ff040075a7 */ /* 0x0022a400080011ff */
[----:B--2---:R-:W-:Y:S05]  /*11510*/  @!P0 NANOSLEEP.SYNCS 0x989680 ;  /* 0x009896800000895d */ /* 0x004fea0003900000 */
[----:B------:R-:W2:Y:S02]  /*11520*/  @!P0 SYNCS.PHASECHK.TRANS64 P0, [R4+URZ+0x188], RZ ;  /* 0x000188ff040085a7 */ /* 0x000ea400080010ff */
[----:B--2---:R-:W-:Y:S05]  /*11530*/  @!P0 BRA `(.L_x_150) ;  /* 0xfffffffc00f08947 */ /* 0x004fea000383ffff */
[----:B------:R-:W-:Y:S05]  /*11540*/  BRA `(.L_x_151) ;  /* 0xffffff5000f87947 */ /* 0x000fea000383ffff */
.L_x_70:
[----:B------:R-:W-:Y:S02]  /*11550*/  MOV R4, UR13 ;  /* 0x0000000d00047c02 */ /* 0x000fe40008000f00 */
[----:B------:R-:W-:Y:S02]  /*11560*/  MOV R6, 0x80000000 ;  /* 0x8000000000067802 */ /* 0x000fe40000000f00 */
[----:B------:R-:W-:-:S07]  /*11570*/  MOV R7, 0x80000000 ;  /* 0x8000000000077802 */ /* 0x000fce0000000f00 */
.L_x_152:
[----:B-1----:R1:W2:Y:S02]  /*11580*/  SYNCS.PHASECHK.TRANS64.TRYWAIT P0, [R4+URZ], R7 ;  /* 0x00000007040075a7 */ /* 0x0022a400080011ff */
[----:B--2---:R-:W-:Y:S05]  /*11590*/  @!P0 NANOSLEEP.SYNCS 0x989680 ;  /* 0x009896800000895d */ /* 0x004fea0003900000 */
[----:B------:R-:W2:Y:S02]  /*115a0*/  @!P0 SYNCS.PHASECHK.TRANS64 P0, [R4+URZ], R7 ;  /* 0x00000007040085a7 */ /* 0x000ea400080010ff */
[----:B--2---:R-:W-:Y:S05]  /*115b0*/  @!P0 BRA `(.L_x_152) ;  /* 0xfffffffc00f08947 */ /* 0x004fea000383ffff */
[----:B------:R-:W-:Y:S05]  /*115c0*/  BRA `(.L_x_153) ;  /* 0xffffff5400e87947 */ /* 0x000fea000383ffff */
.L_x_71:
[----:B------:R-:W-:-:S07]  /*115d0*/  MOV R4, UR14 ;  /* 0x0000000e00047c02 */ /* 0x000fce0008000f00 */
.L_x_154:
[----:B-1----:R1:W2:Y:S02]  /*115e0*/  SYNCS.PHASECHK.TRANS64.TRYWAIT P0, [R4+URZ], RZ ;  /* 0x000000ff040075a7 */ /* 0x0022a400080011ff */
[----:B--2---:R-:W-:Y:S05]  /*115f0*/  @!P0 NANOSLEEP.SYNCS 0x989680 ;  /* 0x009896800000895d */ /* 0x004fea0003900000 */
[----:B------:R-:W2:Y:S02]  /*11600*/  @!P0 SYNCS.PHASECHK.TRANS64 P0, [R4+URZ], RZ ;  /* 0x000000ff040085a7 */ /* 0x000ea400080010ff */
[----:B--2---:R-:W-:Y:S05]  /*11610*/  @!P0 BRA `(.L_x_154) ;  /* 0xfffffffc00f08947 */ /* 0x004fea000383ffff */
[----:B------:R-:W-:Y:S05]  /*11620*/  BRA `(.L_x_155) ;  /* 0xffffff5800c47947 */ /* 0x000fea000383ffff */
.L_x_72:
[----:B------:R-:W-:-:S07]  /*11630*/  MOV R4, UR13 ;  /* 0x0000000d00047c02 */ /* 0x000fce0008000f00 */
.L_x_156:
[----:B-1----:R1:W2:Y:S02]  /*11640*/  SYNCS.PHASECHK.TRANS64.TRYWAIT P0, [R4+URZ], RZ ;  /* 0x000000ff040075a7 */ /* 0x0022a400080011ff */
[----:B--2---:R-:W-:Y:S05]  /*11650*/  @!P0 NANOSLEEP.SYNCS 0x989680 ;  /* 0x009896800000895d */ /* 0x004fea0003900000 */
[----:B------:R-:W2:Y:S02]  /*11660*/  @!P0 SYNCS.PHASECHK.TRANS64 P0, [R4+URZ], RZ ;  /* 0x000000ff040085a7 */ /* 0x000ea400080010ff */
[----:B--2---:R-:W-:Y:S05]  /*11670*/  @!P0 BRA `(.L_x_156) ;  /* 0xfffffffc00f08947 */ /* 0x004fea000383ffff */
[----:B------:R-:W-:Y:S05]  /*11680*/  BRA `(.L_x_157) ;  /* 0xffffff8000647947 */ /* 0x000fea000383ffff */
.L_x_74:
[----:B------:R-:W-:Y:S02]  /*11690*/  MOV R6, UR4 ;  /* 0x0000000400067c02 */ /* 0x000fe40008000f00 */
[----:B------:R-:W-:Y:S02]  /*116a0*/  MOV R7, UR4 ;  /* 0x0000000400077c02 */ /* 0x000fe40008000f00 */
[----:B------:R-:W-:-:S07]  /*116b0*/  MOV R4, UR14 ;  /* 0x0000000e00047c02 */ /* 0x000fce0008000f00 */
.L_x_158:
[----:B-1----:R1:W4:Y:S02]  /*116c0*/  SYNCS.PHASECHK.TRANS64.TRYWAIT P0, [R4+URZ], R7 ;  /* 0x00000007040075a7 */ /* 0x00232400080011ff */
[----:B----4-:R-:W-:Y:S05]  /*116d0*/  @!P0 NANOSLEEP.SYNCS 0x989680 ;  /* 0x009896800000895d */ /* 0x010fea0003900000 */
[----:B------:R-:W4:Y:S02]  /*116e0*/  @!P0 SYNCS.PHASECHK.TRANS64 P0, [R4+URZ], R7 ;  /* 0x00000007040085a7 */ /* 0x000f2400080010ff */
[----:B----4-:R-:W-:Y:S05]  /*116f0*/  @!P0 BRA `(.L_x_158) ;  /* 0xfffffffc00f08947 */ /* 0x010fea000383ffff */
[----:B------:R-:W-:Y:S05]  /*11700*/  BRA `(.L_x_159) ;  /* 0xffffff8000a07947 */ /* 0x000fea000383ffff */
.L_x_75:
[----:B------:R-:W-:Y:S02]  /*11710*/  MOV R6, UR4 ;  /* 0x0000000400067c02 */ /* 0x000fe40008000f00 */
[----:B------:R-:W-:Y:S02]  /*11720*/  MOV R7, UR4 ;  /* 0x0000000400077c02 */ /* 0x000fe40008000f00 */
[----:B------:R-:W-:-:S07]  /*11730*/  MOV R4, UR13 ;  /* 0x0000000d00047c02 */ /* 0x000fce0008000f00 */
.L_x_160:
[----:B-1----:R1:W2:Y:S02]  /*11740*/  SYNCS.PHASECHK.TRANS64.TRYWAIT P0, [R4+URZ], R7 ;  /* 0x00000007040075a7 */ /* 0x0022a400080011ff */
[----:B--2---:R-:W-:Y:S05]  /*11750*/  @!P0 NANOSLEEP.SYNCS 0x989680 ;  /* 0x009896800000895d */ /* 0x004fea0003900000 */
[----:B------:R-:W2:Y:S02]  /*11760*/  @!P0 SYNCS.PHASECHK.TRANS64 P0, [R4+URZ], R7 ;  /* 0x00000007040085a7 */ /* 0x000ea400080010ff */
[----:B--2---:R-:W-:Y:S05]  /*11770*/  @!P0 BRA `(.L_x_160) ;  /* 0xfffffffc00f08947 */ /* 0x004fea000383ffff */
[----:B------:R-:W-:Y:S05]  /*11780*/  BRA `(.L_x_161) ;  /* 0xffffffa000f47947 */ /* 0x000fea000383ffff */
.L_x_78:
[----:B------:R-:W-:Y:S01]  /*11790*/  UIADD3 UR8, UPT, UPT, UR7, 0x100, URZ ;  /* 0x0000010007087890 */ /* 0x000fe2000fffe0ff */
[----:B------:R-:W-:Y:S02]  /*117a0*/  MOV R6, UR4 ;  /* 0x0000000400067c02 */ /* 0x000fe40008000f00 */
[----:B------:R-:W-:-:S03]  /*117b0*/  MOV R7, UR4 ;  /* 0x0000000400077c02 */ /* 0x000fc60008000f00 */
[----:B------:R-:W-:-:S07]  /*117c0*/  MOV R4, UR8 ;  /* 0x0000000800047c02 */ /* 0x000fce0008000f00 */
.L_x_162:
[----:B-1----:R1:W2:Y:S02]  /*117d0*/  SYNCS.PHASECHK.TRANS64.TRYWAIT P0, [R4+URZ], R7 ;  /* 0x00000007040075a7 */ /* 0x0022a400080011ff */
[----:B--2---:R-:W-:Y:S05]  /*117e0*/  @!P0 NANOSLEEP.SYNCS 0x989680 ;  /* 0x009896800000895d */ /* 0x004fea0003900000 */
[----:B------:R-:W2:Y:S02]  /*117f0*/  @!P0 SYNCS.PHASECHK.TRANS64 P0, [R4+URZ], R7 ;  /* 0x00000007040085a7 */ /* 0x000ea400080010ff */
[----:B--2---:R-:W-:Y:S05]  /*11800*/  @!P0 BRA `(.L_x_162) ;  /* 0xfffffffc00f08947 */ /* 0x004fea000383ffff */
[----:B------:R-:W-:Y:S05]  /*11810*/  BRA `(.L_x_163) ;  /* 0xffffffa800787947 */ /* 0x000fea000383ffff */
.L_x_79:
[----:B------:R-:W-:Y:S01]  /*11820*/  UIADD3 UR6, UPT, UPT, UR7, 0x170, URZ ;  /* 0x0000017007067890 */ /* 0x000fe2000fffe0ff */
[----:B------:R-:W-:Y:S02]  /*11830*/  MOV R6, UR4 ;  /* 0x0000000400067c02 */ /* 0x000fe40008000f00 */
[----:B------:R-:W-:-:S03]  /*11840*/  MOV R7, UR4 ;  /* 0x0000000400077c02 */ /* 0x000fc60008000f00 */
[----:B------:R-:W-:-:S07]  /*11850*/  MOV R4, UR6 ;  /* 0x0000000600047c02 */ /* 0x000fce0008000f00 */
.L_x_164:
[----:B-1----:R1:W2:Y:S02]  /*11860*/  SYNCS.PHASECHK.TRANS64.TRYWAIT P0, [R4+URZ], R7 ;  /* 0x00000007040075a7 */ /* 0x0022a400080011ff */
[----:B--2---:R-:W-:Y:S05]  /*11870*/  @!P0 NANOSLEEP.SYNCS 0x989680 ;  /* 0x009896800000895d */ /* 0x004fea0003900000 */
[----:B------:R-:W2:Y:S02]  /*11880*/  @!P0 SYNCS.PHASECHK.TRANS64 P0, [R4+URZ], R7 ;  /* 0x00000007040085a7 */ /* 0x000ea400080010ff */
[----:B--2---:R-:W-:Y:S05]  /*11890*/  @!P0 BRA `(.L_x_164) ;  /* 0xfffffffc00f08947 */ /* 0x004fea000383ffff */
[----:B------:R-:W-:Y:S05]  /*118a0*/  BRA `(.L_x_165) ;  /* 0xffffffc400007947 */ /* 0x000fea000383ffff */
.L_x_81:
[----:B------:R-:W-:Y:S01]  /*118b0*/  UIADD3 UR4, UPT, UPT, UR4, 0x170, URZ ;  /* 0x0000017004047890 */ /* 0x000fe2000fffe0ff */
[----:B-123--:R-:W-:Y:S02]  /*118c0*/  MOV R4, UR9 ;  /* 0x0000000900047c02 */ /* 0x00efe40008000f00 */
[----:B------:R-:W-:-:S03]  /*118d0*/  MOV R5, UR9 ;  /* 0x0000000900057c02 */ /* 0x000fc60008000f00 */
[----:B------:R-:W-:-:S07]  /*118e0*/  MOV R3, UR4 ;  /* 0x0000000400037c02 */ /* 0x000fce0008000f00 */
.L_x_166:
[----:B-1----:R1:W2:Y:S02]  /*118f0*/  SYNCS.PHASECHK.TRANS64.TRYWAIT P0, [R3+URZ], R5 ;  /* 0x00000005030075a7 */ /* 0x0022a400080011ff */
[----:B--2---:R-:W-:Y:S05]  /*11900*/  @!P0 NANOSLEEP.SYNCS 0x989680 ;  /* 0x009896800000895d */ /* 0x004fea0003900000 */
[----:B------:R-:W2:Y:S02]  /*11910*/  @!P0 SYNCS.PHASECHK.TRANS64 P0, [R3+URZ], R5 ;  /* 0x00000005030085a7 */ /* 0x000ea400080010ff */
[----:B--2---:R-:W-:Y:S05]  /*11920*/  @!P0 BRA `(.L_x_166) ;  /* 0xfffffffc00f08947 */ /* 0x004fea000383ffff */
[----:B------:R-:W-:Y:S05]  /*11930*/  BRA `(.L_x_167) ;  /* 0xffffffc800607947 */ /* 0x000fea000383ffff */
.L_x_91:
[----:B------:R-:W-:-:S07]  /*11940*/  MOV R4, UR7 ;  /* 0x0000000700047c02 */ /* 0x000fce0008000f00 */
.L_x_168:
[----:B-1----:R1:W2:Y:S02]  /*11950*/  SYNCS.PHASECHK.TRANS64.TRYWAIT P0, [R4+URZ+0x140], RZ ;  /* 0x000140ff040075a7 */ /* 0x0022a400080011ff */
[----:B--2---:R-:W-:Y:S05]  /*11960*/  @!P0 NANOSLEEP.SYNCS 0x989680 ;  /* 0x009896800000895d */ /* 0x004fea0003900000 */
[----:B------:R-:W2:Y:S02]  /*11970*/  @!P0 SYNCS.PHASECHK.TRANS64 P0, [R4+URZ+0x140], RZ ;  /* 0x000140ff040085a7 */ /* 0x000ea400080010ff */
[----:B--2---:R-:W-:Y:S05]  /*11980*/  @!P0 BRA `(.L_x_168) ;  /* 0xfffffffc00f08947 */ /* 0x004fea000383ffff */
[----:B------:R-:W-:Y:S05]  /*11990*/  BRA `(.L_x_169) ;  /* 0xffffffd800b87947 */ /* 0x000fea000383ffff */
.L_x_92:
[----:B------:R-:W-:Y:S01]  /*119a0*/  HFMA2 R6, -RZ, RZ, -0.0 , 0 ;  /* 0x80000000ff067431 */ /* 0x000fe200000001ff */
[----:B-1----:R-:W-:Y:S02]  /*119b0*/  MOV R4, UR7 ;  /* 0x0000000700047c02 */ /* 0x002fe40008000f00 */
[----:B------:R-:W-:-:S07]  /*119c0*/  MOV R7, 0x80000000 ;  /* 0x8000000000077802 */ /* 0x000fce0000000f00 */
.L_x_170:
[----:B-1----:R1:W2:Y:S02]  /*119d0*/  SYNCS.PHASECHK.TRANS64.TRYWAIT P1, [R4+URZ+0x190], R7 ;  /* 0x00019007040075a7 */ /* 0x0022a400080211ff */
[----:B--2---:R-:W-:Y:S05]  /*119e0*/  @!P1 NANOSLEEP.SYNCS 0x989680 ;  /* 0x009896800000995d */ /* 0x004fea0003900000 */
[----:B------:R-:W2:Y:S02]  /*119f0*/  @!P1 SYNCS.PHASECHK.TRANS64 P1, [R4+URZ+0x190], R7 ;  /* 0x00019007040095a7 */ /* 0x000ea400080210ff */
[----:B--2---:R-:W-:Y:S05]  /*11a00*/  @!P1 BRA `(.L_x_170) ;  /* 0xfffffffc00f09947 */ /* 0x004fea000383ffff */
[----:B------:R-:W-:Y:S05]  /*11a10*/  BRA `(.L_x_171) ;  /* 0xffffffd800c87947 */ /* 0x000fea000383ffff */
.L_x_93:
[----:B------:R-:W-:-:S07]  /*11a20*/  MOV R4, UR7 ;  /* 0x0000000700047c02 */ /* 0x000fce0008000f00 */
.L_x_172:
[----:B-1----:R1:W2:Y:S02]  /*11a30*/  SYNCS.PHASECHK.TRANS64.TRYWAIT P0, [R4+URZ+0x148], RZ ;  /* 0x000148ff040075a7 */ /* 0x0022a400080011ff */
[----:B--2---:R-:W-:Y:S05]  /*11a40*/  @!P0 NANOSLEEP.SYNCS 0x989680 ;  /* 0x009896800000895d */ /* 0x004fea0003900000 */
[----:B------:R-:W2:Y:S02]  /*11a50*/  @!P0 SYNCS.PHASECHK.TRANS64 P0, [R4+URZ+0x148], RZ ;  /* 0x000148ff040085a7 */ /* 0x000ea400080010ff */
[----:B--2---:R-:W-:Y:S05]  /*11a60*/  @!P0 BRA `(.L_x_172) ;  /* 0xfffffffc00f08947 */ /* 0x004fea000383ffff */
[----:B------:R-:W-:Y:S05]  /*11a70*/  BRA `(.L_x_173) ;  /* 0xffffffe000647947 */ /* 0x000fea000383ffff */
.L_x_94:
[----:B------:R-:W-:Y:S01]  /*11a80*/  HFMA2 R6, -RZ, RZ, -0.0 , 0 ;  /* 0x80000000ff067431 */ /* 0x000fe200000001ff */
[----:B-1----:R-:W-:Y:S02]  /*11a90*/  MOV R4, UR7 ;  /* 0x0000000700047c02 */ /* 0x002fe40008000f00 */
[----:B------:R-:W-:-:S07]  /*11aa0*/  MOV R7, 0x80000000 ;  /* 0x8000000000077802 */ /* 0x000fce0000000f00 */
.L_x_174:
[----:B-1----:R1:W2:Y:S02]  /*11ab0*/  SYNCS.PHASECHK.TRANS64.TRYWAIT P0, [R4+URZ+0x198], R7 ;  /* 0x00019807040075a7 */ /* 0x0022a400080011ff */
[----:B--2---:R-:W-:Y:S05]  /*11ac0*/  @!P0 NANOSLEEP.SYNCS 0x989680 ;  /* 0x009896800000895d */ /* 0x004fea0003900000 */
[----:B------:R-:W2:Y:S02]  /*11ad0*/  @!P0 SYNCS.PHASECHK.TRANS64 P0, [R4+URZ+0x198], R7 ;  /* 0x00019807040085a7 */ /* 0x000ea400080010ff */
[----:B--2---:R-:W-:Y:S05]  /*11ae0*/  @!P0 BRA `(.L_x_174) ;  /* 0xfffffffc00f08947 */ /* 0x004fea000383ffff */
[----:B------:R-:W-:Y:S05]  /*11af0*/  BRA `(.L_x_175) ;  /* 0xffffffe0005c7947 */ /* 0x000fea000383ffff */
.L_x_95:
[----:B--2--5:R-:W-:Y:S02]  /*11b00*/  MOV R2, UR7 ;  /* 0x0000000700027c02 */ /* 0x024fe40008000f00 */
[----:B------:R-:W-:-:S07]  /*11b10*/  MOV R9, R8 ;  /* 0x0000000800097202 */ /* 0x000fce0000000f00 */
.L_x_176:
[----:B-1----:R1:W2:Y:S02]  /*11b20*/  SYNCS.PHASECHK.TRANS64.TRYWAIT P0, [R2+URZ+0x198], R9 ;  /* 0x00019809020075a7 */ /* 0x0022a400080011ff */
[----:B--2---:R-:W-:Y:S05]  /*11b30*/  @!P0 NANOSLEEP.SYNCS 0x989680 ;  /* 0x009896800000895d */ /* 0x004fea0003900000 */
[----:B------:R-:W2:Y:S02]  /*11b40*/  @!P0 SYNCS.PHASECHK.TRANS64 P0, [R2+URZ+0x198], R9 ;  /* 0x00019809020085a7 */ /* 0x000ea400080010ff */
[----:B--2---:R-:W-:Y:S05]  /*11b50*/  @!P0 BRA `(.L_x_176) ;  /* 0xfffffffc00f08947 */ /* 0x004fea000383ffff */
[----:B------:R-:W-:Y:S05]  /*11b60*/  BRA `(.L_x_177) ;  /* 0xffffffe800b47947 */ /* 0x000fea000383ffff */
        .weak           $__internal_0_$__cuda_sm10x_tcgen05_guardrail_trap_col_being_dealloced_not_returned_by_alloc
        .type           $__internal_0_$__cuda_sm10x_tcgen05_guardrail_trap_col_being_dealloced_not_returned_by_alloc,@function
        .size           $__internal_0_$__cuda_sm10x_tcgen05_guardrail_trap_col_being_dealloced_not_returned_by_alloc,($__internal_1_$__cuda_sm10x_tcgen05_guardrail_trap_phase_invalid_during_alloc - $__internal_0_$__cuda_sm10x_tcgen05_guardrail_trap_col_being_dealloced_not_returned_by_alloc)
$__internal_0_$__cuda_sm10x_tcgen05_guardrail_trap_col_being_dealloced_not_returned_by_alloc:
[----:B------:R-:W-:Y:S05]  /*11b70*/  BPT.TRAP 0x1 ;  /* 0x000000040000795c */ /* 0x000fea0000300000 */
[----:B------:R-:W-:-:S04]  /*11b80*/  HFMA2 R5, -RZ, RZ, 0, 0 ;  /* 0x00000000ff057431 */ /* 0x000fc800000001ff */
[----:B------:R-:W-:Y:S05]  /*11b90*/  RET.REL.NODEC R4 `(kernel_cutlass_kernel_flash_attncuteflash_fwd_sm100FlashAttentionForwardSm100_object_at__tensor0000o8011101213_tensor0000o8011101213_tensor0000o8010111213_tensor0000o8011101213_tensorptrf_0) ;  /* 0xfffffee404187950 */ /* 0x000fea0003c3ffff */
        .weak           $__internal_1_$__cuda_sm10x_tcgen05_guardrail_trap_phase_invalid_during_alloc
        .type           $__internal_1_$__cuda_sm10x_tcgen05_guardrail_trap_phase_invalid_during_alloc,@function
        .size           $__internal_1_$__cuda_sm10x_tcgen05_guardrail_trap_phase_invalid_during_alloc,($__internal_2_$__cuda_sm10x_tcgen05_guardrail_trap_unallocated_columns_being_dealloced - $__internal_1_$__cuda_sm10x_tcgen05_guardrail_trap_phase_invalid_during_alloc)
$__internal_1_$__cuda_sm10x_tcgen05_guardrail_trap_phase_invalid_during_alloc:
[----:B------:R-:W-:Y:S05]  /*11ba0*/  BPT.TRAP 0x1 ;  /* 0x000000040000795c */ /* 0x000fea0000300000 */
[----:B------:R-:W-:-:S04]  /*11bb0*/  MOV R5, 0x0 ;  /* 0x0000000000057802 */ /* 0x000fc80000000f00 */
[----:B------:R-:W-:Y:S05]  /*11bc0*/  RET.REL.NODEC R4 `(kernel_cutlass_kernel_flash_attncuteflash_fwd_sm100FlashAttentionForwardSm100_object_at__tensor0000o8011101213_tensor0000o8011101213_tensor0000o8010111213_tensor0000o8011101213_tensorptrf_0) ;  /* 0xfffffee4040c7950 */ /* 0x000fea0003c3ffff */
        .weak           $__internal_2_$__cuda_sm10x_tcgen05_guardrail_trap_unallocated_columns_being_dealloced
        .type           $__internal_2_$__cuda_sm10x_tcgen05_guardrail_trap_unallocated_columns_being_dealloced,@function
        .size           $__internal_2_$__cuda_sm10x_tcgen05_guardrail_trap_unallocated_columns_being_dealloced,(.L_x_181 - $__internal_2_$__cuda_sm10x_tcgen05_guardrail_trap_unallocated_columns_being_dealloced)
$__internal_2_$__cuda_sm10x_tcgen05_guardrail_trap_unallocated_columns_being_dealloced:
[----:B------:R-:W-:Y:S05]  /*11bd0*/  BPT.TRAP 0x1 ;  /* 0x000000040000795c */ /* 0x000fea0000300000 */
[----:B------:R-:W-:-:S04]  /*11be0*/  HFMA2 R5, -RZ, RZ, 0, 0 ;  /* 0x00000000ff057431 */ /* 0x000fc800000001ff */
[----:B------:R-:W-:Y:S05]  /*11bf0*/  RET.REL.NODEC R4 `(kernel_cutlass_kernel_flash_attncuteflash_fwd_sm100FlashAttentionForwardSm100_object_at__tensor0000o8011101213_tensor0000o8011101213_tensor0000o8010111213_tensor0000o8011101213_tensorptrf_0) ;  /* 0xfffffee404007950 */ /* 0x000fea0003c3ffff */
.L_x_178:
[----:B------:R-:W-:-:S00]  /*11c00*/  BRA `(.L_x_178) ;  /* 0xfffffffc00fc7947 */ /* 0x000fc0000383ffff */
[----:B------:R-:W-:-:S00]  /*11c10*/  NOP ;  /* 0x0000000000007918 */ /* 0x000fc00000000000 */
        /* <DEDUP_REMOVED lines=14> */
.L_x_181:


//--------------------- .nv.shared.kernel_cutlass_kernel_flash_attncuteflash_fwd_sm100FlashAttentionForwardSm100_object_at__tensor0000o8011101213_tensor0000o8011101213_tensor0000o8010111213_tensor0000o8011101213_tensorptrf_0 --------------------------
	.section	.nv.shared.kernel_cutlass_kernel_flash_attncuteflash_fwd_sm100FlashAttentionForwardSm100_object_at__tensor0000o8011101213_tensor0000o8011101213_tensor0000o8010111213_tensor0000o8011101213_tensorptrf_0,"aw",@nobits
	.sectionflags	@""
	.align	1024
	.zero		1024


//--------------------- .nv.shared.reserved.0     --------------------------
	.section	.nv.shared.reserved.0,"aw",@nobits
	.align	8
	.weak		__nv_reservedSMEM_offset_0_alias
	.size		__nv_reservedSMEM_offset_0_alias, 0, 64
	.other		__nv_reservedSMEM_offset_0_alias,@"STO_CUDA_RESERVED_SHARED STV_DEFAULT"
__nv_reservedSMEM_offset_0_alias:
	.zero		0
.nv.shared.reserved.0:
	.zero		64
	.weak		__nv_reservedSMEM_allocation_phase
	.type		__nv_reservedSMEM_allocation_phase,@object
	.size		__nv_reservedSMEM_allocation_phase,(.L_0 - __nv_reservedSMEM_allocation_phase)
__nv_reservedSMEM_allocation_phase:
	.zero		1
.L_0:
	.zero		7
	.weak		__nv_reservedSMEM_devtool_atexit_pc
	.type		__nv_reservedSMEM_devtool_atexit_pc,@object
	.size		__nv_reservedSMEM_devtool_atexit_pc,(__nv_reservedSMEM_allocation_mask - __nv_reservedSMEM_devtool_atexit_pc)
__nv_reservedSMEM_devtool_atexit_pc:
	.zero		8
	.weak		__nv_reservedSMEM_allocation_mask
	.type		__nv_reservedSMEM_allocation_mask,@object
	.size		__nv_reservedSMEM_allocation_mask,(.L_2 - __nv_reservedSMEM_allocation_mask)
__nv_reservedSMEM_allocation_mask:
	.zero		4
.L_2:
	.zero		4
	.weak		__nv_reservedSMEM_tmem_allocation_pipeline_mbarrier
	.type		__nv_reservedSMEM_tmem_allocation_pipeline_mbarrier,@object
	.size		__nv_reservedSMEM_tmem_allocation_pipeline_mbarrier,(__nv_reservedSMEM_tmem_allocation_pipeline_mbarrier_parity - __nv_reservedSMEM_tmem_allocation_pipeline_mbarrier)
__nv_reservedSMEM_tmem_allocation_pipeline_mbarrier:
	.zero		8
	.weak		__nv_reservedSMEM_tmem_allocation_pipeline_mbarrier_parity
	.type		__nv_reservedSMEM_tmem_allocation_pipeline_mbarrier_parity,@object
	.size		__nv_reservedSMEM_tmem_allocation_pipeline_mbarrier_parity,(.L_4 - __nv_reservedSMEM_tmem_allocation_pipeline_mbarrier_parity)
__nv_reservedSMEM_tmem_allocation_pipeline_mbarrier_parity:
	.zero		4
.L_4:


//--------------------- .nv.constant0.kernel_cutlass_kernel_flash_attncuteflash_fwd_sm100FlashAttentionForwardSm100_object_at__tensor0000o8011101213_tensor0000o8011101213_tensor0000o8010111213_tensor0000o8011101213_tensorptrf_0 --------------------------
	.section	.nv.constant0.kernel_cutlass_kernel_flash_attncuteflash_fwd_sm100FlashAttentionForwardSm100_object_at__tensor0000o8011101213_tensor0000o8011101213_tensor0000o8010111213_tensor0000o8011101213_tensorptrf_0,"a",@progbits
	.sectionflags	@""
	.align	4
.nv.constant0.kernel_cutlass_kernel_flash_attncuteflash_fwd_sm100FlashAttentionForwardSm100_object_at__tensor0000o8011101213_tensor0000o8011101213_tensor0000o8010111213_tensor0000o8011101213_tensorptrf_0:
	.zero		1640


//--------------------- SYMBOLS --------------------------

	.type		.nv.reservedSmem.offset0,@object
	.size		.nv.reservedSmem.offset0,0x4
	.type		.nv.reservedSmem.cap,@object
	.size		.nv.reservedSmem.cap,0x4
